def matmul_kernel(
    a_ptr,
    b_ptr,
    c_ptr,
    M,
    N,
    K,
    stride_am,
    stride_ak,
    stride_bk,
    stride_bn,
    stride_cm,
    stride_cn,
    BLOCK_M: tl.constexpr,
    BLOCK_N: tl.constexpr,
    BLOCK_K: tl.constexpr,
    GROUP_M: tl.constexpr,
):
    pid = tl.program_id(axis=0)
    num_pid_m = tl.cdiv(M, BLOCK_M)
    num_pid_n = tl.cdiv(N, BLOCK_N)
    num_pid_in_group = GROUP_M * num_pid_n
    group_id = pid // num_pid_in_group
    first_pid_m = group_id * GROUP_M
    group_size_m = min(num_pid_m - first_pid_m, GROUP_M)
    pid_m = first_pid_m + ((pid % num_pid_in_group) % group_size_m)
    pid_n = (pid % num_pid_in_group) // group_size_m

    offs_am = (pid_m * BLOCK_M + tl.arange(0, BLOCK_M)) % M
    offs_bn = (pid_n * BLOCK_N + tl.arange(0, BLOCK_N)) % N
    offs_k = tl.arange(0, BLOCK_K)
    a_ptrs = a_ptr + offs_am[:, None] * stride_am + offs_k[None, :] * stride_ak
    b_ptrs = b_ptr + offs_k[:, None] * stride_bk + offs_bn[None, :] * stride_bn

    acc = tl.zeros((BLOCK_M, BLOCK_N), dtype=tl.float32)
    for kk in range(0, tl.cdiv(K, BLOCK_K)):
        a = tl.load(a_ptrs, mask=offs_k[None, :] < K - kk * BLOCK_K, other=0.0)
        b = tl.load(b_ptrs, mask=offs_k[:, None] < K - kk * BLOCK_K, other=0.0)
        acc = tl.dot(a, b, acc)
        a_ptrs += BLOCK_K * stride_ak
        b_ptrs += BLOCK_K * stride_bk

    c = acc.to(c_ptr.dtype.element_ty)
    offs_cm = pid_m * BLOCK_M + tl.arange(0, BLOCK_M)
    offs_cn = pid_n * BLOCK_N + tl.arange(0, BLOCK_N)
    c_ptrs = c_ptr + offs_cm[:, None] * stride_cm + offs_cn[None, :] * stride_cn
    mask = (offs_cm[:, None] < M) & (offs_cn[None, :] < N)
    tl.store(c_ptrs, c, mask=mask)

# config = {"BLOCK_K": 128, "BLOCK_M": 128, "BLOCK_N": 128, "GROUP_M": 8, "arch": "sm_80", "dtype": "fp32", "num_ctas": 1, "num_stages": 6, "num_warps": 4}
# arch = sm_80


// ===== COMPILED SASS (sm_80) =====

	.target	sm_80

	.elftype	@"ET_EXEC"


//--------------------- .note.nv.tkinfo           --------------------------
	.section	.note.nv.tkinfo,"",@"SHT_NOTE"
	.sectionflags	@"SHF_NOTE_NV_TKINFO"
	.tkinfo
        /*0018*/ 	.word	0x00000002
        /*0030*/ 	.string	""
        /*0030*/ 	.string	"ptxas"
        /*0030*/ 	.string	"Cuda compilation tools, release 13.0, V13.0.88"
        /*0030*/ 	.string	"Build cuda_13.0.r13.0/compiler.36424714_0"
        /*0030*/ 	.string	"-v  -suppress-debug-info  -lineinfo  -arch sm_80 "



//--------------------- .note.nv.cuinfo           --------------------------
	.section	.note.nv.cuinfo,"",@"SHT_NOTE"
	.sectionflags	@"SHF_NOTE_NV_CUINFO"
        /*0018*/ 	.short	0x0002
        /*001a*/ 	.short	0x0050
        /*001c*/ 	.short	0x0082
	.zero		2


//--------------------- .nv.info                  --------------------------
	.section	.nv.info,"",@"SHT_CUDA_INFO"
	.align	4


	//----- nvinfo : EIATTR_REGCOUNT
	.align		4
        /*0000*/ 	.byte	0x04, 0x2f
        /*0002*/ 	.short	(.L_1 - .L_0)
	.align		4
.L_0:
        /*0004*/ 	.word	index@(matmul_kernel)
        /*0008*/ 	.word	0x000000ff


	//----- nvinfo : EIATTR_FRAME_SIZE
	.align		4
.L_1:
        /*000c*/ 	.byte	0x04, 0x11
        /*000e*/ 	.short	(.L_3 - .L_2)
	.align		4
.L_2:
        /*0010*/ 	.word	index@(matmul_kernel)
        /*0014*/ 	.word	0x000010d8


	//----- nvinfo : EIATTR_MIN_STACK_SIZE
	.align		4
.L_3:
        /*0018*/ 	.byte	0x04, 0x12
        /*001a*/ 	.short	(.L_5 - .L_4)
	.align		4
.L_4:
        /*001c*/ 	.word	index@(matmul_kernel)
        /*0020*/ 	.word	0x000010d8
.L_5:


//--------------------- .nv.info.matmul_kernel    --------------------------
	.section	.nv.info.matmul_kernel,"",@"SHT_CUDA_INFO"
	.sectionflags	@""
	.align	4


	//----- nvinfo : EIATTR_CUDA_API_VERSION
	.align		4
        /*0000*/ 	.byte	0x04, 0x37
        /*0002*/ 	.short	(.L_7 - .L_6)
.L_6:
        /*0004*/ 	.word	0x00000082


	//----- nvinfo : EIATTR_SW2861232_WAR
	.align		4
.L_7:
        /*0008*/ 	.byte	0x01, 0x35
	.zero		2


	//----- nvinfo : EIATTR_PARAM_CBANK
	.align		4
        /*000c*/ 	.byte	0x04, 0x0a
        /*000e*/ 	.short	(.L_9 - .L_8)
	.align		4
.L_8:
        /*0010*/ 	.word	index@(.nv.constant0.matmul_kernel)
        /*0014*/ 	.short	0x0160
        /*0016*/ 	.short	0x0050


	//----- nvinfo : EIATTR_CBANK_PARAM_SIZE
	.align		4
.L_9:
        /*0018*/ 	.byte	0x03, 0x19
        /*001a*/ 	.short	0x0050


	//----- nvinfo : EIATTR_KPARAM_INFO
	.align		4
        /*001c*/ 	.byte	0x04, 0x17
        /*001e*/ 	.short	(.L_11 - .L_10)
.L_10:
        /*0020*/ 	.word	0x00000000
        /*0024*/ 	.short	0x000d
        /*0026*/ 	.short	0x0048
        /*0028*/ 	.byte	0x00, 0xf4, 0x21, 0x00


	//----- nvinfo : EIATTR_KPARAM_INFO
	.align		4
.L_11:
        /*002c*/ 	.byte	0x04, 0x17
        /*002e*/ 	.short	(.L_13 - .L_12)
.L_12:
        /*0030*/ 	.word	0x00000000
        /*0034*/ 	.short	0x000c
        /*0036*/ 	.short	0x0040
        /*0038*/ 	.byte	0x00, 0xf4, 0x21, 0x00


	//----- nvinfo : EIATTR_KPARAM_INFO
	.align		4
.L_13:
        /*003c*/ 	.byte	0x04, 0x17
        /*003e*/ 	.short	(.L_15 - .L_14)
.L_14:
        /*0040*/ 	.word	0x00000000
        /*0044*/ 	.short	0x000b
        /*0046*/ 	.short	0x0038
        /*0048*/ 	.byte	0x00, 0xf0, 0x11, 0x00


	//----- nvinfo : EIATTR_KPARAM_INFO
	.align		4
.L_15:
        /*004c*/ 	.byte	0x04, 0x17
        /*004e*/ 	.short	(.L_17 - .L_16)
.L_16:
        /*0050*/ 	.word	0x00000000
        /*0054*/ 	.short	0x000a
        /*0056*/ 	.short	0x0034
        /*0058*/ 	.byte	0x00, 0xf0, 0x11, 0x00


	//----- nvinfo : EIATTR_KPARAM_INFO
	.align		4
.L_17:
        /*005c*/ 	.byte	0x04, 0x17
        /*005e*/ 	.short	(.L_19 - .L_18)
.L_18:
        /*0060*/ 	.word	0x00000000
        /*0064*/ 	.short	0x0009
        /*0066*/ 	.short	0x0030
        /*0068*/ 	.byte	0x00, 0xf0, 0x11, 0x00


	//----- nvinfo : EIATTR_KPARAM_INFO
	.align		4
.L_19:
        /*006c*/ 	.byte	0x04, 0x17
        /*006e*/ 	.short	(.L_21 - .L_20)
.L_20:
        /*0070*/ 	.word	0x00000000
        /*0074*/ 	.short	0x0008
        /*0076*/ 	.short	0x002c
        /*0078*/ 	.byte	0x00, 0xf0, 0x11, 0x00


	//----- nvinfo : EIATTR_KPARAM_INFO
	.align		4
.L_21:
        /*007c*/ 	.byte	0x04, 0x17
        /*007e*/ 	.short	(.L_23 - .L_22)
.L_22:
        /*0080*/ 	.word	0x00000000
        /*0084*/ 	.short	0x0007
        /*0086*/ 	.short	0x0028
        /*0088*/ 	.byte	0x00, 0xf0, 0x11, 0x00


	//----- nvinfo : EIATTR_KPARAM_INFO
	.align		4
.L_23:
        /*008c*/ 	.byte	0x04, 0x17
        /*008e*/ 	.short	(.L_25 - .L_24)
.L_24:
        /*0090*/ 	.word	0x00000000
        /*0094*/ 	.short	0x0006
        /*0096*/ 	.short	0x0024
        /*0098*/ 	.byte	0x00, 0xf0, 0x11, 0x00


	//----- nvinfo : EIATTR_KPARAM_INFO
	.align		4
.L_25:
        /*009c*/ 	.byte	0x04, 0x17
        /*009e*/ 	.short	(.L_27 - .L_26)
.L_26:
        /*00a0*/ 	.word	0x00000000
        /*00a4*/ 	.short	0x0005
        /*00a6*/ 	.short	0x0020
        /*00a8*/ 	.byte	0x00, 0xf0, 0x11, 0x00


	//----- nvinfo : EIATTR_KPARAM_INFO
	.align		4
.L_27:
        /*00ac*/ 	.byte	0x04, 0x17
        /*00ae*/ 	.short	(.L_29 - .L_28)
.L_28:
        /*00b0*/ 	.word	0x00000000
        /*00b4*/ 	.short	0x0004
        /*00b6*/ 	.short	0x001c
        /*00b8*/ 	.byte	0x00, 0xf0, 0x11, 0x00


	//----- nvinfo : EIATTR_KPARAM_INFO
	.align		4
.L_29:
        /*00bc*/ 	.byte	0x04, 0x17
        /*00be*/ 	.short	(.L_31 - .L_30)
.L_30:
        /*00c0*/ 	.word	0x00000000
        /*00c4*/ 	.short	0x0003
        /*00c6*/ 	.short	0x0018
        /*00c8*/ 	.byte	0x00, 0xf0, 0x11, 0x00


	//----- nvinfo : EIATTR_KPARAM_INFO
	.align		4
.L_31:
        /*00cc*/ 	.byte	0x04, 0x17
        /*00ce*/ 	.short	(.L_33 - .L_32)
.L_32:
        /*00d0*/ 	.word	0x00000000
        /*00d4*/ 	.short	0x0002
        /*00d6*/ 	.short	0x0010
        /*00d8*/ 	.byte	0x00, 0xf4, 0x21, 0x00


	//----- nvinfo : EIATTR_KPARAM_INFO
	.align		4
.L_33:
        /*00dc*/ 	.byte	0x04, 0x17
        /*00de*/ 	.short	(.L_35 - .L_34)
.L_34:
        /*00e0*/ 	.word	0x00000000
        /*00e4*/ 	.short	0x0001
        /*00e6*/ 	.short	0x0008
        /*00e8*/ 	.byte	0x00, 0xf4, 0x21, 0x00


	//----- nvinfo : EIATTR_KPARAM_INFO
	.align		4
.L_35:
        /*00ec*/ 	.byte	0x04, 0x17
        /*00ee*/ 	.short	(.L_37 - .L_36)
.L_36:
        /*00f0*/ 	.word	0x00000000
        /*00f4*/ 	.short	0x0000
        /*00f6*/ 	.short	0x0000
        /*00f8*/ 	.byte	0x00, 0xf4, 0x21, 0x00


	//----- nvinfo : EIATTR_MAXREG_COUNT
	.align		4
.L_37:
        /*00fc*/ 	.byte	0x03, 0x1b
        /*00fe*/ 	.short	0x00ff


	//----- nvinfo : EIATTR_NUM_BARRIERS
	.align		4
        /*0100*/ 	.byte	0x02, 0x4c
        /*0102*/ 	.byte	0x01
	.zero		1


	//----- nvinfo : EIATTR_ANNOTATIONS
	.align		4
        /*0104*/ 	.byte	0x04, 0x55
        /*0106*/ 	.short	(.L_39 - .L_38)


	//   ....[0]....
.L_38:
        /*0108*/ 	.word	0x00000001
        /*010c*/ 	.byte	0x20, 0x06, 0x00, 0x00, 0x01, 0x00, 0x00, 0x00, 0x20, 0x08, 0x00, 0x00, 0x01, 0x00, 0x00, 0x00
        /* <DEDUP_REMOVED lines=1985> */
        /*7d2c*/ 	.byte	0x70, 0x81, 0x03, 0x00


	//----- nvinfo : EIATTR_MERCURY_ISA_VERSION
	.align		4
.L_39:
        /*7d30*/ 	.byte	0x03, 0x5f
        /*7d32*/ 	.short	0x0000


	//----- nvinfo : EIATTR_EXIT_INSTR_OFFSETS
	.align		4
        /*7d34*/ 	.byte	0x04, 0x1c
        /*7d36*/ 	.short	(.L_41 - .L_40)


	//   ....[0]....
.L_40:
        /*7d38*/ 	.word	0x00038470


	//   ....[1]....
        /*7d3c*/ 	.word	0x00038490


	//----- nvinfo : EIATTR_REQNTID
	.align		4
.L_41:
        /*7d40*/ 	.byte	0x04, 0x10
        /*7d42*/ 	.short	(.L_43 - .L_42)
.L_42:
        /*7d44*/ 	.word	0x00000080
        /*7d48*/ 	.word	0x00000001
        /*7d4c*/ 	.word	0x00000001
.L_43:


//--------------------- .nv.callgraph             --------------------------
	.section	.nv.callgraph,"",@"SHT_CUDA_CALLGRAPH"
	.align	4
	.sectionentsize	8
	.align		4
        /*0000*/ 	.word	0x00000000
	.align		4
        /*0004*/ 	.word	0xffffffff
	.align		4
        /*0008*/ 	.word	0x00000000
	.align		4
        /*000c*/ 	.word	0xfffffffe
	.align		4
        /*0010*/ 	.word	0x00000000
	.align		4
        /*0014*/ 	.word	0xfffffffd
	.align		4
        /*0018*/ 	.word	0x00000000
	.align		4
        /*001c*/ 	.word	0xfffffffc


//--------------------- .nv.rel.action            --------------------------
	.section	.nv.rel.action,"",@"SHT_CUDA_RELOCINFO"
	.align	8
	.sectionentsize	8
        /*0000*/ 	.byte	0x73, 0x00, 0x00, 0x00, 0x00, 0x00, 0x00, 0x00, 0x00, 0x00, 0x00, 0x11, 0x25, 0x00, 0x05, 0x36


//--------------------- .nv.constant0.matmul_kernel --------------------------
	.section	.nv.constant0.matmul_kernel,"a",@progbits
	.sectionflags	@""
	.align	4
.nv.constant0.matmul_kernel:
	.zero		432


//--------------------- .text.matmul_kernel       --------------------------
	.section	.text.matmul_kernel,"ax",@progbits
	.sectioninfo	@"SHI_REGISTERS=255"
	.align	128
        .global         matmul_kernel
        .type           matmul_kernel,@function
        .size           matmul_kernel,(.L_x_3 - matmul_kernel)
        .other          matmul_kernel,@"STO_CUDA_ENTRY STV_DEFAULT"
matmul_kernel:
.text.matmul_kernel:
[----:B------:R-:W-:-:S03]  /*0000*/  IMAD.MOV.U32 R1, RZ, RZ, c[0x0][0x28] ;  /* 0x00000a00ff017624 */ /* 0x000fc600078e00ff */
[----:B------:R-:W-:Y:S01]  /*0010*/  IMAD.MOV.U32 R11, RZ, RZ, 0x7f ;  /* 0x0000007fff0b7424 */ /* 0x000fe200078e00ff */
[----:B------:R-:W1:Y:S01]  /*0020*/  S2R R9, SR_CTAID.X ;  /* 0x0000000000097919 */ /* 0x000e620000002500 */
[----:B------:R-:W-:-:S03]  /*0030*/  IADD3 R1, R1, -0x10d8, RZ ;  /* 0xffffef2801017810 */ /* 0x000fc60007ffe0ff */
[----:B------:R-:W-:-:S04]  /*0040*/  IADD3 R0, R11, c[0x0][0x17c], RZ ;  /* 0x00005f000b007a10 */ /* 0x000fc80007ffe0ff */
[----:B------:R-:W-:-:S04]  /*0050*/  SHF.R.S32.HI R3, RZ, 0x1f, R0 ;  /* 0x0000001fff037819 */ /* 0x000fc80000011400 */
[----:B------:R-:W-:-:S04]  /*0060*/  LEA.HI R3, R3, R0, RZ, 0x7 ;  /* 0x0000000003037211 */ /* 0x000fc800078f38ff */
[----:B------:R-:W-:-:S05]  /*0070*/  SHF.R.S32.HI R3, RZ, 0x7, R3 ;  /* 0x00000007ff037819 */ /* 0x000fca0000011403 */
[----:B------:R-:W-:Y:S01]  /*0080*/  IMAD.SHL.U32 R6, R3, 0x8, RZ ;  /* 0x0000000803067824 */ /* 0x000fe200078e00ff */
[----:B-1----:R-:W-:-:S04]  /*0090*/  IABS R8, R9 ;  /* 0x0000000900087213 */ /* 0x002fc80000000000 */
[-C--:B------:R-:W-:Y:S02]  /*00a0*/  IABS R5, R6.reuse ;  /* 0x0000000600057213 */ /* 0x080fe40000000000 */
[----:B------:R-:W-:Y:S02]  /*00b0*/  IABS R10, R6 ;  /* 0x00000006000a7213 */ /* 0x000fe40000000000 */
[----:B------:R-:W1:Y:S08]  /*00c0*/  I2F.RP R0, R5 ;  /* 0x0000000500007306 */ /* 0x000e700000209400 */
[----:B-1----:R-:W1:Y:S02]  /*00d0*/  MUFU.RCP R0, R0 ;  /* 0x0000000000007308 */ /* 0x002e640000001000 */
[----:B-1----:R-:W-:Y:S01]  /*00e0*/  IADD3 R2, R0, 0xffffffe, RZ ;  /* 0x0ffffffe00027810 */ /* 0x002fe20007ffe0ff */
[----:B------:R-:W-:-:S05]  /*00f0*/  IMAD.MOV R0, RZ, RZ, -R10 ;  /* 0x000000ffff007224 */ /* 0x000fca00078e0a0a */
[----:B------:R1:W2:Y:S02]  /*0100*/  F2I.FTZ.U32.TRUNC.NTZ R3, R2 ;  /* 0x0000000200037305 */ /* 0x0002a4000021f000 */
[----:B-1----:R-:W-:Y:S02]  /*0110*/  IMAD.MOV.U32 R2, RZ, RZ, RZ ;  /* 0x000000ffff027224 */ /* 0x002fe400078e00ff */
[----:B--2---:R-:W-:-:S04]  /*0120*/  IMAD.MOV R4, RZ, RZ, -R3 ;  /* 0x000000ffff047224 */ /* 0x004fc800078e0a03 */
[----:B------:R-:W-:Y:S02]  /*0130*/  IMAD R7, R4, R5, RZ ;  /* 0x0000000504077224 */ /* 0x000fe400078e02ff */
[----:B------:R-:W-:Y:S02]  /*0140*/  IMAD.MOV.U32 R4, RZ, RZ, R8 ;  /* 0x000000ffff047224 */ /* 0x000fe400078e0008 */
[----:B------:R-:W-:-:S06]  /*0150*/  IMAD.HI.U32 R3, R3, R7, R2 ;  /* 0x0000000703037227 */ /* 0x000fcc00078e0002 */
[----:B------:R-:W-:-:S04]  /*0160*/  IMAD.HI.U32 R3, R3, R4, RZ ;  /* 0x0000000403037227 */ /* 0x000fc800078e00ff */
[----:B------:R-:W-:Y:S01]  /*0170*/  IMAD R0, R3, R0, R4 ;  /* 0x0000000003007224 */ /* 0x000fe200078e0204 */
[----:B------:R-:W-:-:S04]  /*0180*/  IABS R4, c[0x0][0x178] ;  /* 0x00005e0000047a13 */ /* 0x000fc80000000000 */
[----:B------:R-:W-:Y:S01]  /*0190*/  ISETP.GT.U32.AND P1, PT, R5, R0, PT ;  /* 0x000000000500720c */ /* 0x000fe20003f24070 */
[----:B------:R-:W1:-:S12]  /*01a0*/  I2F.RP R8, R4 ;  /* 0x0000000400087306 */ /* 0x000e580000209400 */
[----:B------:R-:W-:Y:S01]  /*01b0*/  @!P1 IMAD.IADD R0, R0, 0x1, -R5 ;  /* 0x0000000100009824 */ /* 0x000fe200078e0a05 */
[----:B------:R-:W-:Y:S02]  /*01c0*/  @!P1 IADD3 R3, R3, 0x1, RZ ;  /* 0x0000000103039810 */ /* 0x000fe40007ffe0ff */
[----:B------:R-:W-:Y:S01]  /*01d0*/  ISETP.NE.AND P1, PT, R6, RZ, PT ;  /* 0x000000ff0600720c */ /* 0x000fe20003f25270 */
[----:B-1----:R-:W-:Y:S01]  /*01e0*/  MUFU.RCP R8, R8 ;  /* 0x0000000800087308 */ /* 0x002fe20000001000 */
[----:B------:R-:W-:Y:S02]  /*01f0*/  ISETP.GE.U32.AND P0, PT, R0, R5, PT ;  /* 0x000000050000720c */ /* 0x000fe40003f06070 */
[----:B------:R-:W-:Y:S02]  /*0200*/  LOP3.LUT R0, R9, R6, RZ, 0x3c, !PT ;  /* 0x0000000609007212 */ /* 0x000fe400078e3cff */
[----:B------:R-:W-:Y:S02]  /*0210*/  IABS R5, c[0x0][0x17c] ;  /* 0x00005f0000057a13 */ /* 0x000fe40000000000 */
[----:B------:R-:W-:-:S02]  /*0220*/  ISETP.GE.AND P2, PT, R0, RZ, PT ;  /* 0x000000ff0000720c */ /* 0x000fc40003f46270 */
[----:B------:R-:W-:Y:S01]  /*0230*/  IADD3 R0, R11, c[0x0][0x178], RZ ;  /* 0x00005e000b007a10 */ /* 0x000fe20007ffe0ff */
[----:B------:R-:W1:Y:S04]  /*0240*/  I2F.RP R7, R5 ;  /* 0x0000000500077306 */ /* 0x000e680000209400 */
[----:B------:R-:W-:-:S05]  /*0250*/  @P0 IADD3 R3, R3, 0x1, RZ ;  /* 0x0000000103030810 */ /* 0x000fca0007ffe0ff */
[----:B------:R-:W-:Y:S01]  /*0260*/  IMAD.MOV.U32 R2, RZ, RZ, R3 ;  /* 0x000000ffff027224 */ /* 0x000fe200078e0003 */
[----:B------:R-:W-:-:S03]  /*0270*/  SHF.R.S32.HI R3, RZ, 0x1f, R0 ;  /* 0x0000001fff037819 */ /* 0x000fc60000011400 */
[----:B------:R-:W-:Y:S01]  /*0280*/  @!P2 IMAD.MOV R2, RZ, RZ, -R2 ;  /* 0x000000ffff02a224 */ /* 0x000fe200078e0a02 */
[----:B------:R-:W-:Y:S02]  /*0290*/  @!P1 LOP3.LUT R2, RZ, R6, RZ, 0x33, !PT ;  /* 0x00000006ff029212 */ /* 0x000fe400078e33ff */
[----:B------:R-:W-:Y:S01]  /*02a0*/  LEA.HI R3, R3, R0, RZ, 0x7 ;  /* 0x0000000003037211 */ /* 0x000fe200078f38ff */
[----:B-1----:R-:W-:Y:S02]  /*02b0*/  MUFU.RCP R7, R7 ;  /* 0x0000000700077308 */ /* 0x002fe40000001000 */
[----:B------:R-:W-:Y:S02]  /*02c0*/  IMAD.SHL.U32 R12, R2, 0x8, RZ ;  /* 0x00000008020c7824 */ /* 0x000fe400078e00ff */
[----:B------:R-:W-:-:S03]  /*02d0*/  IMAD.MOV R2, RZ, RZ, -R2 ;  /* 0x000000ffff027224 */ /* 0x000fc600078e0a02 */
[----:B------:R-:W-:Y:S01]  /*02e0*/  LEA.HI.SX32 R3, R3, -R12, 0x19 ;  /* 0x8000000c03037211 */ /* 0x000fe200078fcaff */
[----:B------:R-:W-:Y:S02]  /*02f0*/  IMAD R13, R6, R2, R9 ;  /* 0x00000002060d7224 */ /* 0x000fe400078e0209 */
[----:B------:R-:W-:Y:S01]  /*0300*/  IMAD.MOV.U32 R2, RZ, RZ, RZ ;  /* 0x000000ffff027224 */ /* 0x000fe200078e00ff */
[----:B------:R-:W-:-:S04]  /*0310*/  IMNMX R14, R3, 0x8, PT ;  /* 0x00000008030e7817 */ /* 0x000fc80003800200 */
[-C--:B------:R-:W-:Y:S02]  /*0320*/  IABS R11, R14.reuse ;  /* 0x0000000e000b7213 */ /* 0x080fe40000000000 */
[----:B------:R-:W-:Y:S02]  /*0330*/  IABS R6, R14 ;  /* 0x0000000e00067213 */ /* 0x000fe40000000000 */
[----:B------:R-:W1:Y:S08]  /*0340*/  I2F.RP R0, R11 ;  /* 0x0000000b00007306 */ /* 0x000e700000209400 */
[----:B-1----:R-:W1:Y:S02]  /*0350*/  MUFU.RCP R0, R0 ;  /* 0x0000000000007308 */ /* 0x002e640000001000 */
[----:B-1----:R-:W-:-:S02]  /*0360*/  IADD3 R3, R0, 0xffffffe, RZ ;  /* 0x0ffffffe00037810 */ /* 0x002fc40007ffe0ff */
[----:B------:R-:W-:-:S04]  /*0370*/  IABS R0, R13 ;  /* 0x0000000d00007213 */ /* 0x000fc80000000000 */
[----:B------:R-:W1:Y:S02]  /*0380*/  F2I.FTZ.U32.TRUNC.NTZ R3, R3 ;  /* 0x0000000300037305 */ /* 0x000e64000021f000 */
[----:B-1----:R-:W-:-:S04]  /*0390*/  IMAD.MOV R10, RZ, RZ, -R3 ;  /* 0x000000ffff0a7224 */ /* 0x002fc800078e0a03 */
[----:B------:R-:W-:-:S04]  /*03a0*/  IMAD R9, R10, R11, RZ ;  /* 0x0000000b0a097224 */ /* 0x000fc800078e02ff */
[----:B------:R-:W-:-:S04]  /*03b0*/  IMAD.HI.U32 R2, R3, R9, R2 ;  /* 0x0000000903027227 */ /* 0x000fc800078e0002 */
[----:B------:R-:W-:Y:S02]  /*03c0*/  IMAD.MOV.U32 R3, RZ, RZ, R0 ;  /* 0x000000ffff037224 */ /* 0x000fe400078e0000 */
[----:B------:R-:W-:Y:S01]  /*03d0*/  IMAD.MOV R0, RZ, RZ, -R6 ;  /* 0x000000ffff007224 */ /* 0x000fe200078e0a06 */
[----:B------:R-:W-:Y:S01]  /*03e0*/  IADD3 R6, R8, 0xffffffe, RZ ;  /* 0x0ffffffe08067810 */ /* 0x000fe20007ffe0ff */
[----:B------:R-:W-:-:S04]  /*03f0*/  IMAD.HI.U32 R2, R2, R3, RZ ;  /* 0x0000000302027227 */ /* 0x000fc800078e00ff */
[----:B------:R-:W-:Y:S01]  /*0400*/  IMAD R0, R2, R0, R3 ;  /* 0x0000000002007224 */ /* 0x000fe200078e0203 */
[----:B------:R-:W-:Y:S02]  /*0410*/  IADD3 R3, R7, 0xffffffe, RZ ;  /* 0x0ffffffe07037810 */ /* 0x000fe40007ffe0ff */
[----:B------:R1:W2:Y:S02]  /*0420*/  F2I.FTZ.U32.TRUNC.NTZ R7, R6 ;  /* 0x0000000600077305 */ /* 0x0002a4000021f000 */
[----:B------:R-:W-:-:S06]  /*0430*/  ISETP.GT.U32.AND P1, PT, R11, R0, PT ;  /* 0x000000000b00720c */ /* 0x000fcc0003f24070 */
[----:B------:R-:W3:Y:S01]  /*0440*/  F2I.FTZ.U32.TRUNC.NTZ R3, R3 ;  /* 0x0000000300037305 */ /* 0x000ee2000021f000 */
[----:B-1----:R-:W-:-:S06]  /*0450*/  IMAD.MOV.U32 R6, RZ, RZ, RZ ;  /* 0x000000ffff067224 */ /* 0x002fcc00078e00ff */
[----:B------:R-:W-:Y:S01]  /*0460*/  @!P1 IMAD.IADD R0, R0, 0x1, -R11 ;  /* 0x0000000100009824 */ /* 0x000fe200078e0a0b */
[----:B------:R-:W-:Y:S01]  /*0470*/  @!P1 IADD3 R2, R2, 0x1, RZ ;  /* 0x0000000102029810 */ /* 0x000fe20007ffe0ff */
[----:B--2---:R-:W-:Y:S01]  /*0480*/  IMAD.MOV R9, RZ, RZ, -R7 ;  /* 0x000000ffff097224 */ /* 0x004fe200078e0a07 */
[----:B------:R-:W-:Y:S02]  /*0490*/  ISETP.NE.AND P1, PT, R14, RZ, PT ;  /* 0x000000ff0e00720c */ /* 0x000fe40003f25270 */
[----:B------:R-:W-:Y:S01]  /*04a0*/  ISETP.GE.U32.AND P0, PT, R0, R11, PT ;  /* 0x0000000b0000720c */ /* 0x000fe20003f06070 */
[----:B------:R-:W-:Y:S01]  /*04b0*/  IMAD R9, R9, R4, RZ ;  /* 0x0000000409097224 */ /* 0x000fe200078e02ff */
[----:B------:R-:W-:-:S03]  /*04c0*/  LOP3.LUT R0, R13, R14, RZ, 0x3c, !PT ;  /* 0x0000000e0d007212 */ /* 0x000fc600078e3cff */
[----:B------:R-:W-:Y:S01]  /*04d0*/  IMAD.HI.U32 R6, R7, R9, R6 ;  /* 0x0000000907067227 */ /* 0x000fe200078e0006 */
[----:B------:R-:W-:-:S03]  /*04e0*/  ISETP.GE.AND P2, PT, R0, RZ, PT ;  /* 0x000000ff0000720c */ /* 0x000fc60003f46270 */
[----:B---3--:R-:W-:-:S04]  /*04f0*/  IMAD.MOV R0, RZ, RZ, -R3 ;  /* 0x000000ffff007224 */ /* 0x008fc800078e0a03 */
[----:B------:R-:W-:Y:S01]  /*0500*/  @P0 IADD3 R2, R2, 0x1, RZ ;  /* 0x0000000102020810 */ /* 0x000fe20007ffe0ff */
[----:B------:R-:W-:-:S04]  /*0510*/  IMAD R11, R0, R5, RZ ;  /* 0x00000005000b7224 */ /* 0x000fc800078e02ff */
[----:B------:R-:W-:Y:S02]  /*0520*/  IMAD.MOV.U32 R8, RZ, RZ, R2 ;  /* 0x000000ffff087224 */ /* 0x000fe400078e0002 */
[----:B------:R-:W-:Y:S02]  /*0530*/  IMAD.MOV.U32 R2, RZ, RZ, RZ ;  /* 0x000000ffff027224 */ /* 0x000fe400078e00ff */
[----:B------:R-:W-:Y:S01]  /*0540*/  @!P2 IMAD.MOV R8, RZ, RZ, -R8 ;  /* 0x000000ffff08a224 */ /* 0x000fe200078e0a08 */
[----:B------:R-:W-:Y:S01]  /*0550*/  @!P1 LOP3.LUT R8, RZ, R14, RZ, 0x33, !PT ;  /* 0x0000000eff089212 */ /* 0x000fe200078e33ff */
[----:B------:R-:W-:-:S04]  /*0560*/  IMAD.HI.U32 R0, R3, R11, R2 ;  /* 0x0000000b03007227 */ /* 0x000fc800078e0002 */
[----:B------:R-:W-:Y:S02]  /*0570*/  IMAD.SHL.U32 R200, R8, 0x80, RZ ;  /* 0x0000008008c87824 */ /* 0x000fe400078e00ff */
[----:B------:R-:W-:-:S03]  /*0580*/  IMAD.MOV R3, RZ, RZ, -R8 ;  /* 0x000000ffff037224 */ /* 0x000fc600078e0a08 */
[----:B------:R-:W-:Y:S01]  /*0590*/  IADD3 R17, R200, 0x7f, RZ ;  /* 0x0000007fc8117810 */ /* 0x000fe20007ffe0ff */
[----:B------:R-:W-:Y:S01]  /*05a0*/  IMAD R3, R14, R3, R13 ;  /* 0x000000030e037224 */ /* 0x000fe200078e020d */
[----:B------:R-:W-:Y:S01]  /*05b0*/  IABS R204, R200 ;  /* 0x000000c800cc7213 */ /* 0x000fe20000000000 */
[----:B------:R-:W1:Y:S01]  /*05c0*/  S2R R13, SR_TID.X ;  /* 0x00000000000d7919 */ /* 0x000e620000002100 */
[----:B------:R-:W-:Y:S01]  /*05d0*/  IABS R10, R17 ;  /* 0x00000011000a7213 */ /* 0x000fe20000000000 */
[----:B------:R-:W-:Y:S01]  /*05e0*/  IMAD.IADD R3, R12, 0x1, R3 ;  /* 0x000000010c037824 */ /* 0x000fe200078e0203 */
[----:B------:R-:W-:Y:S01]  /*05f0*/  IADD3 R15, R200, 0x2, RZ ;  /* 0x00000002c80f7810 */ /* 0x000fe20007ffe0ff */
[----:B------:R-:W-:Y:S01]  /*0600*/  IMAD.HI.U32 R2, R0, R204, RZ ;  /* 0x000000cc00027227 */ /* 0x000fe200078e00ff */
[----:B------:R-:W-:Y:S01]  /*0610*/  IADD3 R249, R200, 0x6, RZ ;  /* 0x00000006c8f97810 */ /* 0x000fe20007ffe0ff */
[----:B------:R-:W-:Y:S01]  /*0620*/  STL [R1+0x9f4], R17 ;  /* 0x0009f41101007387 */ /* 0x000fe20000100800 */
[----:B------:R-:W-:Y:S01]  /*0630*/  IABS R208, R15 ;  /* 0x0000000f00d07213 */ /* 0x000fe20000000000 */
[----:B------:R-:W-:Y:S01]  /*0640*/  IMAD.HI.U32 R9, R0, R10, RZ ;  /* 0x0000000a00097227 */ /* 0x000fe200078e00ff */
[----:B------:R-:W-:-:S02]  /*0650*/  IABS R213, R249 ;  /* 0x000000f900d57213 */ /* 0x000fc40000000000 */
[C---:B------:R-:W-:Y:S01]  /*0660*/  IADD3 R251, R200.reuse, 0x4, RZ ;  /* 0x00000004c8fb7810 */ /* 0x040fe20007ffe0ff */
[----:B------:R-:W-:Y:S01]  /*0670*/  IMAD.MOV R2, RZ, RZ, -R2 ;  /* 0x000000ffff027224 */ /* 0x000fe200078e0a02 */
[----:B------:R-:W-:Y:S01]  /*0680*/  IADD3 R179, R200, 0xb, RZ ;  /* 0x0000000bc8b37810 */ /* 0x000fe20007ffe0ff */
[----:B------:R-:W-:Y:S01]  /*0690*/  IMAD.MOV R9, RZ, RZ, -R9 ;  /* 0x000000ffff097224 */ /* 0x000fe200078e0a09 */
[----:B------:R-:W-:Y:S01]  /*06a0*/  IABS R210, R251 ;  /* 0x000000fb00d27213 */ /* 0x000fe20000000000 */
[----:B------:R-:W-:Y:S01]  /*06b0*/  IMAD.HI.U32 R8, R0, R208, RZ ;  /* 0x000000d000087227 */ /* 0x000fe200078e00ff */
[----:B------:R-:W-:Y:S02]  /*06c0*/  IABS R220, R179 ;  /* 0x000000b300dc7213 */ /* 0x000fe40000000000 */
[C---:B------:R-:W-:Y:S01]  /*06d0*/  IADD3 R42, R200.reuse, 0x9, RZ ;  /* 0x00000009c82a7810 */ /* 0x040fe20007ffe0ff */
[C---:B------:R-:W-:Y:S01]  /*06e0*/  IMAD R204, R5.reuse, R2, R204 ;  /* 0x0000000205cc7224 */ /* 0x040fe200078e02cc */
[----:B------:R-:W-:Y:S01]  /*06f0*/  IADD3 R172, R200, 0x10, RZ ;  /* 0x00000010c8ac7810 */ /* 0x000fe20007ffe0ff */
[----:B------:R-:W-:Y:S01]  /*0700*/  IMAD R2, R5, R9, R10 ;  /* 0x0000000905027224 */ /* 0x000fe200078e020a */
[----:B------:R-:W-:Y:S01]  /*0710*/  IABS R217, R42 ;  /* 0x0000002a00d97213 */ /* 0x000fe20000000000 */
[----:B------:R-:W-:Y:S01]  /*0720*/  IMAD.HI.U32 R10, R0, R213, RZ ;  /* 0x000000d5000a7227 */ /* 0x000fe200078e00ff */
[----:B------:R-:W-:-:S02]  /*0730*/  IABS R226, R172 ;  /* 0x000000ac00e27213 */ /* 0x000fc40000000000 */
[C---:B------:R-:W-:Y:S01]  /*0740*/  IADD3 R175, R200.reuse, 0xe, RZ ;  /* 0x0000000ec8af7810 */ /* 0x040fe20007ffe0ff */
[----:B------:R-:W-:Y:S01]  /*0750*/  IMAD.MOV R8, RZ, RZ, -R8 ;  /* 0x000000ffff087224 */ /* 0x000fe200078e0a08 */
[C---:B------:R-:W-:Y:S01]  /*0760*/  IADD3 R166, R200.reuse, 0x15, RZ ;  /* 0x00000015c8a67810 */ /* 0x040fe20007ffe0ff */
[----:B------:R-:W-:Y:S01]  /*0770*/  IMAD.MOV R10, RZ, RZ, -R10 ;  /* 0x000000ffff0a7224 */ /* 0x000fe200078e0a0a */
[----:B------:R-:W-:Y:S01]  /*0780*/  IABS R224, R175 ;  /* 0x000000af00e07213 */ /* 0x000fe20000000000 */
[C---:B------:R-:W-:Y:S01]  /*0790*/  IMAD R208, R5.reuse, R8, R208 ;  /* 0x0000000805d07224 */ /* 0x040fe200078e02d0 */
[----:B------:R-:W-:Y:S01]  /*07a0*/  IADD3 R16, R200, 0x1, RZ ;  /* 0x00000001c8107810 */ /* 0x000fe20007ffe0ff */
[----:B------:R-:W-:Y:S01]  /*07b0*/  IMAD.HI.U32 R8, R0, R210, RZ ;  /* 0x000000d200087227 */ /* 0x000fe200078e00ff */
[----:B------:R-:W-:Y:S02]  /*07c0*/  IABS R233, R166 ;  /* 0x000000a600e97213 */ /* 0x000fe40000000000 */
[----:B------:R-:W-:Y:S01]  /*07d0*/  IABS R206, R16 ;  /* 0x0000001000ce7213 */ /* 0x000fe20000000000 */
[C---:B------:R-:W-:Y:S01]  /*07e0*/  IMAD R213, R5.reuse, R10, R213 ;  /* 0x0000000a05d57224 */ /* 0x040fe200078e02d5 */
[----:B------:R-:W-:Y:S01]  /*07f0*/  IADD3 R168, R200, 0x13, RZ ;  /* 0x00000013c8a87810 */ /* 0x000fe20007ffe0ff */
[----:B------:R-:W-:Y:S01]  /*0800*/  IMAD.HI.U32 R10, R0, R220, RZ ;  /* 0x000000dc000a7227 */ /* 0x000fe200078e00ff */
[C---:B------:R-:W-:Y:S01]  /*0810*/  IADD3 R159, R200.reuse, 0x1a, RZ ;  /* 0x0000001ac89f7810 */ /* 0x040fe20007ffe0ff */
[----:B------:R-:W-:Y:S01]  /*0820*/  STL [R1+0xa58], R16 ;  /* 0x000a581001007387 */ /* 0x000fe20000100800 */
[----:B------:R-:W-:Y:S01]  /*0830*/  IABS R230, R168 ;  /* 0x000000a800e67213 */ /* 0x000fe20000000000 */
[----:B------:R-:W-:Y:S01]  /*0840*/  IMAD.MOV R8, RZ, RZ, -R8 ;  /* 0x000000ffff087224 */ /* 0x000fe200078e0a08 */
[C---:B------:R-:W-:Y:S01]  /*0850*/  IADD3 R11, R200.reuse, 0x3, RZ ;  /* 0x00000003c80b7810 */ /* 0x040fe20007ffe0ff */
[----:B------:R-:W-:Y:S01]  /*0860*/  IMAD.MOV R10, RZ, RZ, -R10 ;  /* 0x000000ffff0a7224 */ /* 0x000fe200078e0a0a */
[----:B------:R-:W-:Y:S01]  /*0870*/  IADD3 R250, R200, 0x5, RZ ;  /* 0x00000005c8fa7810 */ /* 0x000fe20007ffe0ff */
[C---:B------:R-:W-:Y:S01]  /*0880*/  IMAD R210, R5.reuse, R8, R210 ;  /* 0x0000000805d27224 */ /* 0x040fe200078e02d2 */
[----:B------:R-:W-:Y:S01]  /*0890*/  IABS R240, R159 ;  /* 0x0000009f00f07213 */ /* 0x000fe20000000000 */
[----:B------:R-:W-:Y:S01]  /*08a0*/  IMAD.HI.U32 R8, R0, R217, RZ ;  /* 0x000000d900087227 */ /* 0x000fe200078e00ff */
[----:B------:R-:W-:Y:S01]  /*08b0*/  IADD3 R201, R200, 0x7, RZ ;  /* 0x00000007c8c97810 */ /* 0x000fe20007ffe0ff */
[----:B------:R-:W-:Y:S01]  /*08c0*/  STL [R1+0xa54], R15 ;  /* 0x000a540f01007387 */ /* 0x000fe20000100800 */
[----:B------:R-:W-:Y:S01]  /*08d0*/  IABS R209, R11 ;  /* 0x0000000b00d17213 */ /* 0x000fe20000000000 */
[C---:B------:R-:W-:Y:S01]  /*08e0*/  IMAD R220, R5.reuse, R10, R220 ;  /* 0x0000000a05dc7224 */ /* 0x040fe200078e02dc */
[----:B------:R-:W-:Y:S01]  /*08f0*/  IABS R212, R250 ;  /* 0x000000fa00d47213 */ /* 0x000fe20000000000 */
[----:B------:R-:W-:Y:S01]  /*0900*/  IMAD.HI.U32 R10, R0, R226, RZ ;  /* 0x000000e2000a7227 */ /* 0x000fe200078e00ff */
[C---:B------:R-:W-:Y:S01]  /*0910*/  IADD3 R162, R200.reuse, 0x18, RZ ;  /* 0x00000018c8a27810 */ /* 0x040fe20007ffe0ff */
[----:B------:R2:W-:Y:S01]  /*0920*/  STL [R1+0xa50], R11 ;  /* 0x000a500b01007387 */ /* 0x0005e20000100800 */
[C---:B------:R-:W-:Y:S01]  /*0930*/  IADD3 R199, R200.reuse, 0x8, RZ ;  /* 0x00000008c8c77810 */ /* 0x040fe20007ffe0ff */
[----:B------:R-:W-:Y:S01]  /*0940*/  IMAD.MOV R8, RZ, RZ, -R8 ;  /* 0x000000ffff087224 */ /* 0x000fe200078e0a08 */
[----:B------:R-:W-:Y:S01]  /*0950*/  IADD3 R154, R200, 0x1f, RZ ;  /* 0x0000001fc89a7810 */ /* 0x000fe20007ffe0ff */
[----:B------:R-:W-:Y:S01]  /*0960*/  IMAD.MOV R10, RZ, RZ, -R10 ;  /* 0x000000ffff0a7224 */ /* 0x000fe200078e0a0a */
[----:B------:R-:W-:Y:S01]  /*0970*/  IABS R214, R201 ;  /* 0x000000c900d67213 */ /* 0x000fe20000000000 */
        /* <DEDUP_REMOVED lines=10> */
[----:B------:R-:W-:Y:S01]  /*0a20*/  STL [R1+0xb20], R250 ;  /* 0x000b20fa01007387 */ /* 0x000fe20000100800 */
[----:B------:R-:W-:Y:S01]  /*0a30*/  IABS R218, R180 ;  /* 0x000000b400da7213 */ /* 0x000fe20000000000 */
[----:B------:R-:W-:Y:S01]  /*0a40*/  IMAD.MOV R8, RZ, RZ, -R8 ;  /* 0x000000ffff087224 */ /* 0x000fe200078e0a08 */
[----:B------:R-:W-:Y:S01]  /*0a50*/  IADD3 R156, R200, 0x1d, RZ ;  /* 0x0000001dc89c7810 */ /* 0x000fe20007ffe0ff */
[----:B------:R-:W-:Y:S01]  /*0a60*/  IMAD.HI.U32 R7, R0, R206, RZ ;  /* 0x000000ce00077227 */ /* 0x000fe200078e00ff */
[C---:B------:R-:W-:Y:S01]  /*0a70*/  IADD3 R176, R200.reuse, 0xd, RZ ;  /* 0x0000000dc8b07810 */ /* 0x040fe20007ffe0ff */
[----:B------:R-:W-:Y:S01]  /*0a80*/  STL [R1+0xb30], R249 ;  /* 0x000b30f901007387 */ /* 0x000fe20000100800 */
[C---:B------:R-:W-:Y:S01]  /*0a90*/  IADD3 R147, R200.reuse, 0x24, RZ ;  /* 0x00000024c8937810 */ /* 0x040fe20007ffe0ff */
[----:B------:R-:W-:Y:S01]  /*0aa0*/  IMAD.MOV R10, RZ, RZ, -R10 ;  /* 0x000000ffff0a7224 */ /* 0x000fe200078e0a0a */
[----:B------:R-:W-:Y:S01]  /*0ab0*/  IABS R221, R178 ;  /* 0x000000b200dd7213 */ /* 0x000fe20000000000 */
[C---:B------:R-:W-:Y:S01]  /*0ac0*/  IMAD R224, R5.reuse, R8, R224 ;  /* 0x0000000805e07224 */ /* 0x040fe200078e02e0 */
[----:B------:R-:W-:Y:S01]  /*0ad0*/  IABS R244, R156 ;  /* 0x0000009c00f47213 */ /* 0x000fe20000000000 */
[----:B------:R-:W-:Y:S01]  /*0ae0*/  IMAD.MOV R7, RZ, RZ, -R7 ;  /* 0x000000ffff077224 */ /* 0x000fe200078e0a07 */
[----:B------:R-:W-:Y:S01]  /*0af0*/  IADD3 R174, R200, 0xf, RZ ;  /* 0x0000000fc8ae7810 */ /* 0x000fe20007ffe0ff */
[----:B------:R-:W-:Y:S01]  /*0b00*/  IMAD.HI.U32 R8, R0, R230, RZ ;  /* 0x000000e600087227 */ /* 0x000fe200078e00ff */
[----:B------:R-:W-:Y:S01]  /*0b10*/  IADD3 R171, R200, 0x11, RZ ;  /* 0x00000011c8ab7810 */ /* 0x000fe20007ffe0ff */
[----:B------:R-:W-:Y:S01]  /*0b20*/  STL [R1+0xb2c], R201 ;  /* 0x000b2cc901007387 */ /* 0x000fe20000100800 */
[----:B------:R-:W-:Y:S01]  /*0b30*/  IABS R222, R176 ;  /* 0x000000b000de7213 */ /* 0x000fe20000000000 */
[C---:B------:R-:W-:Y:S01]  /*0b40*/  IMAD R233, R5.reuse, R10, R233 ;  /* 0x0000000a05e97224 */ /* 0x040fe200078e02e9 */
[----:B------:R-:W-:Y:S01]  /*0b50*/  IABS R65, R147 ;  /* 0x0000009300417213 */ /* 0x000fe20000000000 */
[----:B------:R-:W-:Y:S01]  /*0b60*/  IMAD.HI.U32 R10, R0, R240, RZ ;  /* 0x000000f0000a7227 */ /* 0x000fe200078e00ff */
[----:B------:R-:W-:Y:S01]  /*0b70*/  IABS R225, R174 ;  /* 0x000000ae00e17213 */ /* 0x000fe20000000000 */
[----:B------:R-:W-:Y:S01]  /*0b80*/  STL [R1+0xb34], R199 ;  /* 0x000b34c701007387 */ /* 0x000fe20000100800 */
[----:B------:R-:W-:Y:S01]  /*0b90*/  IABS R228, R171 ;  /* 0x000000ab00e47213 */ /* 0x000fe20000000000 */
[C---:B------:R-:W-:Y:S01]  /*0ba0*/  IMAD R206, R5.reuse, R7, R206 ;  /* 0x0000000705ce7224 */ /* 0x040fe200078e02ce */
[C---:B------:R-:W-:Y:S01]  /*0bb0*/  IADD3 R150, R200.reuse, 0x22, RZ ;  /* 0x00000022c8967810 */ /* 0x040fe20007ffe0ff */
[----:B------:R-:W-:Y:S01]  /*0bc0*/  IMAD.MOV R8, RZ, RZ, -R8 ;  /* 0x000000ffff087224 */ /* 0x000fe200078e0a08 */
[----:B------:R-:W-:Y:S01]  /*0bd0*/  IADD3 R170, R200, 0x12, RZ ;  /* 0x00000012c8aa7810 */ /* 0x000fe20007ffe0ff */
[----:B------:R-:W-:Y:S01]  /*0be0*/  IMAD.HI.U32 R7, R0, R209, RZ ;  /* 0x000000d100077227 */ /* 0x000fe200078e00ff */
[C---:B------:R-:W-:Y:S01]  /*0bf0*/  IADD3 R167, R200.reuse, 0x14, RZ ;  /* 0x00000014c8a77810 */ /* 0x040fe20007ffe0ff */
[----:B------:R3:W-:Y:S01]  /*0c00*/  STL [R1+0xb3c], R42 ;  /* 0x000b3c2a01007387 */ /* 0x0007e20000100800 */
[----:B------:R-:W-:Y:S01]  /*0c10*/  IADD3 R140, R200, 0x29, RZ ;  /* 0x00000029c88c7810 */ /* 0x000fe20007ffe0ff */
[----:B------:R-:W-:Y:S01]  /*0c20*/  IMAD.HI.U32 R9, R0, R212, RZ ;  /* 0x000000d400097227 */ /* 0x000fe200078e00ff */
[----:B------:R-:W-:Y:S01]  /*0c30*/  IABS R57, R150 ;  /* 0x0000009600397213 */ /* 0x000fe20000000000 */
[----:B------:R-:W-:Y:S01]  /*0c40*/  STL [R1+0xb40], R180 ;  /* 0x000b40b401007387 */ /* 0x000fe20000100800 */
[----:B------:R-:W-:Y:S01]  /*0c50*/  IADD3 R164, R200, 0x16, RZ ;  /* 0x00000016c8a47810 */ /* 0x000fe20007ffe0ff */
[----:B------:R-:W-:Y:S01]  /*0c60*/  IMAD.MOV R10, RZ, RZ, -R10 ;  /* 0x000000ffff0a7224 */ /* 0x000fe200078e0a0a */
[----:B------:R-:W-:Y:S01]  /*0c70*/  IABS R229, R170 ;  /* 0x000000aa00e57213 */ /* 0x000fe20000000000 */
[C---:B------:R-:W-:Y:S01]  /*0c80*/  IMAD R230, R5.reuse, R8, R230 ;  /* 0x0000000805e67224 */ /* 0x040fe200078e02e6 */
[----:B------:R-:W-:Y:S01]  /*0c90*/  IABS R232, R167 ;  /* 0x000000a700e87213 */ /* 0x000fe20000000000 */
[----:B--2---:R-:W-:Y:S01]  /*0ca0*/  IMAD.HI.U32 R11, R0, R214, RZ ;  /* 0x000000d6000b7227 */ /* 0x004fe200078e00ff */
[C---:B------:R-:W-:Y:S01]  /*0cb0*/  IADD3 R163, R200.reuse, 0x17, RZ ;  /* 0x00000017c8a37810 */ /* 0x040fe20007ffe0ff */
[----:B------:R-:W-:Y:S01]  /*0cc0*/  STL [R1+0xb48], R179 ;  /* 0x000b48b301007387 */ /* 0x000fe20000100800 */
[----:B------:R-:W-:Y:S01]  /*0cd0*/  IABS R85, R140 ;  /* 0x0000008c00557213 */ /* 0x000fe20000000000 */
[----:B------:R-:W-:Y:S01]  /*0ce0*/  IMAD.MOV R12, RZ, RZ, -R7 ;  /* 0x000000ffff0c7224 */ /* 0x000fe200078e0a07 */
[----:B------:R-:W-:Y:S01]  /*0cf0*/  IABS R234, R164 ;  /* 0x000000a400ea7213 */ /* 0x000fe20000000000 */
[----:B------:R-:W-:Y:S01]  /*0d00*/  IMAD.MOV R9, RZ, RZ, -R9 ;  /* 0x000000ffff097224 */ /* 0x000fe200078e0a09 */
[----:B------:R-:W-:Y:S01]  /*0d10*/  IADD3 R143, R200, 0x27, RZ ;  /* 0x00000027c88f7810 */ /* 0x000fe20007ffe0ff */
[----:B------:R-:W-:Y:S01]  /*0d20*/  IMAD.HI.U32 R8, R0, R237, RZ ;  /* 0x000000ed00087227 */ /* 0x000fe200078e00ff */
[----:B------:R-:W-:Y:S01]  /*0d30*/  IADD3 R160, R200, 0x19, RZ ;  /* 0x00000019c8a07810 */ /* 0x000fe20007ffe0ff */
[----:B------:R-:W-:Y:S01]  /*0d40*/  STL [R1+0xb4c], R178 ;  /* 0x000b4cb201007387 */ /* 0x000fe20000100800 */
[----:B------:R-:W-:Y:S01]  /*0d50*/  IABS R236, R163 ;  /* 0x000000a300ec7213 */ /* 0x000fe20000000000 */
[----:B------:R-:W-:Y:S01]  /*0d60*/  IMAD.HI.U32 R7, R0, R216, RZ ;  /* 0x000000d800077227 */ /* 0x000fe200078e00ff */
[C---:B------:R-:W-:Y:S01]  /*0d70*/  IADD3 R135, R200.reuse, 0x2e, RZ ;  /* 0x0000002ec8877810 */ /* 0x040fe20007ffe0ff */
[----:B------:R-:W-:Y:S01]  /*0d80*/  STL [R1+0xb54], R176 ;  /* 0x000b54b001007387 */ /* 0x000fe20000100800 */
[----:B------:R-:W-:Y:S01]  /*0d90*/  IABS R77, R143 ;  /* 0x0000008f004d7213 */ /* 0x000fe20000000000 */
[C---:B------:R-:W-:Y:S01]  /*0da0*/  IMAD R240, R5.reuse, R10, R240 ;  /* 0x0000000a05f07224 */ /* 0x040fe200078e02f0 */
[----:B------:R-:W-:Y:S01]  /*0db0*/  IADD3 R41, R200, 0x1b, RZ ;  /* 0x0000001bc8297810 */ /* 0x000fe20007ffe0ff */
[----:B------:R-:W-:Y:S01]  /*0dc0*/  IMAD.HI.U32 R10, R0, R246, RZ ;  /* 0x000000f6000a7227 */ /* 0x000fe200078e00ff */
[----:B------:R-:W-:Y:S01]  /*0dd0*/  IABS R238, R160 ;  /* 0x000000a000ee7213 */ /* 0x000fe20000000000 */
        /* <DEDUP_REMOVED lines=15> */
[----:B------:R-:W-:Y:S01]  /*0ed0*/  IABS R97, R136 ;  /* 0x0000008800617213 */ /* 0x000fe20000000000 */
[C---:B------:R-:W-:Y:S01]  /*0ee0*/  IMAD R214, R5.reuse, R11, R214 ;  /* 0x0000000b05d67224 */ /* 0x040fe200078e02d6 */
        /* <DEDUP_REMOVED lines=10> */
[----:B------:R-:W-:Y:S01]  /*0f90*/  IADD3 R144, R200, 0x26, RZ ;  /* 0x00000026c8907810 */ /* 0x000fe20007ffe0ff */
[----:B------:R-:W-:Y:S01]  /*0fa0*/  IMAD.HI.U32 R8, R0, R244, RZ ;  /* 0x000000f400087227 */ /* 0x000fe200078e00ff */
[----:B------:R-:W-:Y:S01]  /*0fb0*/  IADD3 R122, R200, 0x38, RZ ;  /* 0x00000038c87a7810 */ /* 0x000fe20007ffe0ff */
[----:B------:R-:W-:Y:S01]  /*0fc0*/  STL [R1+0xb68], R171 ;  /* 0x000b68ab01007387 */ /* 0x000fe20000100800 */
[----:B------:R-:W-:Y:S01]  /*0fd0*/  IABS R117, R131 ;  /* 0x0000008300757213 */ /* 0x000fe20000000000 */
[----:B------:R-:W-:Y:S01]  /*0fe0*/  IMAD.HI.U32 R7, R0, R222, RZ ;  /* 0x000000de00077227 */ /* 0x000fe200078e00ff */
[----:B------:R-:W-:Y:S01]  /*0ff0*/  IABS R73, R144 ;  /* 0x0000009000497213 */ /* 0x000fe20000000000 */
[----:B------:R-:W-:Y:S01]  /*1000*/  STL [R1+0xb64], R170 ;  /* 0x000b64aa01007387 */ /* 0x000fe20000100800 */
[C---:B------:R-:W-:Y:S01]  /*1010*/  IADD3 R138, R200.reuse, 0x2b, RZ ;  /* 0x0000002bc88a7810 */ /* 0x040fe20007ffe0ff */
        /* <DEDUP_REMOVED lines=9> */
[C---:B------:R-:W-:Y:S01]  /*10b0*/  IADD3 R132, R200.reuse, 0x30, RZ ;  /* 0x00000030c8847810 */ /* 0x040fe20007ffe0ff */
[C---:B------:R-:W-:Y:S01]  /*10c0*/  IMAD R218, R5.reuse, R9, R218 ;  /* 0x0000000905da7224 */ /* 0x040fe200078e02da */
[----:B------:R-:W-:Y:S01]  /*10d0*/  IADD3 R115, R200, 0x3d, RZ ;  /* 0x0000003dc8737810 */ /* 0x000fe20007ffe0ff */
[----:B------:R-:W-:Y:S01]  /*10e0*/  IMAD.MOV R8, RZ, RZ, -R8 ;  /* 0x000000ffff087224 */ /* 0x000fe200078e0a08 */
[----:B------:R-:W-:Y:S01]  /*10f0*/  IABS R137, R124 ;  /* 0x0000007c00897213 */ /* 0x000fe20000000000 */
[C---:B------:R-:W-:Y:S01]  /*1100*/  IMAD.HI.U32 R9, R0.reuse, R225, RZ ;  /* 0x000000e100097227 */ /* 0x040fe200078e00ff */
[----:B------:R-:W-:Y:S01]  /*1110*/  IABS R61, R148 ;  /* 0x00000094003d7213 */ /* 0x000fe20000000000 */
[----:B------:R-:W-:Y:S01]  /*1120*/  STL [R1+0xb74], R167 ;  /* 0x000b74a701007387 */ /* 0x000fe20000100800 */
[----:B------:R-:W-:Y:S01]  /*1130*/  IABS R113, R132 ;  /* 0x0000008400717213 */ /* 0x000fe20000000000 */
[----:B------:R-:W-:Y:S01]  /*1140*/  IMAD.HI.U32 R11, R0, R228, RZ ;  /* 0x000000e4000b7227 */ /* 0x000fe200078e00ff */
[----:B------:R-:W-:Y:S01]  /*1150*/  IABS R165, R115 ;  /* 0x0000007300a57213 */ /* 0x000fe20000000000 */
[----:B------:R-:W-:Y:S01]  /*1160*/  STL [R1+0xb7c], R166 ;  /* 0x000b7ca601007387 */ /* 0x000fe20000100800 */
[C---:B------:R-:W-:Y:S01]  /*1170*/  IADD3 R142, R200.reuse, 0x28, RZ ;  /* 0x00000028c88e7810 */ /* 0x040fe20007ffe0ff */
[----:B------:R-:W-:Y:S01]  /*1180*/  IMAD.MOV R7, RZ, RZ, -R7 ;  /* 0x000000ffff077224 */ /* 0x000fe200078e0a07 */
[C---:B------:R-:W-:Y:S01]  /*1190*/  IADD3 R126, R200.reuse, 0x35, RZ ;  /* 0x00000035c87e7810 */ /* 0x040fe20007ffe0ff */
[----:B------:R-:W-:Y:S01]  /*11a0*/  IMAD.MOV R10, RZ, RZ, -R10 ;  /* 0x000000ffff0a7224 */ /* 0x000fe200078e0a0a */
[C---:B------:R-:W-:Y:S01]  /*11b0*/  IADD3 R118, R200.reuse, 0x3b, RZ ;  /* 0x0000003bc8767810 */ /* 0x040fe20007ffe0ff */
[C---:B------:R-:W-:Y:S01]  /*11c0*/  IMAD R221, R5.reuse, R12, R221 ;  /* 0x0000000c05dd7224 */ /* 0x040fe200078e02dd */
[----:B------:R-:W-:Y:S01]  /*11d0*/  IABS R81, R142 ;  /* 0x0000008e00517213 */ /* 0x000fe20000000000 */
[C---:B------:R-:W-:Y:S01]  /*11e0*/  IMAD R244, R5.reuse, R8, R244 ;  /* 0x0000000805f47224 */ /* 0x040fe200078e02f4 */
[----:B------:R-:W-:Y:S01]  /*11f0*/  IABS R133, R126 ;  /* 0x0000007e00857213 */ /* 0x000fe20000000000 */
[----:B------:R-:W-:Y:S01]  /*1200*/  IMAD.MOV R12, RZ, RZ, -R9 ;  /* 0x000000ffff0c7224 */ /* 0x000fe200078e0a09 */
[C---:B------:R-:W-:Y:S01]  /*1210*/  IADD3 R110, R200.reuse, 0x42, RZ ;  /* 0x00000042c86e7810 */ /* 0x040fe20007ffe0ff */
[----:B------:R-:W-:Y:S01]  /*1220*/  IMAD.MOV R11, RZ, RZ, -R11 ;  /* 0x000000ffff0b7224 */ /* 0x000fe200078e0a0b */
[C---:B------:R-:W-:Y:S01]  /*1230*/  IADD3 R40, R200.reuse, 0x2d, RZ ;  /* 0x0000002dc8287810 */ /* 0x040fe20007ffe0ff */
[C---:B------:R-:W-:Y:S01]  /*1240*/  IMAD R222, R5.reuse, R7, R222 ;  /* 0x0000000705de7224 */ /* 0x040fe200078e02de */
[----:B------:R-:W-:Y:S01]  /*1250*/  IADD3 R119, R200, 0x3a, RZ ;  /* 0x0000003ac8777810 */ /* 0x000fe20007ffe0ff */
[C---:B------:R-:W-:Y:S01]  /*1260*/  IMAD.HI.U32 R8, R0.reuse, R57, RZ ;  /* 0x0000003900087227 */ /* 0x040fe200078e00ff */
[----:B------:R-:W-:Y:S01]  /*1270*/  IABS R157, R118 ;  /* 0x00000076009d7213 */ /* 0x000fe20000000000 */
[----:B------:R-:W-:Y:S01]  /*1280*/  STL [R1+0xb80], R164 ;  /* 0x000b80a401007387 */ /* 0x000fe20000100800 */
[----:B------:R-:W-:Y:S01]  /*1290*/  IABS R182, R110 ;  /* 0x0000006e00b67213 */ /* 0x000fe20000000000 */
[C---:B------:R-:W-:Y:S01]  /*12a0*/  IMAD.HI.U32 R7, R0.reuse, R229, RZ ;  /* 0x000000e500077227 */ /* 0x040fe200078e00ff */
[----:B------:R-:W-:Y:S01]  /*12b0*/  IABS R101, R40 ;  /* 0x0000002800657213 */ /* 0x000fe20000000000 */
[----:B------:R-:W-:Y:S01]  /*12c0*/  STL [R1+0xb88], R163 ;  /* 0x000b88a301007387 */ /* 0x000fe20000100800 */
[----:B------:R-:W-:Y:S01]  /*12d0*/  IABS R153, R119 ;  /* 0x0000007700997213 */ /* 0x000fe20000000000 */
[----:B------:R-:W-:Y:S01]  /*12e0*/  IMAD.HI.U32 R9, R0, R232, RZ ;  /* 0x000000e800097227 */ /* 0x000fe200078e00ff */
[C---:B------:R-:W-:Y:S01]  /*12f0*/  IADD3 R130, R200.reuse, 0x32, RZ ;  /* 0x00000032c8827810 */ /* 0x040fe20007ffe0ff */
[----:B------:R-:W-:Y:S01]  /*1300*/  STL [R1+0xb8c], R162 ;  /* 0x000b8ca201007387 */ /* 0x000fe20000100800 */
[C---:B------:R-:W-:Y:S01]  /*1310*/  IADD3 R39, R200.reuse, 0x3f, RZ ;  /* 0x0000003fc8277810 */ /* 0x040fe20007ffe0ff */
[C---:B------:R-:W-:Y:S01]  /*1320*/  IMAD R65, R5.reuse, R10, R65 ;  /* 0x0000000a05417224 */ /* 0x040fe200078e0241 */
[----:B------:R-:W-:Y:S01]  /*1330*/  IADD3 R112, R200, 0x40, RZ ;  /* 0x00000040c8707810 */ /* 0x000fe20007ffe0ff */
[----:B------:R-:W-:Y:S01]  /*1340*/  IMAD.HI.U32 R10, R0, R85, RZ ;  /* 0x00000055000a7227 */ /* 0x000fe200078e00ff */
[C---:B------:R-:W-:Y:S01]  /*1350*/  IADD3 R103, R200.reuse, 0x47, RZ ;  /* 0x00000047c8677810 */ /* 0x040fe20007ffe0ff */
[----:B------:R-:W-:Y:S01]  /*1360*/  STL [R1+0xb94], R160 ;  /* 0x000b94a001007387 */ /* 0x000fe20000100800 */
[----:B------:R-:W-:Y:S01]  /*1370*/  IABS R121, R130 ;  /* 0x0000008200797213 */ /* 0x000fe20000000000 */
[C---:B------:R-:W-:Y:S01]  /*1380*/  IMAD R225, R5.reuse, R12, R225 ;  /* 0x0000000c05e17224 */ /* 0x040fe200078e02e1 */
        /* <DEDUP_REMOVED lines=14> */
[----:B------:R-:W-:Y:S01]  /*1470*/  IABS R184, R107 ;  /* 0x0000006b00b87213 */ /* 0x000fe20000000000 */
[----:B------:R2:W-:Y:S01]  /*1480*/  STL [R1+0xba0], R41 ;  /* 0x000ba02901007387 */ /* 0x0005e20000100800 */
[C---:B------:R-:W-:Y:S01]  /*1490*/  IADD3 R116, R200.reuse, 0x3c, RZ ;  /* 0x0000003cc8747810 */ /* 0x040fe20007ffe0ff */
[----:B------:R-:W-:Y:S01]  /*14a0*/  IMAD.MOV R10, RZ, RZ, -R10 ;  /* 0x000000ffff0a7224 */ /* 0x000fe200078e0a0a */
[C---:B------:R-:W-:Y:S01]  /*14b0*/  IADD3 R96, R200.reuse, 0x4c, RZ ;  /* 0x0000004cc8607810 */ /* 0x040fe20007ffe0ff */
[C---:B------:R-:W-:Y:S01]  /*14c0*/  IMAD R57, R5.reuse, R8, R57 ;  /* 0x0000000805397224 */ /* 0x040fe200078e0239 */
[----:B------:R-:W-:Y:S01]  /*14d0*/  IABS R185, R106 ;  /* 0x0000006a00b97213 */ /* 0x000fe20000000000 */
        /* <DEDUP_REMOVED lines=12> */
[----:B------:R-:W-:Y:S01]  /*15a0*/  IMAD.MOV R7, RZ, RZ, -R7 ;  /* 0x000000ffff077224 */ /* 0x000fe200078e0a07 */
[----:B------:R-:W-:Y:S01]  /*15b0*/  IABS R181, R111 ;  /* 0x0000006f00b57213 */ /* 0x000fe20000000000 */
[C---:B------:R-:W-:Y:S01]  /*15c0*/  IMAD R85, R5.reuse, R10, R85 ;  /* 0x0000000a05557224 */ /* 0x040fe200078e0255 */
[----:B------:R-:W-:Y:S01]  /*15d0*/  IADD3 R94, R200, 0x4e, RZ ;  /* 0x0000004ec85e7810 */ /* 0x000fe20007ffe0ff */
[----:B------:R-:W-:Y:S01]  /*15e0*/  IMAD.HI.U32 R10, R0, R105, RZ ;  /* 0x00000069000a7227 */ /* 0x000fe200078e00ff */
[C---:B------:R-:W-:Y:S01]  /*15f0*/  IADD3 R104, R200.reuse, 0x46, RZ ;  /* 0x00000046c8687810 */ /* 0x040fe20007ffe0ff */
[----:B------:R-:W-:Y:S01]  /*1600*/  STL [R1+0xbb0], R155 ;  /* 0x000bb09b01007387 */ /* 0x000fe20000100800 */
[----:B------:R-:W-:Y:S01]  /*1610*/  IADD3 R38, R200, 0x51, RZ ;  /* 0x00000051c8267810 */ /* 0x000fe20007ffe0ff */
[C---:B------:R-:W-:Y:S01]  /*1620*/  IMAD R234, R5.reuse, R11, R234 ;  /* 0x0000000b05ea7224 */ /* 0x040fe200078e02ea */
[----:B------:R-:W-:Y:S01]  /*1630*/  IABS R190, R99 ;  /* 0x0000006300be7213 */ /* 0x000fe20000000000 */
[----:B------:R-:W-:Y:S01]  /*1640*/  IMAD.MOV R8, RZ, RZ, -R8 ;  /* 0x000000ffff087224 */ /* 0x000fe200078e0a08 */
[----:B------:R-:W-:Y:S01]  /*1650*/  IABS R194, R94 ;  /* 0x0000005e00c27213 */ /* 0x000fe20000000000 */
[----:B------:R-:W-:Y:S01]  /*1660*/  IMAD.HI.U32 R11, R0, R241, RZ ;  /* 0x000000f1000b7227 */ /* 0x000fe200078e00ff */
[----:B------:R-:W-:Y:S01]  /*1670*/  IABS R186, R104 ;  /* 0x0000006800ba7213 */ /* 0x000fe20000000000 */
[----:B------:R-:W-:Y:S01]  /*1680*/  STL [R1+0xbb8], R154 ;  /* 0x000bb89a01007387 */ /* 0x000fe20000100800 */
[----:B------:R-:W-:Y:S01]  /*1690*/  IABS R197, R38 ;  /* 0x0000002600c57213 */ /* 0x000fe20000000000 */
[----:B------:R-:W-:Y:S01]  /*16a0*/  IMAD.MOV R9, RZ, RZ, -R9 ;  /* 0x000000ffff097224 */ /* 0x000fe200078e0a09 */
[C---:B------:R-:W-:Y:S01]  /*16b0*/  IADD3 R92, R200.reuse, 0x4f, RZ ;  /* 0x0000004fc85c7810 */ /* 0x040fe20007ffe0ff */
[----:B------:R-:W-:Y:S01]  /*16c0*/  IMAD R236, R5, R7, R236 ;  /* 0x0000000705ec7224 */ /* 0x000fe200078e02ec */
[----:B------:R-:W-:Y:S01]  /*16d0*/  IADD3 R88, R200, 0x53, RZ ;  /* 0x00000053c8587810 */ /* 0x000fe20007ffe0ff */
[----:B------:R-:W-:Y:S01]  /*16e0*/  IMAD.HI.U32 R7, R0, R242, RZ ;  /* 0x000000f200077227 */ /* 0x000fe200078e00ff */
[----:B------:R-:W-:-:S02]  /*16f0*/  IADD3 R98, R200, 0x4b, RZ ;  /* 0x0000004bc8627810 */ /* 0x000fc40007ffe0ff */
[C---:B------:R-:W-:Y:S01]  /*1700*/  IADD3 R84, R200.reuse, 0x56, RZ ;  /* 0x00000056c8547810 */ /* 0x040fe20007ffe0ff */
[----:B------:R-:W-:Y:S01]  /*1710*/  IMAD.MOV R10, RZ, RZ, -R10 ;  /* 0x000000ffff0a7224 */ /* 0x000fe200078e0a0a */
[----:B------:R-:W-:Y:S01]  /*1720*/  IABS R195, R92 ;  /* 0x0000005c00c37213 */ /* 0x000fe20000000000 */
[C---:B------:R-:W-:Y:S01]  /*1730*/  IMAD R229, R5.reuse, R12, R229 ;  /* 0x0000000c05e57224 */ /* 0x040fe200078e02e5 */
[----:B------:R-:W-:Y:S01]  /*1740*/  IABS R203, R88 ;  /* 0x0000005800cb7213 */ /* 0x000fe20000000000 */
[C---:B------:R-:W-:Y:S01]  /*1750*/  IMAD R77, R5.reuse, R8, R77 ;  /* 0x00000008054d7224 */ /* 0x040fe200078e024d */
[----:B------:R-:W-:Y:S01]  /*1760*/  IABS R191, R98 ;  /* 0x0000006200bf7213 */ /* 0x000fe20000000000 */
[----:B------:R-:W-:Y:S01]  /*1770*/  IMAD.MOV R12, RZ, RZ, -R11 ;  /* 0x000000ffff0c7224 */ /* 0x000fe200078e0a0b */
[C---:B------:R-:W-:Y:S01]  /*1780*/  IADD3 R82, R200.reuse, 0x58, RZ ;  /* 0x00000058c8527810 */ /* 0x040fe20007ffe0ff */
[----:B------:R-:W-:Y:S01]  /*1790*/  IMAD R238, R5, R9, R238 ;  /* 0x0000000905ee7224 */ /* 0x000fe200078e02ee */
[----:B------:R-:W-:Y:S01]  /*17a0*/  IADD3 R91, R200, 0x50, RZ ;  /* 0x00000050c85b7810 */ /* 0x000fe20007ffe0ff */
[----:B------:R-:W-:Y:S01]  /*17b0*/  IMAD.HI.U32 R8, R0, R97, RZ ;  /* 0x0000006100087227 */ /* 0x000fe200078e00ff */
[----:B------:R-:W-:-:S02]  /*17c0*/  IABS R211, R84 ;  /* 0x0000005400d37213 */ /* 0x000fc40000000000 */
[----:B------:R-:W-:Y:S01]  /*17d0*/  IADD3 R152, R200, 0x20, RZ ;  /* 0x00000020c8987810 */ /* 0x000fe20007ffe0ff */
[----:B------:R-:W-:Y:S01]  /*17e0*/  IMAD.HI.U32 R9, R0, R245, RZ ;  /* 0x000000f500097227 */ /* 0x000fe200078e00ff */
[C---:B------:R-:W-:Y:S02]  /*17f0*/  IADD3 R87, R200.reuse, 0x54, RZ ;  /* 0x00000054c8577810 */ /* 0x040fe40007ffe0ff */
[----:B------:R-:W-:Y:S01]  /*1800*/  IABS R219, R82 ;  /* 0x0000005200db7213 */ /* 0x000fe20000000000 */
[----:B------:R-:W-:Y:S01]  /*1810*/  IMAD.MOV R7, RZ, RZ, -R7 ;  /* 0x000000ffff077224 */ /* 0x000fe200078e0a07 */
[----:B------:R-:W-:Y:S01]  /*1820*/  IABS R196, R91 ;  /* 0x0000005b00c47213 */ /* 0x000fe20000000000 */
[C---:B------:R-:W-:Y:S01]  /*1830*/  IMAD R105, R5.reuse, R10, R105 ;  /* 0x0000000a05697224 */ /* 0x040fe200078e0269 */
[----:B------:R-:W-:Y:S01]  /*1840*/  IADD3 R76, R200, 0x5c, RZ ;  /* 0x0000005cc84c7810 */ /* 0x000fe20007ffe0ff */
[----:B------:R-:W-:Y:S01]  /*1850*/  IMAD.HI.U32 R10, R0, R125, RZ ;  /* 0x0000007d000a7227 */ /* 0x000fe200078e00ff */
[----:B------:R-:W-:Y:S01]  /*1860*/  IABS R248, R152 ;  /* 0x0000009800f87213 */ /* 0x000fe20000000000 */
[----:B------:R-:W-:Y:S01]  /*1870*/  STL [R1+0xbbc], R152 ;  /* 0x000bbc9801007387 */ /* 0x000fe20000100800 */
[C---:B------:R-:W-:Y:S01]  /*1880*/  IADD3 R78, R200.reuse, 0x5b, RZ ;  /* 0x0000005bc84e7810 */ /* 0x040fe20007ffe0ff */
[C---:B------:R-:W-:Y:S01]  /*1890*/  IMAD R241, R5.reuse, R12, R241 ;  /* 0x0000000c05f17224 */ /* 0x040fe200078e02f1 */
[----:B------:R-:W-:Y:S01]  /*18a0*/  IABS R205, R87 ;  /* 0x0000005700cd7213 */ /* 0x000fe20000000000 */
[----:B------:R-:W-:Y:S01]  /*18b0*/  IMAD.MOV R8, RZ, RZ, -R8 ;  /* 0x000000ffff087224 */ /* 0x000fe200078e0a08 */
[----:B------:R-:W-:Y:S01]  /*18c0*/  IABS R235, R76 ;  /* 0x0000004c00eb7213 */ /* 0x000fe20000000000 */
[----:B------:R-:W-:Y:S01]  /*18d0*/  IMAD.MOV R12, RZ, RZ, -R9 ;  /* 0x000000ffff0c7224 */ /* 0x000fe200078e0a09 */
[----:B------:R-:W-:Y:S01]  /*18e0*/  IADD3 R86, R200, 0x55, RZ ;  /* 0x00000055c8567810 */ /* 0x000fe20007ffe0ff */
[C---:B------:R-:W-:Y:S01]  /*18f0*/  IMAD R242, R5.reuse, R7, R242 ;  /* 0x0000000705f27224 */ /* 0x040fe200078e02f2 */
[----:B------:R-:W-:Y:S01]  /*1900*/  IABS R231, R78 ;  /* 0x0000004e00e77213 */ /* 0x000fe20000000000 */
[----:B------:R-:W-:Y:S01]  /*1910*/  IMAD.HI.U32 R7, R0, R53, RZ ;  /* 0x0000003500077227 */ /* 0x000fe200078e00ff */
[C---:B------:R-:W-:Y:S01]  /*1920*/  IADD3 R75, R200.reuse, 0x5d, RZ ;  /* 0x0000005dc84b7810 */ /* 0x040fe20007ffe0ff */
[----:B------:R-:W-:Y:S01]  /*1930*/  STL [R1+0xbc4], R151 ;  /* 0x000bc49701007387 */ /* 0x000fe20000100800 */
[C---:B------:R-:W-:Y:S01]  /*1940*/  IADD3 R146, R200.reuse, 0x25, RZ ;  /* 0x00000025c8927810 */ /* 0x040fe20007ffe0ff */
[----:B------:R-:W-:Y:S01]  /*1950*/  IMAD.MOV R10, RZ, RZ, -R10 ;  /* 0x000000ffff0a7224 */ /* 0x000fe200078e0a0a */
[----:B------:R-:W-:Y:S01]  /*1960*/  IADD3 R80, R200, 0x59, RZ ;  /* 0x00000059c8507810 */ /* 0x000fe20007ffe0ff */
[C---:B------:R-:W-:Y:S01]  /*1970*/  IMAD R97, R5.reuse, R8, R97 ;  /* 0x0000000805617224 */ /* 0x040fe200078e0261 */
[----:B------:R-:W-:Y:S01]  /*1980*/  IABS R207, R86 ;  /* 0x0000005600cf7213 */ /* 0x000fe20000000000 */
[C---:B------:R-:W-:Y:S01]  /*1990*/  IMAD R245, R5.reuse, R12, R245 ;  /* 0x0000000c05f57224 */ /* 0x040fe200078e02f5 */
[----:B------:R-:W-:Y:S01]  /*19a0*/  IABS R239, R75 ;  /* 0x0000004b00ef7213 */ /* 0x000fe20000000000 */
[----:B------:R-:W-:Y:S01]  /*19b0*/  IMAD.HI.U32 R8, R0, R117, RZ ;  /* 0x0000007500087227 */ /* 0x000fe200078e00ff */
[----:B------:R-:W-:Y:S01]  /*19c0*/  IABS R69, R146 ;  /* 0x0000009200457213 */ /* 0x000fe20000000000 */
[----:B------:R-:W-:Y:S01]  /*19d0*/  STL [R1+0xbc8], R150 ;  /* 0x000bc89601007387 */ /* 0x000fe20000100800 */
[C---:B------:R-:W-:Y:S01]  /*19e0*/  IADD3 R79, R200.reuse, 0x5a, RZ ;  /* 0x0000005ac84f7810 */ /* 0x040fe20007ffe0ff */
[----:B------:R-:W-:Y:S01]  /*19f0*/  IMAD.MOV R12, RZ, RZ, -R7 ;  /* 0x000000ffff0c7224 */ /* 0x000fe200078e0a07 */
[----:B------:R-:W-:Y:S01]  /*1a00*/  IADD3 R72, R200, 0x5f, RZ ;  /* 0x0000005fc8487810 */ /* 0x000fe20007ffe0ff */
[----:B------:R-:W-:Y:S01]  /*1a10*/  IMAD.HI.U32 R7, R0, R73, RZ ;  /* 0x0000004900077227 */ /* 0x000fe200078e00ff */
[C---:B------:R-:W-:Y:S01]  /*1a20*/  IADD3 R70, R200.reuse, 0x61, RZ ;  /* 0x00000061c8467810 */ /* 0x040fe20007ffe0ff */
[----:B------:R-:W-:Y:S01]  /*1a30*/  STL [R1+0xbd0], R148 ;  /* 0x000bd09401007387 */ /* 0x000fe20000100800 */
[----:B------:R-:W-:Y:S01]  /*1a40*/  IADD3 R139, R200, 0x2a, RZ ;  /* 0x0000002ac88b7810 */ /* 0x000fe20007ffe0ff */
[----:B------:R-:W-:Y:S01]  /*1a50*/  IMAD R125, R5, R10, R125 ;  /* 0x0000000a057d7224 */ /* 0x000fe200078e027d */
[----:B------:R-:W-:Y:S01]  /*1a60*/  IABS R223, R80 ;  /* 0x0000005000df7213 */ /* 0x000fe20000000000 */
[----:B------:R-:W-:Y:S01]  /*1a70*/  IMAD.HI.U32 R10, R0, R145, RZ ;  /* 0x00000091000a7227 */ /* 0x000fe200078e00ff */
[----:B------:R-:W-:Y:S01]  /*1a80*/  STL [R1+0xbd4], R147 ;  /* 0x000bd49301007387 */ /* 0x000fe20000100800 */
[----:B------:R-:W-:-:S02]  /*1a90*/  IABS R227, R79 ;  /* 0x0000004f00e37213 */ /* 0x000fc40000000000 */
[----:B------:R-:W-:Y:S01]  /*1aa0*/  IMAD.MOV R8, RZ, RZ, -R8 ;  /* 0x000000ffff087224 */ /* 0x000fe200078e0a08 */
[----:B------:R-:W-:Y:S01]  /*1ab0*/  IABS R247, R72 ;  /* 0x0000004800f77213 */ /* 0x000fe20000000000 */
[C---:B------:R-:W-:Y:S01]  /*1ac0*/  IMAD R53, R5.reuse, R12, R53 ;  /* 0x0000000c05357224 */ /* 0x040fe200078e0235 */
[----:B------:R-:W-:Y:S01]  /*1ad0*/  IABS R34, R70 ;  /* 0x0000004600227213 */ /* 0x000fe20000000000 */
[----:B------:R-:W-:Y:S01]  /*1ae0*/  IMAD.MOV R12, RZ, RZ, -R7 ;  /* 0x000000ffff0c7224 */ /* 0x000fe200078e0a07 */
[----:B------:R-:W-:Y:S01]  /*1af0*/  STL [R1+0xbdc], R146 ;  /* 0x000bdc9201007387 */ /* 0x000fe20000100800 */
[----:B------:R-:W-:Y:S01]  /*1b00*/  IMAD.HI.U32 R7, R0, R93, RZ ;  /* 0x0000005d00077227 */ /* 0x000fe200078e00ff */
[----:B------:R-:W-:Y:S02]  /*1b10*/  IABS R89, R139 ;  /* 0x0000008b00597213 */ /* 0x000fe40000000000 */
[C---:B------:R-:W-:Y:S01]  /*1b20*/  IADD3 R71, R200.reuse, 0x60, RZ ;  /* 0x00000060c8477810 */ /* 0x040fe20007ffe0ff */
[----:B------:R-:W-:Y:S01]  /*1b30*/  IMAD.MOV R10, RZ, RZ, -R10 ;  /* 0x000000ffff0a7224 */ /* 0x000fe200078e0a0a */
[----:B------:R-:W-:Y:S01]  /*1b40*/  IADD3 R68, R200, 0x62, RZ ;  /* 0x00000062c8447810 */ /* 0x000fe20007ffe0ff */
[----:B------:R-:W-:Y:S01]  /*1b50*/  IMAD R117, R5, R8, R117 ;  /* 0x0000000805757224 */ /* 0x000fe200078e0275 */
[----:B------:R-:W-:Y:S01]  /*1b60*/  STL [R1+0xbe0], R144 ;  /* 0x000be09001007387 */ /* 0x000fe20000100800 */
[----:B------:R-:W-:Y:S01]  /*1b70*/  IMAD.HI.U32 R8, R0, R137, RZ ;  /* 0x0000008900087227 */ /* 0x000fe200078e00ff */
[----:B------:R-:W-:-:S02]  /*1b80*/  IADD3 R134, R200, 0x2f, RZ ;  /* 0x0000002fc8867810 */ /* 0x000fc40007ffe0ff */
[----:B------:R-:W-:Y:S01]  /*1b90*/  IADD3 R74, R200, 0x5e, RZ ;  /* 0x0000005ec84a7810 */ /* 0x000fe20007ffe0ff */
[C---:B------:R-:W-:Y:S01]  /*1ba0*/  IMAD R73, R5.reuse, R12, R73 ;  /* 0x0000000c05497224 */ /* 0x040fe200078e0249 */
[----:B------:R-:W-:Y:S01]  /*1bb0*/  STL [R1+0xbe8], R143 ;  /* 0x000be88f01007387 */ /* 0x000fe20000100800 */
[----:B------:R-:W-:Y:S01]  /*1bc0*/  IMAD.MOV R12, RZ, RZ, -R7 ;  /* 0x000000ffff0c7224 */ /* 0x000fe200078e0a07 */
[----:B------:R-:W-:Y:S01]  /*1bd0*/  IABS R252, R71 ;  /* 0x0000004700fc7213 */ /* 0x000fe20000000000 */
[----:B------:R-:W-:Y:S01]  /*1be0*/  IMAD R145, R5, R10, R145 ;  /* 0x0000000a05917224 */ /* 0x000fe200078e0291 */
[----:B------:R-:W-:Y:S01]  /*1bf0*/  STL [R1+0xbec], R142 ;  /* 0x000bec8e01007387 */ /* 0x000fe20000100800 */
[C---:B------:R-:W-:Y:S01]  /*1c00*/  IMAD.HI.U32 R9, R0.reuse, R61, RZ ;  /* 0x0000003d00097227 */ /* 0x040fe200078e00ff */
[----:B------:R-:W-:Y:S02]  /*1c10*/  IABS R33, R68 ;  /* 0x0000004400217213 */ /* 0x000fe40000000000 */
[----:B------:R-:W-:Y:S01]  /*1c20*/  STL [R1+0xbe4], R140 ;  /* 0x000be48c01007387 */ /* 0x000fe20000100800 */
[----:B------:R-:W-:Y:S01]  /*1c30*/  IMAD.HI.U32 R7, R0, R113, RZ ;  /* 0x0000007100077227 */ /* 0x000fe200078e00ff */
[----:B------:R-:W-:-:S02]  /*1c40*/  IABS R109, R134 ;  /* 0x00000086006d7213 */ /* 0x000fc40000000000 */
[----:B------:R-:W-:Y:S01]  /*1c50*/  STL [R1+0xbd8], R139 ;  /* 0x000bd88b01007387 */ /* 0x000fe20000100800 */
[----:B------:R-:W-:Y:S01]  /*1c60*/  IMAD.HI.U32 R10, R0, R165, RZ ;  /* 0x000000a5000a7227 */ /* 0x000fe200078e00ff */
[----:B------:R-:W-:Y:S02]  /*1c70*/  IABS R243, R74 ;  /* 0x0000004a00f37213 */ /* 0x000fe40000000000 */
[C---:B------:R-:W-:Y:S01]  /*1c80*/  IADD3 R67, R200.reuse, 0x63, RZ ;  /* 0x00000063c8437810 */ /* 0x040fe20007ffe0ff */
[----:B------:R-:W-:Y:S01]  /*1c90*/  IMAD.MOV R8, RZ, RZ, -R8 ;  /* 0x000000ffff087224 */ /* 0x000fe200078e0a08 */
[----:B------:R-:W-:Y:S01]  /*1ca0*/  STL [R1+0xbcc], R138 ;  /* 0x000bcc8a01007387 */ /* 0x000fe20000100800 */
[----:B------:R-:W-:Y:S01]  /*1cb0*/  IMAD R93, R5, R12, R93 ;  /* 0x0000000c055d7224 */ /* 0x000fe200078e025d */
[C---:B------:R-:W-:Y:S01]  /*1cc0*/  IADD3 R127, R200.reuse, 0x34, RZ ;  /* 0x00000034c87f7810 */ /* 0x040fe20007ffe0ff */
[----:B------:R-:W-:Y:S01]  /*1cd0*/  IMAD.MOV R14, RZ, RZ, -R9 ;  /* 0x000000ffff0e7224 */ /* 0x000fe200078e0a09 */
[----:B------:R-:W-:Y:S01]  /*1ce0*/  STL [R1+0xbc0], R136 ;  /* 0x000bc08801007387 */ /* 0x000fe20000100800 */
[----:B------:R-:W-:Y:S01]  /*1cf0*/  IMAD.MOV R12, RZ, RZ, -R7 ;  /* 0x000000ffff0c7224 */ /* 0x000fe200078e0a07 */
[----:B------:R-:W-:Y:S01]  /*1d00*/  IADD3 R64, R200, 0x65, RZ ;  /* 0x00000065c8407810 */ /* 0x000fe20007ffe0ff */
[----:B------:R-:W-:Y:S01]  /*1d10*/  IMAD.MOV R10, RZ, RZ, -R10 ;  /* 0x000000ffff0a7224 */ /* 0x000fe200078e0a0a */
[----:B------:R4:W-:Y:S01]  /*1d20*/  STL [R1+0xbb4], R40 ;  /* 0x000bb42801007387 */ /* 0x0009e20000100800 */
[----:B------:R-:W-:Y:S01]  /*1d30*/  IMAD.HI.U32 R9, R0, R81, RZ ;  /* 0x0000005100097227 */ /* 0x000fe200078e00ff */
[----:B------:R-:W-:-:S02]  /*1d40*/  IABS R32, R67 ;  /* 0x0000004300207213 */ /* 0x000fc40000000000 */
[----:B------:R-:W-:Y:S01]  /*1d50*/  STL [R1+0xba8], R135 ;  /* 0x000ba88701007387 */ /* 0x000fe20000100800 */
[----:B------:R-:W-:Y:S01]  /*1d60*/  IMAD.HI.U32 R7, R0, R133, RZ ;  /* 0x0000008500077227 */ /* 0x000fe200078e00ff */
[----:B------:R-:W-:Y:S02]  /*1d70*/  IABS R129, R127 ;  /* 0x0000007f00817213 */ /* 0x000fe40000000000 */
[----:B------:R-:W-:Y:S01]  /*1d80*/  STL [R1+0xb9c], R134 ;  /* 0x000b9c8601007387 */ /* 0x000fe20000100800 */
[C---:B------:R-:W-:Y:S01]  /*1d90*/  IMAD R137, R5.reuse, R8, R137 ;  /* 0x0000000805897224 */ /* 0x040fe200078e0289 */
[----:B------:R-:W-:Y:S01]  /*1da0*/  IADD3 R66, R200, 0x64, RZ ;  /* 0x00000064c8427810 */ /* 0x000fe20007ffe0ff */
[----:B------:R-:W-:Y:S01]  /*1db0*/  IMAD.HI.U32 R8, R0, R157, RZ ;  /* 0x0000009d00087227 */ /* 0x000fe200078e00ff */
[----:B------:R-:W-:Y:S01]  /*1dc0*/  STL [R1+0xb90], R132 ;  /* 0x000b908401007387 */ /* 0x000fe20000100800 */
[----:B------:R-:W-:Y:S02]  /*1dd0*/  IADD3 R120, R200, 0x39, RZ ;  /* 0x00000039c8787810 */ /* 0x000fe40007ffe0ff */
[C---:B------:R-:W-:Y:S01]  /*1de0*/  IMAD R61, R5.reuse, R14, R61 ;  /* 0x0000000e053d7224 */ /* 0x040fe200078e023d */
[----:B------:R-:W-:Y:S01]  /*1df0*/  STL [R1+0xb84], R131 ;  /* 0x000b848301007387 */ /* 0x000fe20000100800 */
[C---:B------:R-:W-:Y:S01]  /*1e00*/  IMAD R113, R5.reuse, R12, R113 ;  /* 0x0000000c05717224 */ /* 0x040fe200078e0271 */
[----:B------:R-:W-:Y:S01]  /*1e10*/  IABS R30, R64 ;  /* 0x00000040001e7213 */ /* 0x000fe20000000000 */
[----:B------:R-:W-:Y:S01]  /*1e20*/  IMAD R165, R5, R10, R165 ;  /* 0x0000000a05a57224 */ /* 0x000fe200078e02a5 */
[----:B------:R-:W-:Y:S01]  /*1e30*/  STL [R1+0xb78], R130 ;  /* 0x000b788201007387 */ /* 0x000fe20000100800 */
[----:B------:R-:W-:Y:S01]  /*1e40*/  IMAD.MOV R14, RZ, RZ, -R9 ;  /* 0x000000ffff0e7224 */ /* 0x000fe200078e0a09 */
[----:B------:R-:W-:Y:S01]  /*1e50*/  IABS R31, R66 ;  /* 0x00000042001f7213 */ /* 0x000fe20000000000 */
[----:B------:R-:W-:Y:S01]  /*1e60*/  IMAD.MOV R12, RZ, RZ, -R7 ;  /* 0x000000ffff0c7224 */ /* 0x000fe200078e0a07 */
[----:B------:R-:W-:Y:S01]  /*1e70*/  STL [R1+0xb6c], R128 ;  /* 0x000b6c8001007387 */ /* 0x000fe20000100800 */
[----:B------:R-:W-:Y:S01]  /*1e80*/  IMAD.HI.U32 R10, R0, R182, RZ ;  /* 0x000000b6000a7227 */ /* 0x000fe200078e00ff */
[----:B------:R-:W-:-:S02]  /*1e90*/  IADD3 R62, R200, 0x67, RZ ;  /* 0x00000067c83e7810 */ /* 0x000fc40007ffe0ff */
[----:B------:R-:W-:Y:S01]  /*1ea0*/  STL [R1+0xb50], R127 ;  /* 0x000b507f01007387 */ /* 0x000fe20000100800 */
[----:B------:R-:W-:Y:S01]  /*1eb0*/  IMAD.HI.U32 R9, R0, R101, RZ ;  /* 0x0000006500097227 */ /* 0x000fe200078e00ff */
[----:B------:R-:W-:Y:S02]  /*1ec0*/  IABS R149, R120 ;  /* 0x0000007800957213 */ /* 0x000fe40000000000 */
[----:B------:R-:W-:Y:S01]  /*1ed0*/  IADD3 R63, R200, 0x66, RZ ;  /* 0x00000066c83f7810 */ /* 0x000fe20007ffe0ff */
[----:B------:R-:W-:Y:S01]  /*1ee0*/  IMAD.HI.U32 R7, R0, R153, RZ ;  /* 0x0000009900077227 */ /* 0x000fe200078e00ff */
[----:B------:R-:W-:Y:S01]  /*1ef0*/  STL [R1+0xb44], R126 ;  /* 0x000b447e01007387 */ /* 0x000fe20000100800 */
[C---:B------:R-:W-:Y:S02]  /*1f00*/  IADD3 R114, R200.reuse, 0x3e, RZ ;  /* 0x0000003ec8727810 */ /* 0x040fe40007ffe0ff */
[----:B------:R-:W-:Y:S01]  /*1f10*/  IMAD.MOV R8, RZ, RZ, -R8 ;  /* 0x000000ffff087224 */ /* 0x000fe200078e0a08 */
[----:B------:R-:W-:Y:S01]  /*1f20*/  STL [R1+0xb38], R124 ;  /* 0x000b387c01007387 */ /* 0x000fe20000100800 */
[C---:B------:R-:W-:Y:S01]  /*1f30*/  IMAD R81, R5.reuse, R14, R81 ;  /* 0x0000000e05517224 */ /* 0x040fe200078e0251 */
[----:B------:R-:W-:Y:S01]  /*1f40*/  IABS R28, R62 ;  /* 0x0000003e001c7213 */ /* 0x000fe20000000000 */
[C---:B------:R-:W-:Y:S01]  /*1f50*/  IMAD R133, R5.reuse, R12, R133 ;  /* 0x0000000c05857224 */ /* 0x040fe200078e0285 */
[----:B------:R-:W-:Y:S01]  /*1f60*/  STL [R1+0xb28], R123 ;  /* 0x000b287b01007387 */ /* 0x000fe20000100800 */
[----:B------:R-:W-:Y:S01]  /*1f70*/  IMAD.MOV R10, RZ, RZ, -R10 ;  /* 0x000000ffff0a7224 */ /* 0x000fe200078e0a0a */
[----:B------:R-:W-:Y:S01]  /*1f80*/  IABS R29, R63 ;  /* 0x0000003f001d7213 */ /* 0x000fe20000000000 */
[----:B------:R-:W-:Y:S01]  /*1f90*/  IMAD.MOV R14, RZ, RZ, -R9 ;  /* 0x000000ffff0e7224 */ /* 0x000fe200078e0a09 */
[----:B------:R-:W-:Y:S01]  /*1fa0*/  STL [R1+0xb1c], R122 ;  /* 0x000b1c7a01007387 */ /* 0x000fe20000100800 */
[----:B------:R-:W-:Y:S01]  /*1fb0*/  IMAD.MOV R12, RZ, RZ, -R7 ;  /* 0x000000ffff0c7224 */ /* 0x000fe200078e0a07 */
[C---:B------:R-:W-:Y:S01]  /*1fc0*/  IADD3 R60, R200.reuse, 0x68, RZ ;  /* 0x00000068c83c7810 */ /* 0x040fe20007ffe0ff */
[----:B------:R-:W-:Y:S01]  /*1fd0*/  IMAD R157, R5, R8, R157 ;  /* 0x00000008059d7224 */ /* 0x000fe200078e029d */
[----:B------:R-:W-:Y:S01]  /*1fe0*/  IADD3 R36, R200, 0x69, RZ ;  /* 0x00000069c8247810 */ /* 0x000fe20007ffe0ff */
[----:B------:R-:W-:Y:S01]  /*1ff0*/  IMAD.HI.U32 R9, R0, R121, RZ ;  /* 0x0000007900097227 */ /* 0x000fe200078e00ff */
[----:B------:R-:W-:Y:S01]  /*2000*/  STL [R1+0xb18], R120 ;  /* 0x000b187801007387 */ /* 0x000fe20000100800 */
[----:B------:R-:W-:-:S02]  /*2010*/  IABS R169, R114 ;  /* 0x0000007200a97213 */ /* 0x000fc40000000000 */
[----:B------:R-:W-:Y:S01]  /*2020*/  IMAD.HI.U32 R7, R0, R173, RZ ;  /* 0x000000ad00077227 */ /* 0x000fe200078e00ff */
[----:B------:R-:W-:Y:S01]  /*2030*/  STL [R1+0xb14], R119 ;  /* 0x000b147701007387 */ /* 0x000fe20000100800 */
[----:B------:R-:W-:Y:S02]  /*2040*/  IADD3 R108, R200, 0x43, RZ ;  /* 0x00000043c86c7810 */ /* 0x000fe40007ffe0ff */
[C---:B------:R-:W-:Y:S01]  /*2050*/  IMAD.HI.U32 R8, R0.reuse, R177, RZ ;  /* 0x000000b100087227 */ /* 0x040fe200078e00ff */
[----:B------:R-:W-:Y:S01]  /*2060*/  STL [R1+0xb10], R118 ;  /* 0x000b107601007387 */ /* 0x000fe20000100800 */
[----:B------:R-:W-:Y:S02]  /*2070*/  IABS R27, R60 ;  /* 0x0000003c001b7213 */ /* 0x000fe40000000000 */
[C---:B------:R-:W-:Y:S01]  /*2080*/  IMAD R182, R5.reuse, R10, R182 ;  /* 0x0000000a05b67224 */ /* 0x040fe200078e02b6 */
[----:B------:R-:W-:Y:S01]  /*2090*/  STL [R1+0xb0c], R116 ;  /* 0x000b0c7401007387 */ /* 0x000fe20000100800 */
[C---:B------:R-:W-:Y:S01]  /*20a0*/  IMAD R101, R5.reuse, R14, R101 ;  /* 0x0000000e05657224 */ /* 0x040fe200078e0265 */
[----:B------:R-:W-:Y:S01]  /*20b0*/  IABS R26, R36 ;  /* 0x00000024001a7213 */ /* 0x000fe20000000000 */
[----:B------:R-:W-:Y:S01]  /*20c0*/  IMAD R153, R5, R12, R153 ;  /* 0x0000000c05997224 */ /* 0x000fe200078e0299 */
[----:B------:R-:W-:Y:S01]  /*20d0*/  STL [R1+0xb08], R115 ;  /* 0x000b087301007387 */ /* 0x000fe20000100800 */
[----:B------:R-:W-:Y:S01]  /*20e0*/  IMAD.HI.U32 R10, R0, R187, RZ ;  /* 0x000000bb000a7227 */ /* 0x000fe200078e00ff */
[----:B------:R-:W-:-:S02]  /*20f0*/  IADD3 R58, R200, 0x6b, RZ ;  /* 0x0000006bc83a7810 */ /* 0x000fc40007ffe0ff */
[----:B------:R-:W-:Y:S01]  /*2100*/  IADD3 R56, R200, 0x6c, RZ ;  /* 0x0000006cc8387810 */ /* 0x000fe20007ffe0ff */
[----:B------:R-:W-:Y:S01]  /*2110*/  IMAD.MOV R14, RZ, RZ, -R9 ;  /* 0x000000ffff0e7224 */ /* 0x000fe200078e0a09 */
[----:B------:R-:W-:Y:S01]  /*2120*/  STL [R1+0xb04], R114 ;  /* 0x000b047201007387 */ /* 0x000fe20000100800 */
[----:B------:R-:W-:Y:S01]  /*2130*/  IMAD.MOV R12, RZ, RZ, -R7 ;  /* 0x000000ffff0c7224 */ /* 0x000fe200078e0a07 */
[----:B------:R-:W-:Y:S01]  /*2140*/  IABS R183, R108 ;  /* 0x0000006c00b77213 */ /* 0x000fe20000000000 */
[----:B------:R-:W-:Y:S01]  /*2150*/  IMAD.MOV R8, RZ, RZ, -R8 ;  /* 0x000000ffff087224 */ /* 0x000fe200078e0a08 */
[----:B------:R1:W-:Y:S01]  /*2160*/  STL [R1+0xb00], R39 ;  /* 0x000b002701007387 */ /* 0x0003e20000100800 */
[----:B------:R-:W-:Y:S01]  /*2170*/  IMAD.HI.U32 R9, R0, R141, RZ ;  /* 0x0000008d00097227 */ /* 0x000fe200078e00ff */
[----:B------:R-:W-:Y:S02]  /*2180*/  IADD3 R102, R200, 0x48, RZ ;  /* 0x00000048c8667810 */ /* 0x000fe40007ffe0ff */
[----:B------:R-:W-:Y:S01]  /*2190*/  STL [R1+0xafc], R112 ;  /* 0x000afc7001007387 */ /* 0x000fe20000100800 */
[----:B------:R-:W-:Y:S01]  /*21a0*/  IMAD.HI.U32 R7, R0, R184, RZ ;  /* 0x000000b800077227 */ /* 0x000fe200078e00ff */
[----:B------:R-:W-:-:S02]  /*21b0*/  IABS R24, R58 ;  /* 0x0000003a00187213 */ /* 0x000fc40000000000 */
[----:B------:R-:W-:Y:S01]  /*21c0*/  STL [R1+0xaf8], R111 ;  /* 0x000af86f01007387 */ /* 0x000fe20000100800 */
[----:B------:R-:W-:Y:S01]  /*21d0*/  IMAD.MOV R10, RZ, RZ, -R10 ;  /* 0x000000ffff0a7224 */ /* 0x000fe200078e0a0a */
[----:B------:R-:W-:Y:S01]  /*21e0*/  IABS R23, R56 ;  /* 0x0000003800177213 */ /* 0x000fe20000000000 */
[C---:B------:R-:W-:Y:S01]  /*21f0*/  IMAD R121, R5.reuse, R14, R121 ;  /* 0x0000000e05797224 */ /* 0x040fe200078e0279 */
[----:B------:R-:W-:Y:S01]  /*2200*/  STL [R1+0xaf4], R110 ;  /* 0x000af46e01007387 */ /* 0x000fe20000100800 */
[----:B------:R-:W-:Y:S01]  /*2210*/  IMAD R177, R5, R8, R177 ;  /* 0x0000000805b17224 */ /* 0x000fe200078e02b1 */
[----:B------:R-:W-:Y:S01]  /*2220*/  IADD3 R55, R200, 0x6d, RZ ;  /* 0x0000006dc8377810 */ /* 0x000fe20007ffe0ff */
[----:B------:R-:W-:Y:S01]  /*2230*/  IMAD.MOV R14, RZ, RZ, -R9 ;  /* 0x000000ffff0e7224 */ /* 0x000fe200078e0a09 */
[----:B------:R-:W-:Y:S01]  /*2240*/  STL [R1+0xaf0], R108 ;  /* 0x000af06c01007387 */ /* 0x000fe20000100800 */
[----:B------:R-:W-:Y:S01]  /*2250*/  IMAD.HI.U32 R8, R0, R185, RZ ;  /* 0x000000b900087227 */ /* 0x000fe200078e00ff */
[----:B------:R-:W-:-:S02]  /*2260*/  IABS R188, R102 ;  /* 0x0000006600bc7213 */ /* 0x000fc40000000000 */
[----:B------:R-:W-:Y:S01]  /*2270*/  STL [R1+0xaec], R107 ;  /* 0x000aec6b01007387 */ /* 0x000fe20000100800 */
[----:B------:R-:W-:Y:S01]  /*2280*/  IMAD.MOV R7, RZ, RZ, -R7 ;  /* 0x000000ffff077224 */ /* 0x000fe200078e0a07 */
[----:B------:R-:W-:Y:S01]  /*2290*/  IABS R22, R55 ;  /* 0x0000003700167213 */ /* 0x000fe20000000000 */
[----:B------:R-:W-:Y:S01]  /*22a0*/  IMAD.HI.U32 R9, R0, R161, RZ ;  /* 0x000000a100097227 */ /* 0x000fe200078e00ff */
[----:B------:R-:W-:Y:S01]  /*22b0*/  STL [R1+0xae8], R106 ;  /* 0x000ae86a01007387 */ /* 0x000fe20000100800 */
[----:B------:R-:W-:Y:S02]  /*22c0*/  IADD3 R54, R200, 0x6e, RZ ;  /* 0x0000006ec8367810 */ /* 0x000fe40007ffe0ff */
[----:B------:R-:W-:Y:S01]  /*22d0*/  IMAD R187, R5, R10, R187 ;  /* 0x0000000a05bb7224 */ /* 0x000fe200078e02bb */
[----:B------:R-:W-:Y:S01]  /*22e0*/  STL [R1+0xae4], R104 ;  /* 0x000ae46801007387 */ /* 0x000fe20000100800 */
[----:B------:R-:W-:Y:S01]  /*22f0*/  IMAD.HI.U32 R10, R0, R192, RZ ;  /* 0x000000c0000a7227 */ /* 0x000fe200078e00ff */
[----:B------:R-:W-:-:S02]  /*2300*/  IADD3 R52, R200, 0x70, RZ ;  /* 0x00000070c8347810 */ /* 0x000fc40007ffe0ff */
[----:B------:R-:W-:Y:S01]  /*2310*/  STL [R1+0xae0], R103 ;  /* 0x000ae06701007387 */ /* 0x000fe20000100800 */
[C---:B------:R-:W-:Y:S01]  /*2320*/  IMAD R141, R5.reuse, R14, R141 ;  /* 0x0000000e058d7224 */ /* 0x040fe200078e028d */
[----:B------:R-:W-:Y:S01]  /*2330*/  IADD3 R95, R200, 0x4d, RZ ;  /* 0x0000004dc85f7810 */ /* 0x000fe20007ffe0ff */
[----:B------:R-:W-:Y:S01]  /*2340*/  IMAD.MOV R8, RZ, RZ, -R8 ;  /* 0x000000ffff087224 */ /* 0x000fe200078e0a08 */
[----:B------:R-:W-:Y:S01]  /*2350*/  STL [R1+0xadc], R102 ;  /* 0x000adc6601007387 */ /* 0x000fe20000100800 */
[----:B------:R-:W-:Y:S01]  /*2360*/  IMAD R184, R5, R7, R184 ;  /* 0x0000000705b87224 */ /* 0x000fe200078e02b8 */
[----:B------:R-:W-:Y:S01]  /*2370*/  IABS R21, R54 ;  /* 0x0000003600157213 */ /* 0x000fe20000000000 */
[----:B------:R-:W-:Y:S01]  /*2380*/  IMAD.MOV R14, RZ, RZ, -R9 ;  /* 0x000000ffff0e7224 */ /* 0x000fe200078e0a09 */
[----:B------:R-:W-:Y:S01]  /*2390*/  STL [R1+0xad8], R100 ;  /* 0x000ad86401007387 */ /* 0x000fe20000100800 */
[----:B------:R-:W-:Y:S01]  /*23a0*/  IMAD.HI.U32 R7, R0, R189, RZ ;  /* 0x000000bd00077227 */ /* 0x000fe200078e00ff */
[----:B------:R-:W-:-:S02]  /*23b0*/  IABS R19, R52 ;  /* 0x0000003400137213 */ /* 0x000fc40000000000 */
[----:B------:R-:W-:Y:S01]  /*23c0*/  STL [R1+0xad4], R99 ;  /* 0x000ad46301007387 */ /* 0x000fe20000100800 */
[----:B------:R-:W-:Y:S01]  /*23d0*/  IMAD.HI.U32 R9, R0, R181, RZ ;  /* 0x000000b500097227 */ /* 0x000fe200078e00ff */
[----:B------:R-:W-:Y:S02]  /*23e0*/  IABS R193, R95 ;  /* 0x0000005f00c17213 */ /* 0x000fe40000000000 */
[----:B------:R-:W-:Y:S01]  /*23f0*/  STL [R1+0xad0], R98 ;  /* 0x000ad06201007387 */ /* 0x000fe20000100800 */
[----:B------:R-:W-:Y:S01]  /*2400*/  IMAD.MOV R10, RZ, RZ, -R10 ;  /* 0x000000ffff0a7224 */ /* 0x000fe200078e0a0a */
[C---:B------:R-:W-:Y:S01]  /*2410*/  IADD3 R51, R200.reuse, 0x71, RZ ;  /* 0x00000071c8337810 */ /* 0x040fe20007ffe0ff */
[C---:B------:R-:W-:Y:S01]  /*2420*/  IMAD R173, R5.reuse, R12, R173 ;  /* 0x0000000c05ad7224 */ /* 0x040fe200078e02ad */
[----:B------:R-:W-:Y:S01]  /*2430*/  STL [R1+0xacc], R96 ;  /* 0x000acc6001007387 */ /* 0x000fe20000100800 */
[C---:B------:R-:W-:Y:S01]  /*2440*/  IMAD R185, R5.reuse, R8, R185 ;  /* 0x0000000805b97224 */ /* 0x040fe200078e02b9 */
[----:B------:R-:W-:Y:S01]  /*2450*/  IADD3 R90, R200, 0x52, RZ ;  /* 0x00000052c85a7810 */ /* 0x000fe20007ffe0ff */
[----:B------:R-:W-:Y:S01]  /*2460*/  IMAD R161, R5, R14, R161 ;  /* 0x0000000e05a17224 */ /* 0x000fe200078e02a1 */
[----:B------:R-:W-:Y:S01]  /*2470*/  STL [R1+0xac8], R95 ;  /* 0x000ac85f01007387 */ /* 0x000fe20000100800 */
[----:B------:R-:W-:Y:S01]  /*2480*/  IMAD.HI.U32 R8, R0, R190, RZ ;  /* 0x000000be00087227 */ /* 0x000fe200078e00ff */
[----:B-1----:R-:W-:-:S02]  /*2490*/  LOP3.LUT R198, R13, 0x7f, RZ, 0xc0, !PT ;  /* 0x0000007f0dc67812 */ /* 0x002fc400078ec0ff */
[----:B------:R-:W-:Y:S01]  /*24a0*/  STL [R1+0xac4], R94 ;  /* 0x000ac45e01007387 */ /* 0x000fe20000100800 */
[----:B------:R-:W-:Y:S01]  /*24b0*/  IMAD.MOV R12, RZ, RZ, -R7 ;  /* 0x000000ffff0c7224 */ /* 0x000fe200078e0a07 */
[----:B------:R-:W-:Y:S01]  /*24c0*/  IABS R18, R51 ;  /* 0x0000003300127213 */ /* 0x000fe20000000000 */
[----:B------:R-:W-:Y:S01]  /*24d0*/  IMAD.MOV R14, RZ, RZ, -R9 ;  /* 0x000000ffff0e7224 */ /* 0x000fe200078e0a09 */
[----:B------:R-:W-:Y:S01]  /*24e0*/  STL [R1+0xac0], R92 ;  /* 0x000ac05c01007387 */ /* 0x000fe20000100800 */
[C---:B------:R-:W-:Y:S01]  /*24f0*/  IMAD.HI.U32 R7, R0.reuse, R194, RZ ;  /* 0x000000c200077227 */ /* 0x040fe200078e00ff */
[----:B------:R-:W-:Y:S02]  /*2500*/  IABS R202, R90 ;  /* 0x0000005a00ca7213 */ /* 0x000fe40000000000 */
[----:B------:R-:W-:Y:S01]  /*2510*/  STL [R1+0xabc], R91 ;  /* 0x000abc5b01007387 */ /* 0x000fe20000100800 */
[----:B------:R-:W-:Y:S01]  /*2520*/  IMAD.HI.U32 R9, R0, R186, RZ ;  /* 0x000000ba00097227 */ /* 0x000fe200078e00ff */
[----:B------:R-:W-:-:S02]  /*2530*/  IADD3 R59, R200, 0x6a, RZ ;  /* 0x0000006ac83b7810 */ /* 0x000fc40007ffe0ff */
[----:B------:R1:W-:Y:S01]  /*2540*/  STL [R1+0xab8], R38 ;  /* 0x000ab82601007387 */ /* 0x0003e20000100800 */
[C---:B------:R-:W-:Y:S01]  /*2550*/  IMAD R192, R5.reuse, R10, R192 ;  /* 0x0000000a05c07224 */ /* 0x040fe200078e02c0 */
[----:B------:R-:W-:Y:S01]  /*2560*/  IADD3 R50, R200, 0x72, RZ ;  /* 0x00000072c8327810 */ /* 0x000fe20007ffe0ff */
[----:B------:R-:W-:Y:S01]  /*2570*/  IMAD.HI.U32 R10, R0, R197, RZ ;  /* 0x000000c5000a7227 */ /* 0x000fe200078e00ff */
[----:B------:R-:W-:Y:S01]  /*2580*/  STL [R1+0xab4], R90 ;  /* 0x000ab45a01007387 */ /* 0x000fe20000100800 */
[----:B------:R-:W-:Y:S02]  /*2590*/  IADD3 R83, R200, 0x57, RZ ;  /* 0x00000057c8537810 */ /* 0x000fe40007ffe0ff */
[----:B------:R-:W-:Y:S01]  /*25a0*/  IMAD.MOV R8, RZ, RZ, -R8 ;  /* 0x000000ffff087224 */ /* 0x000fe200078e0a08 */
[----:B------:R-:W-:Y:S01]  /*25b0*/  STL [R1+0xab0], R88 ;  /* 0x000ab05801007387 */ /* 0x000fe20000100800 */
[----:B------:R-:W-:Y:S01]  /*25c0*/  IMAD.MOV R7, RZ, RZ, -R7 ;  /* 0x000000ffff077224 */ /* 0x000fe200078e0a07 */
[----:B------:R-:W-:Y:S01]  /*25d0*/  IABS R25, R59 ;  /* 0x0000003b00197213 */ /* 0x000fe20000000000 */
[----:B------:R-:W-:Y:S01]  /*25e0*/  IMAD.MOV R9, RZ, RZ, -R9 ;  /* 0x000000ffff097224 */ /* 0x000fe200078e0a09 */
[----:B------:R-:W-:Y:S01]  /*25f0*/  STL [R1+0xaac], R87 ;  /* 0x000aac5701007387 */ /* 0x000fe20000100800 */
[----:B------:R-:W-:Y:S01]  /*2600*/  IMAD.MOV R10, RZ, RZ, -R10 ;  /* 0x000000ffff0a7224 */ /* 0x000fe200078e0a0a */
[----:B------:R-:W-:Y:S01]  /*2610*/  IABS R17, R50 ;  /* 0x0000003200117213 */ /* 0x000fe20000000000 */
[----:B------:R-:W-:Y:S01]  /*2620*/  IMAD R190, R5, R8, R190 ;  /* 0x0000000805be7224 */ /* 0x000fe200078e02be */
[----:B------:R-:W-:Y:S01]  /*2630*/  STL [R1+0xaa8], R86 ;  /* 0x000aa85601007387 */ /* 0x000fe20000100800 */
[----:B------:R-:W-:Y:S01]  /*2640*/  IMAD.HI.U32 R8, R0, R195, RZ ;  /* 0x000000c300087227 */ /* 0x000fe200078e00ff */
[----:B------:R-:W-:-:S02]  /*2650*/  IADD3 R48, R200, 0x74, RZ ;  /* 0x00000074c8307810 */ /* 0x000fc40007ffe0ff */
[----:B------:R-:W-:Y:S01]  /*2660*/  STL [R1+0xaa4], R84 ;  /* 0x000aa45401007387 */ /* 0x000fe20000100800 */
[C---:B------:R-:W-:Y:S01]  /*2670*/  IMAD R194, R5.reuse, R7, R194 ;  /* 0x0000000705c27224 */ /* 0x040fe200078e02c2 */
[----:B------:R-:W-:Y:S01]  /*2680*/  IABS R215, R83 ;  /* 0x0000005300d77213 */ /* 0x000fe20000000000 */
[----:B------:R-:W-:Y:S01]  /*2690*/  IMAD R186, R5, R9, R186 ;  /* 0x0000000905ba7224 */ /* 0x000fe200078e02ba */
[----:B------:R-:W-:Y:S01]  /*26a0*/  STL [R1+0xaa0], R83 ;  /* 0x000aa05301007387 */ /* 0x000fe20000100800 */
[C---:B------:R-:W-:Y:S01]  /*26b0*/  IMAD.HI.U32 R7, R0.reuse, R203, RZ ;  /* 0x000000cb00077227 */ /* 0x040fe200078e00ff */
[----:B------:R-:W-:Y:S02]  /*26c0*/  IABS R15, R48 ;  /* 0x00000030000f7213 */ /* 0x000fe40000000000 */
[----:B------:R-:W-:Y:S01]  /*26d0*/  STL [R1+0xa9c], R82 ;  /* 0x000a9c5201007387 */ /* 0x000fe20000100800 */
[----:B------:R-:W-:Y:S01]  /*26e0*/  IMAD.HI.U32 R9, R0, R191, RZ ;  /* 0x000000bf00097227 */ /* 0x000fe200078e00ff */
[----:B------:R-:W-:-:S02]  /*26f0*/  IADD3 R35, R200, 0x6f, RZ ;  /* 0x0000006fc8237810 */ /* 0x000fc40007ffe0ff */
[----:B------:R-:W-:Y:S01]  /*2700*/  STL [R1+0xa98], R80 ;  /* 0x000a985001007387 */ /* 0x000fe20000100800 */
[C---:B------:R-:W-:Y:S01]  /*2710*/  IMAD R197, R5.reuse, R10, R197 ;  /* 0x0000000a05c57224 */ /* 0x040fe200078e02c5 */
[----:B------:R-:W-:Y:S01]  /*2720*/  IABS R20, R35 ;  /* 0x0000002300147213 */ /* 0x000fe20000000000 */
[----:B------:R-:W-:Y:S01]  /*2730*/  IMAD.HI.U32 R10, R0, R211, RZ ;  /* 0x000000d3000a7227 */ /* 0x000fe200078e00ff */
[----:B------:R-:W-:Y:S01]  /*2740*/  STL [R1+0xa94], R79 ;  /* 0x000a944f01007387 */ /* 0x000fe20000100800 */
[C---:B------:R-:W-:Y:S02]  /*2750*/  IADD3 R47, R200.reuse, 0x75, RZ ;  /* 0x00000075c82f7810 */ /* 0x040fe40007ffe0ff */
[C---:B------:R-:W-:Y:S01]  /*2760*/  IMAD R189, R5.reuse, R12, R189 ;  /* 0x0000000c05bd7224 */ /* 0x040fe200078e02bd */
[----:B------:R-:W-:Y:S01]  /*2770*/  STL [R1+0xa90], R78 ;  /* 0x000a904e01007387 */ /* 0x000fe20000100800 */
[----:B------:R-:W-:Y:S01]  /*2780*/  IMAD.MOV R8, RZ, RZ, -R8 ;  /* 0x000000ffff087224 */ /* 0x000fe200078e0a08 */
[----:B------:R-:W-:Y:S01]  /*2790*/  IADD3 R49, R200, 0x73, RZ ;  /* 0x00000073c8317810 */ /* 0x000fe20007ffe0ff */
[----:B------:R-:W-:Y:S01]  /*27a0*/  IMAD R181, R5, R14, R181 ;  /* 0x0000000e05b57224 */ /* 0x000fe200078e02b5 */
[----:B------:R-:W-:Y:S01]  /*27b0*/  STL [R1+0xa8c], R76 ;  /* 0x000a8c4c01007387 */ /* 0x000fe20000100800 */
[----:B------:R-:W-:-:S02]  /*27c0*/  IMAD.MOV R12, RZ, RZ, -R7 ;  /* 0x000000ffff0c7224 */ /* 0x000fc400078e0a07 */
[----:B------:R-:W-:Y:S01]  /*27d0*/  IMAD.MOV R14, RZ, RZ, -R9 ;  /* 0x000000ffff0e7224 */ /* 0x000fe200078e0a09 */
[----:B------:R-:W-:Y:S01]  /*27e0*/  STL [R1+0xa88], R75 ;  /* 0x000a884b01007387 */ /* 0x000fe20000100800 */
[----:B------:R-:W-:-:S03]  /*27f0*/  IMAD.HI.U32 R7, R0, R219, RZ ;  /* 0x000000db00077227 */ /* 0x000fc600078e00ff */
[----:B------:R-:W-:Y:S01]  /*2800*/  STL [R1+0xa84], R74 ;  /* 0x000a844a01007387 */ /* 0x000fe20000100800 */
[----:B------:R-:W-:-:S03]  /*2810*/  IMAD.HI.U32 R9, R0, R196, RZ ;  /* 0x000000c400097227 */ /* 0x000fc600078e00ff */
[----:B------:R-:W-:Y:S01]  /*2820*/  STL [R1+0xa80], R72 ;  /* 0x000a804801007387 */ /* 0x000fe20000100800 */
[----:B------:R-:W-:Y:S02]  /*2830*/  IMAD.MOV R10, RZ, RZ, -R10 ;  /* 0x000000ffff0a7224 */ /* 0x000fe400078e0a0a */
[C---:B------:R-:W-:Y:S01]  /*2840*/  IMAD.HI.U32 R11, R0.reuse, R248, RZ ;  /* 0x000000f8000b7227 */ /* 0x040fe200078e00ff */
[----:B------:R-:W-:Y:S03]  /*2850*/  STL [R1+0xa7c], R71 ;  /* 0x000a7c4701007387 */ /* 0x000fe60000100800 */
[----:B------:R-:W-:Y:S01]  /*2860*/  IMAD R195, R5, R8, R195 ;  /* 0x0000000805c37224 */ /* 0x000fe200078e02c3 */
[----:B------:R-:W-:Y:S01]  /*2870*/  STL [R1+0xa78], R70 ;  /* 0x000a784601007387 */ /* 0x000fe20000100800 */
[----:B------:R-:W-:-:S03]  /*2880*/  IMAD.HI.U32 R8, R0, R205, RZ ;  /* 0x000000cd00087227 */ /* 0x000fc600078e00ff */
[----:B------:R-:W-:Y:S01]  /*2890*/  STL [R1+0xa74], R68 ;  /* 0x000a744401007387 */ /* 0x000fe20000100800 */
[C---:B------:R-:W-:Y:S02]  /*28a0*/  IMAD R203, R5.reuse, R12, R203 ;  /* 0x0000000c05cb7224 */ /* 0x040fe400078e02cb */
[----:B------:R-:W-:Y:S01]  /*28b0*/  IMAD.MOV R12, RZ, RZ, -R7 ;  /* 0x000000ffff0c7224 */ /* 0x000fe200078e0a07 */
[----:B------:R-:W-:Y:S01]  /*28c0*/  STL [R1+0xa70], R67 ;  /* 0x000a704301007387 */ /* 0x000fe20000100800 */
[----:B------:R-:W-:Y:S02]  /*28d0*/  IMAD.MOV R9, RZ, RZ, -R9 ;  /* 0x000000ffff097224 */ /* 0x000fe400078e0a09 */
[----:B------:R-:W-:Y:S01]  /*28e0*/  IMAD R211, R5, R10, R211 ;  /* 0x0000000a05d37224 */ /* 0x000fe200078e02d3 */
[----:B------:R-:W-:Y:S01]  /*28f0*/  STL [R1+0xa6c], R66 ;  /* 0x000a6c4201007387 */ /* 0x000fe20000100800 */
[----:B------:R-:W-:-:S03]  /*2900*/  IMAD.HI.U32 R7, R0, R235, RZ ;  /* 0x000000eb00077227 */ /* 0x000fc600078e00ff */
[----:B------:R-:W-:Y:S01]  /*2910*/  STL [R1+0xa68], R64 ;  /* 0x000a684001007387 */ /* 0x000fe20000100800 */
[----:B------:R-:W-:Y:S02]  /*2920*/  IMAD.MOV R11, RZ, RZ, -R11 ;  /* 0x000000ffff0b7224 */ /* 0x000fe400078e0a0b */
[----:B------:R-:W-:Y:S01]  /*2930*/  IMAD.HI.U32 R10, R0, R231, RZ ;  /* 0x000000e7000a7227 */ /* 0x000fe200078e00ff */
[----:B------:R-:W-:Y:S03]  /*2940*/  STL [R1+0xa64], R63 ;  /* 0x000a643f01007387 */ /* 0x000fe60000100800 */
[----:B------:R-:W-:Y:S01]  /*2950*/  IMAD.MOV R8, RZ, RZ, -R8 ;  /* 0x000000ffff087224 */ /* 0x000fe200078e0a08 */
[----:B------:R-:W-:Y:S01]  /*2960*/  STL [R1+0xa60], R62 ;  /* 0x000a603e01007387 */ /* 0x000fe20000100800 */
[C---:B------:R-:W-:Y:S02]  /*2970*/  IMAD R219, R5.reuse, R12, R219 ;  /* 0x0000000c05db7224 */ /* 0x040fe400078e02db */
[----:B------:R-:W-:Y:S01]  /*2980*/  IMAD R196, R5, R9, R196 ;  /* 0x0000000905c47224 */ /* 0x000fe200078e02c4 */
[----:B------:R-:W-:Y:S01]  /*2990*/  STL [R1+0xa5c], R60 ;  /* 0x000a5c3c01007387 */ /* 0x000fe20000100800 */
[----:B------:R-:W-:-:S02]  /*29a0*/  IMAD.MOV R12, RZ, RZ, -R7 ;  /* 0x000000ffff0c7224 */ /* 0x000fc400078e0a07 */
[----:B------:R-:W-:Y:S01]  /*29b0*/  IMAD R248, R5, R11, R248 ;  /* 0x0000000b05f87224 */ /* 0x000fe200078e02f8 */
[----:B------:R-:W-:Y:S01]  /*29c0*/  IADD3 R46, R200, 0x76, RZ ;  /* 0x00000076c82e7810 */ /* 0x000fe20007ffe0ff */
[----:B------:R-:W-:Y:S01]  /*29d0*/  IMAD.HI.U32 R9, R0, R207, RZ ;  /* 0x000000cf00097227 */ /* 0x000fe200078e00ff */
[----:B------:R-:W-:Y:S01]  /*29e0*/  IADD3 R45, R200, 0x77, RZ ;  /* 0x00000077c82d7810 */ /* 0x000fe20007ffe0ff */
[----:B------:R-:W-:Y:S02]  /*29f0*/  STL [R1+0xa4c], R36 ;  /* 0x000a4c2401007387 */ /* 0x000fe40000100800 */
[----:B------:R-:W-:Y:S02]  /*2a00*/  IMAD.MOV R10, RZ, RZ, -R10 ;  /* 0x000000ffff0a7224 */ /* 0x000fe400078e0a0a */
[----:B------:R-:W-:Y:S01]  /*2a10*/  IMAD.HI.U32 R7, R0, R239, RZ ;  /* 0x000000ef00077227 */ /* 0x000fe200078e00ff */
[----:B------:R-:W-:Y:S01]  /*2a20*/  IADD3 R44, R200, 0x78, RZ ;  /* 0x00000078c82c7810 */ /* 0x000fe20007ffe0ff */
[----:B------:R-:W-:Y:S02]  /*2a30*/  STL [R1+0xa48], R59 ;  /* 0x000a483b01007387 */ /* 0x000fe40000100800 */
[----:B------:R-:W-:-:S04]  /*2a40*/  IMAD.HI.U32 R11, R0, R69, RZ ;  /* 0x00000045000b7227 */ /* 0x000fc800078e00ff */
[----:B------:R-:W-:Y:S01]  /*2a50*/  IMAD R205, R5, R8, R205 ;  /* 0x0000000805cd7224 */ /* 0x000fe200078e02cd */
[----:B------:R-:W-:Y:S01]  /*2a60*/  STL [R1+0xa44], R58 ;  /* 0x000a443a01007387 */ /* 0x000fe20000100800 */
[----:B------:R-:W-:-:S04]  /*2a70*/  IMAD.HI.U32 R8, R0, R223, RZ ;  /* 0x000000df00087227 */ /* 0x000fc800078e00ff */
[C---:B------:R-:W-:Y:S01]  /*2a80*/  IMAD R191, R5.reuse, R14, R191 ;  /* 0x0000000e05bf7224 */ /* 0x040fe200078e02bf */
[----:B------:R-:W-:Y:S01]  /*2a90*/  STL [R1+0xa40], R56 ;  /* 0x000a403801007387 */ /* 0x000fe20000100800 */
[----:B------:R-:W-:Y:S02]  /*2aa0*/  IMAD R235, R5, R12, R235 ;  /* 0x0000000c05eb7224 */ /* 0x000fe400078e02eb */
[----:B------:R-:W-:Y:S02]  /*2ab0*/  IMAD.MOV R14, RZ, RZ, -R9 ;  /* 0x000000ffff0e7224 */ /* 0x000fe400078e0a09 */
[----:B------:R-:W-:Y:S01]  /*2ac0*/  IMAD R37, R3, 0x80, R198 ;  /* 0x0000008003257824 */ /* 0x000fe200078e02c6 */
[----:B------:R-:W-:Y:S01]  /*2ad0*/  IABS R13, R46 ;  /* 0x0000002e000d7213 */ /* 0x000fe20000000000 */
[----:B------:R-:W-:Y:S01]  /*2ae0*/  IMAD R231, R5, R10, R231 ;  /* 0x0000000a05e77224 */ /* 0x000fe200078e02e7 */
[----:B------:R-:W-:Y:S01]  /*2af0*/  STL [R1+0xa3c], R55 ;  /* 0x000a3c3701007387 */ /* 0x000fe20000100800 */
[----:B------:R-:W-:-:S02]  /*2b00*/  IMAD.MOV R12, RZ, RZ, -R7 ;  /* 0x000000ffff0c7224 */ /* 0x000fc400078e0a07 */
[----:B------:R-:W-:Y:S01]  /*2b10*/  IMAD.MOV R16, RZ, RZ, -R11 ;  /* 0x000000ffff107224 */ /* 0x000fe200078e0a0b */
[----:B------:R-:W-:Y:S01]  /*2b20*/  STL [R1+0xa38], R54 ;  /* 0x000a383601007387 */ /* 0x000fe20000100800 */
[----:B------:R-:W-:-:S03]  /*2b30*/  IMAD.HI.U32 R9, R0, R227, RZ ;  /* 0x000000e300097227 */ /* 0x000fc600078e00ff */
[----:B------:R1:W-:Y:S01]  /*2b40*/  STL [R1+0xa34], R35 ;  /* 0x000a342301007387 */ /* 0x0003e20000100800 */
[----:B------:R-:W-:-:S03]  /*2b50*/  IMAD.HI.U32 R7, R0, R247, RZ ;  /* 0x000000f700077227 */ /* 0x000fc600078e00ff */
[----:B------:R-:W-:Y:S01]  /*2b60*/  STL [R1+0xa30], R52 ;  /* 0x000a303401007387 */ /* 0x000fe20000100800 */
[----:B------:R-:W-:-:S03]  /*2b70*/  IMAD.HI.U32 R10, R0, R34, RZ ;  /* 0x00000022000a7227 */ /* 0x000fc600078e00ff */
[----:B------:R-:W-:Y:S01]  /*2b80*/  STL [R1+0xa2c], R51 ;  /* 0x000a2c3301007387 */ /* 0x000fe20000100800 */
[----:B------:R-:W-:-:S03]  /*2b90*/  IMAD.HI.U32 R11, R0, R89, RZ ;  /* 0x00000059000b7227 */ /* 0x000fc600078e00ff */
[----:B------:R-:W-:Y:S01]  /*2ba0*/  STL [R1+0xa28], R50 ;  /* 0x000a283201007387 */ /* 0x000fe20000100800 */
[----:B------:R-:W-:Y:S02]  /*2bb0*/  IMAD.MOV R8, RZ, RZ, -R8 ;  /* 0x000000ffff087224 */ /* 0x000fe400078e0a08 */
[C---:B------:R-:W-:Y:S01]  /*2bc0*/  IMAD R207, R5.reuse, R14, R207 ;  /* 0x0000000e05cf7224 */ /* 0x040fe200078e02cf */
[----:B------:R-:W-:Y:S01]  /*2bd0*/  STL [R1+0xa24], R49 ;  /* 0x000a243101007387 */ /* 0x000fe20000100800 */
[C---:B------:R-:W-:Y:S02]  /*2be0*/  IMAD R239, R5.reuse, R12, R239 ;  /* 0x0000000c05ef7224 */ /* 0x040fe400078e02ef */
[----:B------:R-:W-:Y:S01]  /*2bf0*/  IMAD R69, R5, R16, R69 ;  /* 0x0000001005457224 */ /* 0x000fe200078e0245 */
[----:B------:R-:W-:Y:S01]  /*2c00*/  STL [R1+0xa20], R48 ;  /* 0x000a203001007387 */ /* 0x000fe20000100800 */
[----:B------:R-:W-:Y:S02]  /*2c10*/  IMAD.MOV R14, RZ, RZ, -R9 ;  /* 0x000000ffff0e7224 */ /* 0x000fe400078e0a09 */
[----:B------:R-:W-:Y:S01]  /*2c20*/  IMAD.MOV R12, RZ, RZ, -R7 ;  /* 0x000000ffff0c7224 */ /* 0x000fe200078e0a07 */
[----:B------:R-:W-:Y:S01]  /*2c30*/  STL [R1+0x9f0], R37 ;  /* 0x0009f02501007387 */ /* 0x000fe20000100800 */
[----:B------:R-:W-:-:S02]  /*2c40*/  IMAD.MOV R10, RZ, RZ, -R10 ;  /* 0x000000ffff0a7224 */ /* 0x000fc400078e0a0a */
[----:B------:R-:W-:Y:S01]  /*2c50*/  IMAD.MOV R16, RZ, RZ, -R11 ;  /* 0x000000ffff107224 */ /* 0x000fe200078e0a0b */
[----:B------:R-:W-:Y:S01]  /*2c60*/  STL [R1+0xa1c], R47 ;  /* 0x000a1c2f01007387 */ /* 0x000fe20000100800 */
[----:B------:R-:W-:Y:S02]  /*2c70*/  IMAD R223, R5, R8, R223 ;  /* 0x0000000805df7224 */ /* 0x000fe400078e02df */
[----:B------:R-:W-:-:S04]  /*2c80*/  IMAD.HI.U32 R9, R0, R252, RZ ;  /* 0x000000fc00097227 */ /* 0x000fc800078e00ff */
[----:B------:R-:W-:-:S04]  /*2c90*/  IMAD.HI.U32 R7, R0, R33, RZ ;  /* 0x0000002100077227 */ /* 0x000fc800078e00ff */
[----:B------:R-:W-:-:S04]  /*2ca0*/  IMAD.HI.U32 R11, R0, R109, RZ ;  /* 0x0000006d000b7227 */ /* 0x000fc800078e00ff */
[----:B------:R-:W-:-:S04]  /*2cb0*/  IMAD.HI.U32 R8, R0, R243, RZ ;  /* 0x000000f300087227 */ /* 0x000fc800078e00ff */
[C---:B------:R-:W-:Y:S02]  /*2cc0*/  IMAD R34, R5.reuse, R10, R34 ;  /* 0x0000000a05227224 */ /* 0x040fe400078e0222 */
[----:B------:R-:W-:Y:S02]  /*2cd0*/  IMAD R89, R5, R16, R89 ;  /* 0x0000001005597224 */ /* 0x000fe400078e0259 */
[----:B------:R-:W-:Y:S02]  /*2ce0*/  IMAD.MOV R9, RZ, RZ, -R9 ;  /* 0x000000ffff097224 */ /* 0x000fe400078e0a09 */
[----:B------:R-:W-:Y:S02]  /*2cf0*/  IMAD.MOV R10, RZ, RZ, -R7 ;  /* 0x000000ffff0a7224 */ /* 0x000fe400078e0a07 */
[----:B------:R-:W-:Y:S02]  /*2d00*/  IMAD.MOV R16, RZ, RZ, -R11 ;  /* 0x000000ffff107224 */ /* 0x000fe400078e0a0b */
[----:B------:R-:W-:-:S02]  /*2d10*/  IMAD.MOV R8, RZ, RZ, -R8 ;  /* 0x000000ffff087224 */ /* 0x000fc400078e0a08 */
[----:B------:R-:W-:-:S04]  /*2d20*/  IMAD.HI.U32 R7, R0, R32, RZ ;  /* 0x0000002000077227 */ /* 0x000fc800078e00ff */
[----:B------:R-:W-:-:S04]  /*2d30*/  IMAD.HI.U32 R11, R0, R129, RZ ;  /* 0x00000081000b7227 */ /* 0x000fc800078e00ff */
[C---:B------:R-:W-:Y:S02]  /*2d40*/  IMAD R252, R5.reuse, R9, R252 ;  /* 0x0000000905fc7224 */ /* 0x040fe400078e02fc */
[C---:B------:R-:W-:Y:S02]  /*2d50*/  IMAD R109, R5.reuse, R16, R109 ;  /* 0x00000010056d7224 */ /* 0x040fe400078e026d */
[----:B------:R-:W-:Y:S02]  /*2d60*/  IMAD R243, R5, R8, R243 ;  /* 0x0000000805f37224 */ /* 0x000fe400078e02f3 */
[----:B------:R-:W-:-:S04]  /*2d70*/  IMAD.HI.U32 R9, R0, R30, RZ ;  /* 0x0000001e00097227 */ /* 0x000fc800078e00ff */
[----:B------:R-:W-:Y:S02]  /*2d80*/  IMAD.MOV R7, RZ, RZ, -R7 ;  /* 0x000000ffff077224 */ /* 0x000fe400078e0a07 */
[----:B------:R-:W-:Y:S02]  /*2d90*/  IMAD.MOV R16, RZ, RZ, -R11 ;  /* 0x000000ffff107224 */ /* 0x000fe400078e0a0b */
[----:B------:R-:W-:-:S04]  /*2da0*/  IMAD.HI.U32 R8, R0, R31, RZ ;  /* 0x0000001f00087227 */ /* 0x000fc800078e00ff */
[----:B------:R-:W-:-:S04]  /*2db0*/  IMAD.HI.U32 R11, R0, R149, RZ ;  /* 0x00000095000b7227 */ /* 0x000fc800078e00ff */
[----:B------:R-:W-:Y:S02]  /*2dc0*/  IMAD.MOV R9, RZ, RZ, -R9 ;  /* 0x000000ffff097224 */ /* 0x000fe400078e0a09 */
[C---:B------:R-:W-:Y:S02]  /*2dd0*/  IMAD R32, R5.reuse, R7, R32 ;  /* 0x0000000705207224 */ /* 0x040fe400078e0220 */
[C---:B------:R-:W-:Y:S02]  /*2de0*/  IMAD R129, R5.reuse, R16, R129 ;  /* 0x0000001005817224 */ /* 0x040fe400078e0281 */
[----:B------:R-:W-:Y:S02]  /*2df0*/  IMAD R33, R5, R10, R33 ;  /* 0x0000000a05217224 */ /* 0x000fe400078e0221 */
[----:B------:R-:W-:Y:S02]  /*2e00*/  IMAD.MOV R8, RZ, RZ, -R8 ;  /* 0x000000ffff087224 */ /* 0x000fe400078e0a08 */
[----:B------:R-:W-:-:S04]  /*2e10*/  IMAD.HI.U32 R7, R0, R28, RZ ;  /* 0x0000001c00077227 */ /* 0x000fc800078e00ff */
[----:B------:R-:W-:Y:S02]  /*2e20*/  IMAD.MOV R16, RZ, RZ, -R11 ;  /* 0x000000ffff107224 */ /* 0x000fe400078e0a0b */
[----:B------:R-:W-:-:S04]  /*2e30*/  IMAD.HI.U32 R10, R0, R29, RZ ;  /* 0x0000001d000a7227 */ /* 0x000fc800078e00ff */
[----:B------:R-:W-:-:S04]  /*2e40*/  IMAD.HI.U32 R11, R0, R169, RZ ;  /* 0x000000a9000b7227 */ /* 0x000fc800078e00ff */
[C---:B------:R-:W-:Y:S02]  /*2e50*/  IMAD R30, R5.reuse, R9, R30 ;  /* 0x00000009051e7224 */ /* 0x040fe400078e021e */
[C---:B------:R-:W-:Y:S02]  /*2e60*/  IMAD R31, R5.reuse, R8, R31 ;  /* 0x00000008051f7224 */ /* 0x040fe400078e021f */
[----:B------:R-:W-:Y:S02]  /*2e70*/  IMAD.MOV R9, RZ, RZ, -R7 ;  /* 0x000000ffff097224 */ /* 0x000fe400078e0a07 */
[----:B------:R-:W-:Y:S02]  /*2e80*/  IMAD R149, R5, R16, R149 ;  /* 0x0000001005957224 */ /* 0x000fe400078e0295 */
[----:B------:R-:W-:Y:S02]  /*2e90*/  IMAD.MOV R10, RZ, RZ, -R10 ;  /* 0x000000ffff0a7224 */ /* 0x000fe400078e0a0a */
[----:B------:R-:W-:-:S04]  /*2ea0*/  IMAD.HI.U32 R7, R0, R27, RZ ;  /* 0x0000001b00077227 */ /* 0x000fc800078e00ff */
[----:B------:R-:W-:-:S04]  /*2eb0*/  IMAD.HI.U32 R8, R0, R26, RZ ;  /* 0x0000001a00087227 */ /* 0x000fc800078e00ff */
[----:B------:R-:W-:Y:S02]  /*2ec0*/  IMAD.MOV R16, RZ, RZ, -R11 ;  /* 0x000000ffff107224 */ /* 0x000fe400078e0a0b */
[----:B------:R-:W-:-:S04]  /*2ed0*/  IMAD.HI.U32 R11, R0, R183, RZ ;  /* 0x000000b7000b7227 */ /* 0x000fc800078e00ff */
[C---:B------:R-:W-:Y:S02]  /*2ee0*/  IMAD R247, R5.reuse, R12, R247 ;  /* 0x0000000c05f77224 */ /* 0x040fe400078e02f7 */
[C---:B------:R-:W-:Y:S02]  /*2ef0*/  IMAD R29, R5.reuse, R10, R29 ;  /* 0x0000000a051d7224 */ /* 0x040fe400078e021d */
[----:B------:R-:W-:Y:S02]  /*2f00*/  IMAD.MOV R12, RZ, RZ, -R7 ;  /* 0x000000ffff0c7224 */ /* 0x000fe400078e0a07 */
[----:B------:R-:W-:Y:S02]  /*2f10*/  IMAD.MOV R8, RZ, RZ, -R8 ;  /* 0x000000ffff087224 */ /* 0x000fe400078e0a08 */
[----:B------:R-:W-:Y:S02]  /*2f20*/  IMAD R169, R5, R16, R169 ;  /* 0x0000001005a97224 */ /* 0x000fe400078e02a9 */
[----:B------:R-:W-:-:S04]  /*2f30*/  IMAD.HI.U32 R10, R0, R24, RZ ;  /* 0x00000018000a7227 */ /* 0x000fc800078e00ff */
[----:B------:R-:W-:-:S04]  /*2f40*/  IMAD.HI.U32 R7, R0, R23, RZ ;  /* 0x0000001700077227 */ /* 0x000fc800078e00ff */
[----:B------:R-:W-:Y:S02]  /*2f50*/  IMAD.MOV R16, RZ, RZ, -R11 ;  /* 0x000000ffff107224 */ /* 0x000fe400078e0a0b */
[----:B------:R-:W-:-:S04]  /*2f60*/  IMAD.HI.U32 R11, R0, R188, RZ ;  /* 0x000000bc000b7227 */ /* 0x000fc800078e00ff */
[----:B------:R-:W-:Y:S02]  /*2f70*/  IMAD R26, R5, R8, R26 ;  /* 0x00000008051a7224 */ /* 0x000fe400078e021a */
[----:B------:R-:W-:Y:S02]  /*2f80*/  IMAD.MOV R10, RZ, RZ, -R10 ;  /* 0x000000ffff0a7224 */ /* 0x000fe400078e0a0a */
[----:B------:R-:W-:Y:S02]  /*2f90*/  IMAD.MOV R8, RZ, RZ, -R7 ;  /* 0x000000ffff087224 */ /* 0x000fe400078e0a07 */
[----:B------:R-:W-:-:S04]  /*2fa0*/  IMAD.HI.U32 R7, R0, R22, RZ ;  /* 0x0000001600077227 */ /* 0x000fc800078e00ff */
[----:B------:R-:W-:Y:S02]  /*2fb0*/  IMAD.MOV R11, RZ, RZ, -R11 ;  /* 0x000000ffff0b7224 */ /* 0x000fe400078e0a0b */
[C---:B------:R-:W-:Y:S02]  /*2fc0*/  IMAD R24, R5.reuse, R10, R24 ;  /* 0x0000000a05187224 */ /* 0x040fe400078e0218 */
[C---:B------:R-:W-:Y:S02]  /*2fd0*/  IMAD R23, R5.reuse, R8, R23 ;  /* 0x0000000805177224 */ /* 0x040fe400078e0217 */
[----:B------:R-:W-:Y:S02]  /*2fe0*/  IMAD.MOV R10, RZ, RZ, -R7 ;  /* 0x000000ffff0a7224 */ /* 0x000fe400078e0a07 */
[----:B------:R-:W-:Y:S02]  /*2ff0*/  IMAD R188, R5, R11, R188 ;  /* 0x0000000b05bc7224 */ /* 0x000fe400078e02bc */
        /* <DEDUP_REMOVED lines=8> */
[----:B------:R-:W-:-:S04]  /*3080*/  IMAD.HI.U32 R7, R0, R18, RZ ;  /* 0x0000001200077227 */ /* 0x000fc800078e00ff */
[----:B------:R-:W-:-:S04]  /*3090*/  IMAD.HI.U32 R11, R0, R202, RZ ;  /* 0x000000ca000b7227 */ /* 0x000fc800078e00ff */
[C---:B------:R-:W-:Y:S01]  /*30a0*/  IMAD R21, R5.reuse, R8, R21 ;  /* 0x0000000805157224 */ /* 0x040fe200078e0215 */
[----:B------:R-:W-:Y:S01]  /*30b0*/  IABS R8, R37 ;  /* 0x0000002500087213 */ /* 0x000fe20000000000 */
[----:B------:R-:W-:Y:S02]  /*30c0*/  IMAD R28, R5, R9, R28 ;  /* 0x00000009051c7224 */ /* 0x000fe400078e021c */
[----:B------:R-:W-:Y:S02]  /*30d0*/  IMAD.MOV R3, RZ, RZ, -R7 ;  /* 0x000000ffff037224 */ /* 0x000fe400078e0a07 */
[----:B------:R-:W-:Y:S02]  /*30e0*/  IMAD.MOV R11, RZ, RZ, -R11 ;  /* 0x000000ffff0b7224 */ /* 0x000fe400078e0a0b */
[----:B------:R-:W-:-:S04]  /*30f0*/  IMAD.HI.U32 R9, R0, R25, RZ ;  /* 0x0000001900097227 */ /* 0x000fc800078e00ff */
[----:B------:R-:W-:-:S04]  /*3100*/  IMAD.HI.U32 R7, R0, R17, RZ ;  /* 0x0000001100077227 */ /* 0x000fc800078e00ff */
[C---:B------:R-:W-:Y:S02]  /*3110*/  IMAD R227, R5.reuse, R14, R227 ;  /* 0x0000000e05e37224 */ /* 0x040fe400078e02e3 */
[C---:B------:R-:W-:Y:S02]  /*3120*/  IMAD R19, R5.reuse, R10, R19 ;  /* 0x0000000a05137224 */ /* 0x040fe400078e0213 */
[C---:B------:R-:W-:Y:S02]  /*3130*/  IMAD R18, R5.reuse, R3, R18 ;  /* 0x0000000305127224 */ /* 0x040fe400078e0212 */
[----:B------:R-:W-:Y:S02]  /*3140*/  IMAD R202, R5, R11, R202 ;  /* 0x0000000b05ca7224 */ /* 0x000fe400078e02ca */
[----:B------:R-:W-:Y:S02]  /*3150*/  IMAD.MOV R14, RZ, RZ, -R9 ;  /* 0x000000ffff0e7224 */ /* 0x000fe400078e0a09 */
[----:B------:R-:W-:-:S02]  /*3160*/  IMAD.MOV.U32 R3, RZ, RZ, R8 ;  /* 0x000000ffff037224 */ /* 0x000fc400078e0008 */
[----:B------:R-:W-:Y:S02]  /*3170*/  IMAD.MOV R10, RZ, RZ, -R7 ;  /* 0x000000ffff0a7224 */ /* 0x000fe400078e0a07 */
[----:B------:R-:W-:-:S04]  /*3180*/  IMAD.HI.U32 R11, R0, R215, RZ ;  /* 0x000000d7000b7227 */ /* 0x000fc800078e00ff */
[----:B------:R-:W-:-:S04]  /*3190*/  IMAD.HI.U32 R7, R0, R15, RZ ;  /* 0x0000000f00077227 */ /* 0x000fc800078e00ff */
[C---:B------:R-:W-:Y:S02]  /*31a0*/  IMAD R193, R5.reuse, R16, R193 ;  /* 0x0000001005c17224 */ /* 0x040fe400078e02c1 */
[----:B------:R-:W-:Y:S01]  /*31b0*/  IMAD R25, R5, R14, R25 ;  /* 0x0000000e05197224 */ /* 0x000fe200078e0219 */
[----:B------:R-:W-:Y:S01]  /*31c0*/  IABS R14, R47 ;  /* 0x0000002f000e7213 */ /* 0x000fe20000000000 */
[----:B------:R-:W-:-:S04]  /*31d0*/  IMAD.HI.U32 R8, R6, R3, RZ ;  /* 0x0000000306087227 */ /* 0x000fc800078e00ff */
[----:B------:R-:W-:Y:S02]  /*31e0*/  IMAD.MOV R16, RZ, RZ, -R11 ;  /* 0x000000ffff107224 */ /* 0x000fe400078e0a0b */
[----:B------:R-:W-:Y:S02]  /*31f0*/  IMAD.MOV R6, RZ, RZ, -R7 ;  /* 0x000000ffff067224 */ /* 0x000fe400078e0a07 */
[----:B------:R-:W-:-:S04]  /*3200*/  IMAD.HI.U32 R9, R0, R20, RZ ;  /* 0x0000001400097227 */ /* 0x000fc800078e00ff */
[C---:B------:R-:W-:Y:S01]  /*3210*/  IMAD R215, R5.reuse, R16, R215 ;  /* 0x0000001005d77224 */ /* 0x040fe200078e02d7 */
[----:B------:R-:W-:Y:S01]  /*3220*/  IABS R16, R49 ;  /* 0x0000003100107213 */ /* 0x000fe20000000000 */
[----:B------:R-:W-:Y:S02]  /*3230*/  IMAD R15, R5, R6, R15 ;  /* 0x00000006050f7224 */ /* 0x000fe400078e020f */
[----:B------:R-:W-:Y:S02]  /*3240*/  IMAD.MOV R9, RZ, RZ, -R9 ;  /* 0x000000ffff097224 */ /* 0x000fe400078e0a09 */
[----:B------:R-:W-:Y:S01]  /*3250*/  IMAD.HI.U32 R6, R0, R14, RZ ;  /* 0x0000000e00067227 */ /* 0x000fe200078e00ff */
[----:B------:R-:W-:-:S03]  /*3260*/  IABS R11, R44 ;  /* 0x0000002c000b7213 */ /* 0x000fc60000000000 */
[C---:B------:R-:W-:Y:S01]  /*3270*/  IMAD R27, R5.reuse, R12, R27 ;  /* 0x0000000c051b7224 */ /* 0x040fe200078e021b */
[----:B------:R-:W-:Y:S01]  /*3280*/  IABS R12, R45 ;  /* 0x0000002d000c7213 */ /* 0x000fe20000000000 */
[----:B------:R-:W-:Y:S02]  /*3290*/  IMAD R20, R5, R9, R20 ;  /* 0x0000000905147224 */ /* 0x000fe400078e0214 */
[----:B------:R-:W-:Y:S02]  /*32a0*/  IMAD.MOV R6, RZ, RZ, -R6 ;  /* 0x000000ffff067224 */ /* 0x000fe400078e0a06 */
[----:B------:R-:W-:-:S04]  /*32b0*/  IMAD.HI.U32 R9, R0, R16, RZ ;  /* 0x0000001000097227 */ /* 0x000fc800078e00ff */
[----:B------:R-:W-:Y:S02]  /*32c0*/  IMAD.MOV R7, RZ, RZ, -R8 ;  /* 0x000000ffff077224 */ /* 0x000fe400078e0a08 */
[----:B------:R-:W-:Y:S02]  /*32d0*/  IMAD R14, R5, R6, R14 ;  /* 0x00000006050e7224 */ /* 0x000fe400078e020e */
[----:B------:R-:W-:Y:S02]  /*32e0*/  IMAD.MOV R9, RZ, RZ, -R9 ;  /* 0x000000ffff097224 */ /* 0x000fe400078e0a09 */
[----:B------:R-:W-:Y:S02]  /*32f0*/  IMAD R3, R4, R7, R3 ;  /* 0x0000000704037224 */ /* 0x000fe400078e0203 */
[----:B------:R-:W-:-:S04]  /*3300*/  IMAD.HI.U32 R8, R0, R13, RZ ;  /* 0x0000000d00087227 */ /* 0x000fc800078e00ff */
[----:B------:R-:W-:-:S04]  /*3310*/  IMAD.HI.U32 R6, R0, R12, RZ ;  /* 0x0000000c00067227 */ /* 0x000fc800078e00ff */
[----:B------:R-:W-:-:S04]  /*3320*/  IMAD.HI.U32 R7, R0, R11, RZ ;  /* 0x0000000b00077227 */ /* 0x000fc800078e00ff */
[----:B------:R-:W-:Y:S02]  /*3330*/  IMAD.MOV R8, RZ, RZ, -R8 ;  /* 0x000000ffff087224 */ /* 0x000fe400078e0a08 */
[----:B------:R-:W-:Y:S02]  /*3340*/  IMAD.MOV R6, RZ, RZ, -R6 ;  /* 0x000000ffff067224 */ /* 0x000fe400078e0a06 */
[C---:B------:R-:W-:Y:S02]  /*3350*/  IMAD R16, R5.reuse, R9, R16 ;  /* 0x0000000905107224 */ /* 0x040fe400078e0210 */
[----:B------:R-:W-:Y:S01]  /*3360*/  IMAD.MOV R7, RZ, RZ, -R7 ;  /* 0x000000ffff077224 */ /* 0x000fe200078e0a07 */
[----:B------:R-:W2:Y:S01]  /*3370*/  LDL R9, [R1+0xa50] ;  /* 0x000a500001097983 */ /* 0x000ea20000100800 */
[C---:B------:R-:W-:Y:S01]  /*3380*/  IMAD R13, R5.reuse, R8, R13 ;  /* 0x00000008050d7224 */ /* 0x040fe200078e020d */
[C---:B------:R-:W-:Y:S01]  /*3390*/  ISETP.GT.U32.AND P2, PT, R5.reuse, R2, PT ;  /* 0x000000020500720c */ /* 0x040fe20003f44070 */
[C---:B------:R-:W-:Y:S01]  /*33a0*/  IMAD R17, R5.reuse, R10, R17 ;  /* 0x0000000a05117224 */ /* 0x040fe200078e0211 */
[----:B------:R-:W-:Y:S01]  /*33b0*/  STL [R1+0xa18], R46 ;  /* 0x000a182e01007387 */ /* 0x000fe20000100800 */
[----:B------:R-:W-:-:S03]  /*33c0*/  IMAD R12, R5, R6, R12 ;  /* 0x00000006050c7224 */ /* 0x000fc600078e020c */
[----:B------:R-:W-:Y:S01]  /*33d0*/  STL [R1+0xa14], R45 ;  /* 0x000a142d01007387 */ /* 0x000fe20000100800 */
[----:B------:R-:W-:-:S03]  /*33e0*/  IMAD R11, R5, R7, R11 ;  /* 0x00000007050b7224 */ /* 0x000fc600078e020b */
[----:B------:R-:W-:Y:S04]  /*33f0*/  STL [R1+0xa10], R44 ;  /* 0x000a102c01007387 */ /* 0x000fe80000100800 */
[----:B------:R-:W3:Y:S04]  /*3400*/  LDL R8, [R1+0xa54] ;  /* 0x000a540001087983 */ /* 0x000ee80000100800 */
[----:B------:R-:W4:Y:S04]  /*3410*/  LDL R6, [R1+0xa58] ;  /* 0x000a580001067983 */ /* 0x000f280000100800 */
[----:B------:R-:W4:Y:S01]  /*3420*/  LDL R7, [R1+0x9f4] ;  /* 0x0009f40001077983 */ /* 0x000f220000100800 */
[----:B------:R-:W-:Y:S01]  /*3430*/  ISETP.GT.U32.AND P1, PT, R4, R3, PT ;  /* 0x000000030400720c */ /* 0x000fe20003f24070 */
[----:B------:R-:W-:Y:S01]  /*3440*/  @!P2 IMAD.IADD R2, R2, 0x1, -R5 ;  /* 0x000000010202a824 */ /* 0x000fe200078e0a05 */
[----:B------:R-:W-:-:S02]  /*3450*/  ISETP.GT.U32.AND P3, PT, R5, R204, PT ;  /* 0x000000cc0500720c */ /* 0x000fc40003f64070 */
[----:B------:R-:W-:-:S09]  /*3460*/  ISETP.GT.U32.AND P5, PT, R5, R206, PT ;  /* 0x000000ce0500720c */ /* 0x000fd20003fa4070 */
[----:B------:R-:W-:-:S05]  /*3470*/  @!P1 IMAD.IADD R3, R3, 0x1, -R4 ;  /* 0x0000000103039824 */ /* 0x000fca00078e0a04 */
[----:B------:R-:W-:Y:S02]  /*3480*/  ISETP.GT.U32.AND P2, PT, R4, R3, PT ;  /* 0x000000030400720c */ /* 0x000fe40003f44070 */
[C---:B------:R-:W-:Y:S01]  /*3490*/  ISETP.GT.U32.AND P0, PT, R5.reuse, R208, PT ;  /* 0x000000d00500720c */ /* 0x040fe20003f04070 */
[--C-:B------:R-:W-:Y:S02]  /*34a0*/  @!P3 IMAD.IADD R204, R204, 0x1, -R5.reuse ;  /* 0x00000001ccccb824 */ /* 0x100fe400078e0a05 */
[----:B------:R-:W-:Y:S01]  /*34b0*/  @!P5 IMAD.IADD R206, R206, 0x1, -R5 ;  /* 0x00000001ceced824 */ /* 0x000fe200078e0a05 */
[----:B------:R-:W-:-:S07]  /*34c0*/  ISETP.GT.U32.AND P4, PT, R5, R2, PT ;  /* 0x000000020500720c */ /* 0x000fce0003f84070 */
[----:B------:R-:W-:Y:S01]  /*34d0*/  @!P2 IMAD.IADD R3, R3, 0x1, -R4 ;  /* 0x000000010303a824 */ /* 0x000fe200078e0a04 */
[C---:B------:R-:W-:Y:S01]  /*34e0*/  ISETP.GT.U32.AND P2, PT, R5.reuse, R209, PT ;  /* 0x000000d10500720c */ /* 0x040fe20003f44070 */
[----:B------:R-:W-:Y:S01]  /*34f0*/  @!P0 IMAD.IADD R208, R208, 0x1, -R5 ;  /* 0x00000001d0d08824 */ /* 0x000fe200078e0a05 */
[C---:B------:R-:W-:Y:S02]  /*3500*/  ISETP.GT.U32.AND P3, PT, R5.reuse, R204, PT ;  /* 0x000000cc0500720c */ /* 0x040fe40003f64070 */
[C---:B------:R-:W-:Y:S02]  /*3510*/  ISETP.GT.U32.AND P0, PT, R5.reuse, R206, PT ;  /* 0x000000ce0500720c */ /* 0x040fe40003f04070 */
[C---:B------:R-:W-:Y:S02]  /*3520*/  ISETP.GT.U32.AND P1, PT, R5.reuse, R208, PT ;  /* 0x000000d00500720c */ /* 0x040fe40003f24070 */
[----:B------:R-:W-:-:S05]  /*3530*/  ISETP.GT.U32.AND P6, PT, R5, R210, PT ;  /* 0x000000d20500720c */ /* 0x000fca0003fc4070 */
[--C-:B------:R-:W-:Y:S01]  /*3540*/  @!P2 IMAD.IADD R209, R209, 0x1, -R5.reuse ;  /* 0x00000001d1d1a824 */ /* 0x100fe200078e0a05 */
[C---:B------:R-:W-:Y:S01]  /*3550*/  ISETP.GT.U32.AND P2, PT, R5.reuse, R217, PT ;  /* 0x000000d90500720c */ /* 0x040fe20003f44070 */
[--C-:B------:R-:W-:Y:S01]  /*3560*/  @!P3 IMAD.IADD R204, R204, 0x1, -R5.reuse ;  /* 0x00000001ccccb824 */ /* 0x100fe200078e0a05 */
[C---:B------:R-:W-:Y:S01]  /*3570*/  ISETP.GT.U32.AND P3, PT, R5.reuse, R213, PT ;  /* 0x000000d50500720c */ /* 0x040fe20003f64070 */
[--C-:B------:R-:W-:Y:S01]  /*3580*/  @!P0 IMAD.IADD R206, R206, 0x1, -R5.reuse ;  /* 0x00000001cece8824 */ /* 0x100fe200078e0a05 */
[C---:B------:R-:W-:Y:S01]  /*3590*/  ISETP.GT.U32.AND P0, PT, R5.reuse, R214, PT ;  /* 0x000000d60500720c */ /* 0x040fe20003f04070 */
[--C-:B------:R-:W-:Y:S01]  /*35a0*/  @!P4 IMAD.IADD R2, R2, 0x1, -R5.reuse ;  /* 0x000000010202c824 */ /* 0x100fe200078e0a05 */
[C---:B------:R-:W-:Y:S01]  /*35b0*/  ISETP.GT.U32.AND P4, PT, R5.reuse, R212, PT ;  /* 0x000000d40500720c */ /* 0x040fe20003f84070 */
[--C-:B------:R-:W-:Y:S01]  /*35c0*/  @!P1 IMAD.IADD R208, R208, 0x1, -R5.reuse ;  /* 0x00000001d0d09824 */ /* 0x100fe200078e0a05 */
[----:B------:R-:W-:Y:S01]  /*35d0*/  ISETP.GE.AND P5, PT, R200, RZ, PT ;  /* 0x000000ffc800720c */ /* 0x000fe20003fa6270 */
[----:B------:R-:W-:Y:S01]  /*35e0*/  @!P6 IMAD.IADD R210, R210, 0x1, -R5 ;  /* 0x00000001d2d2e824 */ /* 0x000fe200078e0a05 */
[----:B------:R-:W-:-:S03]  /*35f0*/  ISETP.GT.U32.AND P1, PT, R5, R216, PT ;  /* 0x000000d80500720c */ /* 0x000fc60003f24070 */
[--C-:B------:R-:W-:Y:S01]  /*3600*/  @!P2 IMAD.IADD R217, R217, 0x1, -R5.reuse ;  /* 0x00000001d9d9a824 */ /* 0x100fe200078e0a05 */
[----:B------:R-:W-:Y:S01]  /*3610*/  ISETP.GT.U32.AND P2, PT, R5, R210, PT ;  /* 0x000000d20500720c */ /* 0x000fe20003f44070 */
[--C-:B------:R-:W-:Y:S02]  /*3620*/  @!P3 IMAD.IADD R213, R213, 0x1, -R5.reuse ;  /* 0x00000001d5d5b824 */ /* 0x100fe400078e0a05 */
[--C-:B------:R-:W-:Y:S01]  /*3630*/  @!P0 IMAD.IADD R214, R214, 0x1, -R5.reuse ;  /* 0x00000001d6d68824 */ /* 0x100fe200078e0a05 */
[C---:B------:R-:W-:Y:S01]  /*3640*/  ISETP.GT.U32.AND P6, PT, R5.reuse, R209, PT ;  /* 0x000000d10500720c */ /* 0x040fe20003fc4070 */
[--C-:B------:R-:W-:Y:S02]  /*3650*/  @!P4 IMAD.IADD R212, R212, 0x1, -R5.reuse ;  /* 0x00000001d4d4c824 */ /* 0x100fe400078e0a05 */
[----:B------:R-:W-:Y:S02]  /*3660*/  @!P5 IMAD.MOV R204, RZ, RZ, -R204 ;  /* 0x000000ffffccd224 */ /* 0x000fe400078e0acc */
[----:B------:R-:W-:Y:S01]  /*3670*/  @!P1 IMAD.IADD R216, R216, 0x1, -R5 ;  /* 0x00000001d8d89824 */ /* 0x000fe200078e0a05 */
[----:B------:R-:W-:-:S03]  /*3680*/  ISETP.GT.U32.AND P5, PT, R5, R212, PT ;  /* 0x000000d40500720c */ /* 0x000fc60003fa4070 */
[----:B------:R-:W-:Y:S01]  /*3690*/  @!P2 IMAD.IADD R210, R210, 0x1, -R5 ;  /* 0x00000001d2d2a824 */ /* 0x000fe200078e0a05 */
[----:B------:R-:W-:-:S03]  /*36a0*/  ISETP.GT.U32.AND P2, PT, R5, R220, PT ;  /* 0x000000dc0500720c */ /* 0x000fc60003f44070 */
[----:B------:R-:W-:Y:S01]  /*36b0*/  @!P6 IMAD.IADD R209, R209, 0x1, -R5 ;  /* 0x00000001d1d1e824 */ /* 0x000fe200078e0a05 */
[----:B------:R-:W-:-:S05]  /*36c0*/  ISETP.GT.U32.AND P6, PT, R5, R217, PT ;  /* 0x000000d90500720c */ /* 0x000fca0003fc4070 */
[----:B------:R-:W-:Y:S01]  /*36d0*/  @!P5 IMAD.IADD R212, R212, 0x1, -R5 ;  /* 0x00000001d4d4d824 */ /* 0x000fe200078e0a05 */
[----:B------:R-:W-:-:S03]  /*36e0*/  ISETP.GT.U32.AND P5, PT, R5, R221, PT ;  /* 0x000000dd0500720c */ /* 0x000fc60003fa4070 */
[----:B------:R-:W-:Y:S01]  /*36f0*/  @!P2 IMAD.IADD R220, R220, 0x1, -R5 ;  /* 0x00000001dcdca824 */ /* 0x000fe200078e0a05 */
[----:B------:R-:W-:-:S03]  /*3700*/  ISETP.GE.AND P2, PT, R249, RZ, PT ;  /* 0x000000fff900720c */ /* 0x000fc60003f46270 */
[----:B------:R-:W-:Y:S01]  /*3710*/  @!P6 IMAD.IADD R217, R217, 0x1, -R5 ;  /* 0x00000001d9d9e824 */ /* 0x000fe200078e0a05 */
[----:B------:R-:W-:-:S05]  /*3720*/  ISETP.GE.AND P6, PT, R251, RZ, PT ;  /* 0x000000fffb00720c */ /* 0x000fca0003fc6270 */
[----:B------:R-:W-:-:S08]  /*3730*/  @!P5 IMAD.IADD R221, R221, 0x1, -R5 ;  /* 0x00000001ddddd824 */ /* 0x000fd000078e0a05 */
[----:B------:R-:W-:Y:S01]  /*3740*/  @!P6 IMAD.MOV R210, RZ, RZ, -R210 ;  /* 0x000000ffffd2e224 */ /* 0x000fe200078e0ad2 */
[----:B------:R-:W-:Y:S02]  /*3750*/  ISETP.GE.AND P5, PT, R201, RZ, PT ;  /* 0x000000ffc900720c */ /* 0x000fe40003fa6270 */
[----:B--2---:R-:W-:Y:S02]  /*3760*/  ISETP.GE.AND P1, PT, R9, RZ, PT ;  /* 0x000000ff0900720c */ /* 0x004fe40003f26270 */
[----:B---3--:R-:W-:Y:S02]  /*3770*/  ISETP.GE.AND P0, PT, R8, RZ, PT ;  /* 0x000000ff0800720c */ /* 0x008fe40003f06270 */
[----:B----4-:R-:W-:Y:S02]  /*3780*/  ISETP.GE.AND P3, PT, R6, RZ, PT ;  /* 0x000000ff0600720c */ /* 0x010fe40003f66270 */
[----:B------:R-:W-:-:S09]  /*3790*/  ISETP.GE.AND P4, PT, R7, RZ, PT ;  /* 0x000000ff0700720c */ /* 0x000fd20003f86270 */
[----:B------:R-:W-:Y:S01]  /*37a0*/  @!P0 IMAD.MOV R208, RZ, RZ, -R208 ;  /* 0x000000ffffd08224 */ /* 0x000fe200078e0ad0 */
[C---:B------:R-:W-:Y:S01]  /*37b0*/  ISETP.GT.U32.AND P0, PT, R5.reuse, R216, PT ;  /* 0x000000d80500720c */ /* 0x040fe20003f04070 */
[----:B------:R-:W-:Y:S01]  /*37c0*/  @!P3 IMAD.MOV R206, RZ, RZ, -R206 ;  /* 0x000000ffffceb224 */ /* 0x000fe200078e0ace */
[C---:B------:R-:W-:Y:S01]  /*37d0*/  ISETP.GT.U32.AND P3, PT, R5.reuse, R214, PT ;  /* 0x000000d60500720c */ /* 0x040fe20003f64070 */
[----:B------:R-:W-:Y:S01]  /*37e0*/  @!P4 IMAD.MOV R2, RZ, RZ, -R2 ;  /* 0x000000ffff02c224 */ /* 0x000fe200078e0a02 */
[C---:B------:R-:W-:Y:S01]  /*37f0*/  ISETP.GT.U32.AND P4, PT, R5.reuse, R213, PT ;  /* 0x000000d50500720c */ /* 0x040fe20003f84070 */
[----:B------:R-:W-:Y:S01]  /*3800*/  @!P1 IMAD.MOV R209, RZ, RZ, -R209 ;  /* 0x000000ffffd19224 */ /* 0x000fe200078e0ad1 */
[----:B------:R-:W-:-:S07]  /*3810*/  ISETP.GT.U32.AND P1, PT, R5, R218, PT ;  /* 0x000000da0500720c */ /* 0x000fce0003f24070 */
[--C-:B------:R-:W-:Y:S01]  /*3820*/  @!P0 IMAD.IADD R216, R216, 0x1, -R5.reuse ;  /* 0x00000001d8d88824 */ /* 0x100fe200078e0a05 */
[C---:B------:R-:W-:Y:S01]  /*3830*/  ISETP.GT.U32.AND P0, PT, R5.reuse, R225, PT ;  /* 0x000000e10500720c */ /* 0x040fe20003f04070 */
[--C-:B------:R-:W-:Y:S01]  /*3840*/  @!P3 IMAD.IADD R214, R214, 0x1, -R5.reuse ;  /* 0x00000001d6d6b824 */ /* 0x100fe200078e0a05 */
[----:B------:R-:W-:Y:S01]  /*3850*/  ISETP.GT.U32.AND P3, PT, R5, R224, PT ;  /* 0x000000e00500720c */ /* 0x000fe20003f64070 */
[--C-:B------:R-:W-:Y:S01]  /*3860*/  @!P4 IMAD.IADD R213, R213, 0x1, -R5.reuse ;  /* 0x00000001d5d5c824 */ /* 0x100fe200078e0a05 */
[C---:B------:R-:W-:Y:S01]  /*3870*/  ISETP.GT.U32.AND P4, PT, R5.reuse, R222, PT ;  /* 0x000000de0500720c */ /* 0x040fe20003f84070 */
[----:B------:R-:W-:Y:S01]  /*3880*/  @!P1 IMAD.IADD R218, R218, 0x1, -R5 ;  /* 0x00000001dada9824 */ /* 0x000fe200078e0a05 */
[----:B------:R-:W-:Y:S01]  /*3890*/  ISETP.GE.AND P1, PT, R250, RZ, PT ;  /* 0x000000fffa00720c */ /* 0x000fe20003f26270 */
[----:B------:R-:W-:Y:S01]  /*38a0*/  @!P2 IMAD.MOV R213, RZ, RZ, -R213 ;  /* 0x000000ffffd5a224 */ /* 0x000fe200078e0ad5 */
[----:B------:R-:W-:-:S05]  /*38b0*/  ISETP.GT.U32.AND P2, PT, R5, R221, PT ;  /* 0x000000dd0500720c */ /* 0x000fca0003f44070 */
[--C-:B------:R-:W-:Y:S01]  /*38c0*/  @!P0 IMAD.IADD R225, R225, 0x1, -R5.reuse ;  /* 0x00000001e1e18824 */ /* 0x100fe200078e0a05 */
[----:B------:R-:W-:Y:S01]  /*38d0*/  ISETP.GT.U32.AND P0, PT, R5, R218, PT ;  /* 0x000000da0500720c */ /* 0x000fe20003f04070 */
[--C-:B------:R-:W-:Y:S01]  /*38e0*/  @!P3 IMAD.IADD R224, R224, 0x1, -R5.reuse ;  /* 0x00000001e0e0b824 */ /* 0x100fe200078e0a05 */
[----:B------:R-:W-:Y:S01]  /*38f0*/  ISETP.GE.AND P3, PT, R42, RZ, PT ;  /* 0x000000ff2a00720c */ /* 0x000fe20003f66270 */
[--C-:B------:R-:W-:Y:S01]  /*3900*/  @!P4 IMAD.IADD R222, R222, 0x1, -R5.reuse ;  /* 0x00000001dedec824 */ /* 0x100fe200078e0a05 */
[----:B------:R-:W-:Y:S01]  /*3910*/  ISETP.GE.AND P4, PT, R199, RZ, PT ;  /* 0x000000ffc700720c */ /* 0x000fe20003f86270 */
[----:B------:R-:W-:Y:S01]  /*3920*/  @!P1 IMAD.MOV R212, RZ, RZ, -R212 ;  /* 0x000000ffffd49224 */ /* 0x000fe200078e0ad4 */
[C---:B------:R-:W-:Y:S02]  /*3930*/  ISETP.GT.U32.AND P1, PT, R5.reuse, R220, PT ;  /* 0x000000dc0500720c */ /* 0x040fe40003f24070 */
[----:B------:R-:W-:Y:S01]  /*3940*/  ISETP.GT.U32.AND P6, PT, R5, R222, PT ;  /* 0x000000de0500720c */ /* 0x000fe20003fc4070 */
[----:B------:R-:W-:Y:S01]  /*3950*/  @!P2 IMAD.IADD R221, R221, 0x1, -R5 ;  /* 0x00000001dddda824 */ /* 0x000fe200078e0a05 */
[----:B------:R-:W-:-:S03]  /*3960*/  ISETP.GT.U32.AND P2, PT, R5, R230, PT ;  /* 0x000000e60500720c */ /* 0x000fc60003f44070 */
[----:B------:R-:W-:Y:S01]  /*3970*/  @!P0 IMAD.IADD R218, R218, 0x1, -R5 ;  /* 0x00000001dada8824 */ /* 0x000fe200078e0a05 */
[C---:B------:R-:W-:Y:S01]  /*3980*/  ISETP.GT.U32.AND P0, PT, R5.reuse, R228, PT ;  /* 0x000000e40500720c */ /* 0x040fe20003f04070 */
[----:B------:R-:W-:Y:S01]  /*3990*/  @!P3 IMAD.MOV R217, RZ, RZ, -R217 ;  /* 0x000000ffffd9b224 */ /* 0x000fe200078e0ad9 */
[C---:B------:R-:W-:Y:S01]  /*39a0*/  ISETP.GT.U32.AND P3, PT, R5.reuse, R226, PT ;  /* 0x000000e20500720c */ /* 0x040fe20003f64070 */
[----:B------:R-:W-:Y:S01]  /*39b0*/  @!P4 IMAD.MOV R216, RZ, RZ, -R216 ;  /* 0x000000ffffd8c224 */ /* 0x000fe200078e0ad8 */
[C---:B------:R-:W-:Y:S01]  /*39c0*/  ISETP.GT.U32.AND P4, PT, R5.reuse, R224, PT ;  /* 0x000000e00500720c */ /* 0x040fe20003f84070 */
[--C-:B------:R-:W-:Y:S01]  /*39d0*/  @!P1 IMAD.IADD R220, R220, 0x1, -R5.reuse ;  /* 0x00000001dcdc9824 */ /* 0x100fe200078e0a05 */
[C---:B------:R-:W-:Y:S01]  /*39e0*/  ISETP.GT.U32.AND P1, PT, R5.reuse, R229, PT ;  /* 0x000000e50500720c */ /* 0x040fe20003f24070 */
[--C-:B------:R-:W-:Y:S01]  /*39f0*/  @!P6 IMAD.IADD R222, R222, 0x1, -R5.reuse ;  /* 0x00000001dedee824 */ /* 0x100fe200078e0a05 */
[----:B------:R-:W-:Y:S01]  /*3a00*/  ISETP.GT.U32.AND P6, PT, R5, R232, PT ;  /* 0x000000e80500720c */ /* 0x000fe20003fc4070 */
[----:B------:R-:W-:Y:S01]  /*3a10*/  @!P2 IMAD.IADD R230, R230, 0x1, -R5 ;  /* 0x00000001e6e6a824 */ /* 0x000fe200078e0a05 */
[----:B------:R-:W-:Y:S01]  /*3a20*/  ISETP.GE.AND P2, PT, R175, RZ, PT ;  /* 0x000000ffaf00720c */ /* 0x000fe20003f46270 */
[----:B------:R-:W-:Y:S01]  /*3a30*/  @!P5 IMAD.MOV R214, RZ, RZ, -R214 ;  /* 0x000000ffffd6d224 */ /* 0x000fe200078e0ad6 */
[----:B------:R-:W-:-:S03]  /*3a40*/  ISETP.GT.U32.AND P5, PT, R5, R225, PT ;  /* 0x000000e10500720c */ /* 0x000fc60003fa4070 */
[--C-:B------:R-:W-:Y:S01]  /*3a50*/  @!P3 IMAD.IADD R226, R226, 0x1, -R5.reuse ;  /* 0x00000001e2e2b824 */ /* 0x100fe200078e0a05 */
[----:B------:R-:W-:Y:S01]  /*3a60*/  ISETP.GE.AND P3, PT, R179, RZ, PT ;  /* 0x000000ffb300720c */ /* 0x000fe20003f66270 */
[--C-:B------:R-:W-:Y:S01]  /*3a70*/  @!P0 IMAD.IADD R228, R228, 0x1, -R5.reuse ;  /* 0x00000001e4e48824 */ /* 0x100fe200078e0a05 */
[----:B------:R-:W-:Y:S01]  /*3a80*/  ISETP.GE.AND P0, PT, R178, RZ, PT ;  /* 0x000000ffb200720c */ /* 0x000fe20003f06270 */
[--C-:B------:R-:W-:Y:S01]  /*3a90*/  @!P4 IMAD.IADD R224, R224, 0x1, -R5.reuse ;  /* 0x00000001e0e0c824 */ /* 0x100fe200078e0a05 */
[----:B------:R-:W-:Y:S01]  /*3aa0*/  ISETP.GT.U32.AND P4, PT, R5, R233, PT ;  /* 0x000000e90500720c */ /* 0x000fe20003f84070 */
[--C-:B------:R-:W-:Y:S01]  /*3ab0*/  @!P1 IMAD.IADD R229, R229, 0x1, -R5.reuse ;  /* 0x00000001e5e59824 */ /* 0x100fe200078e0a05 */
[----:B------:R-:W-:Y:S01]  /*3ac0*/  ISETP.GE.AND P1, PT, R176, RZ, PT ;  /* 0x000000ffb000720c */ /* 0x000fe20003f26270 */
[----:B------:R-:W-:Y:S02]  /*3ad0*/  @!P6 IMAD.IADD R232, R232, 0x1, -R5 ;  /* 0x00000001e8e8e824 */ /* 0x000fe400078e0a05 */
[----:B------:R-:W-:-:S03]  /*3ae0*/  @!P2 IMAD.MOV R224, RZ, RZ, -R224 ;  /* 0x000000ffffe0a224 */ /* 0x000fc600078e0ae0 */
[----:B------:R-:W-:Y:S01]  /*3af0*/  ISETP.GT.U32.AND P2, PT, R5, R232, PT ;  /* 0x000000e80500720c */ /* 0x000fe20003f44070 */
[----:B------:R-:W-:Y:S01]  /*3b00*/  @!P5 IMAD.IADD R225, R225, 0x1, -R5 ;  /* 0x00000001e1e1d824 */ /* 0x000fe200078e0a05 */
[----:B------:R-:W-:Y:S01]  /*3b10*/  ISETP.GE.AND P5, PT, R180, RZ, PT ;  /* 0x000000ffb400720c */ /* 0x000fe20003fa6270 */
[----:B------:R-:W-:Y:S01]  /*3b20*/  @!P3 IMAD.MOV R220, RZ, RZ, -R220 ;  /* 0x000000ffffdcb224 */ /* 0x000fe200078e0adc */
[----:B------:R-:W-:Y:S01]  /*3b30*/  ISETP.GE.AND P6, PT, R174, RZ, PT ;  /* 0x000000ffae00720c */ /* 0x000fe20003fc6270 */
[----:B------:R-:W-:Y:S01]  /*3b40*/  @!P0 IMAD.MOV R221, RZ, RZ, -R221 ;  /* 0x000000ffffdd8224 */ /* 0x000fe200078e0add */
[C---:B------:R-:W-:Y:S02]  /*3b50*/  ISETP.GT.U32.AND P3, PT, R5.reuse, R228, PT ;  /* 0x000000e40500720c */ /* 0x040fe40003f64070 */
[----:B------:R-:W-:Y:S01]  /*3b60*/  ISETP.GT.U32.AND P0, PT, R5, R229, PT ;  /* 0x000000e50500720c */ /* 0x000fe20003f04070 */
[--C-:B------:R-:W-:Y:S01]  /*3b70*/  @!P4 IMAD.IADD R233, R233, 0x1, -R5.reuse ;  /* 0x00000001e9e9c824 */ /* 0x100fe200078e0a05 */
[C---:B------:R-:W-:Y:S01]  /*3b80*/  ISETP.GT.U32.AND P4, PT, R5.reuse, R226, PT ;  /* 0x000000e20500720c */ /* 0x040fe20003f84070 */
[----:B------:R-:W-:Y:S01]  /*3b90*/  @!P1 IMAD.MOV R222, RZ, RZ, -R222 ;  /* 0x000000ffffde9224 */ /* 0x000fe200078e0ade */
[C---:B------:R-:W-:Y:S01]  /*3ba0*/  ISETP.GT.U32.AND P1, PT, R5.reuse, R230, PT ;  /* 0x000000e60500720c */ /* 0x040fe20003f24070 */
[----:B------:R-:W-:Y:S01]  /*3bb0*/  @!P2 IMAD.IADD R232, R232, 0x1, -R5 ;  /* 0x00000001e8e8a824 */ /* 0x000fe200078e0a05 */
[C---:B------:R-:W-:Y:S01]  /*3bc0*/  ISETP.GT.U32.AND P2, PT, R5.reuse, R240, PT ;  /* 0x000000f00500720c */ /* 0x040fe20003f44070 */
[----:B------:R-:W-:Y:S01]  /*3bd0*/  @!P5 IMAD.MOV R218, RZ, RZ, -R218 ;  /* 0x000000ffffdad224 */ /* 0x000fe200078e0ada */
[C---:B------:R-:W-:Y:S01]  /*3be0*/  ISETP.GT.U32.AND P5, PT, R5.reuse, R233, PT ;  /* 0x000000e90500720c */ /* 0x040fe20003fa4070 */
[----:B------:R-:W-:Y:S01]  /*3bf0*/  @!P6 IMAD.MOV R225, RZ, RZ, -R225 ;  /* 0x000000ffffe1e224 */ /* 0x000fe200078e0ae1 */
[C---:B------:R-:W-:Y:S01]  /*3c00*/  ISETP.GT.U32.AND P6, PT, R5.reuse, R234, PT ;  /* 0x000000ea0500720c */ /* 0x040fe20003fc4070 */
[--C-:B------:R-:W-:Y:S01]  /*3c10*/  @!P3 IMAD.IADD R228, R228, 0x1, -R5.reuse ;  /* 0x00000001e4e4b824 */ /* 0x100fe200078e0a05 */
[----:B------:R-:W-:Y:S01]  /*3c20*/  ISETP.GT.U32.AND P3, PT, R5, R236, PT ;  /* 0x000000ec0500720c */ /* 0x000fe20003f64070 */
[--C-:B------:R-:W-:Y:S01]  /*3c30*/  @!P0 IMAD.IADD R229, R229, 0x1, -R5.reuse ;  /* 0x00000001e5e58824 */ /* 0x100fe200078e0a05 */
[C---:B------:R-:W-:Y:S01]  /*3c40*/  ISETP.GT.U32.AND P0, PT, R5.reuse, R237, PT ;  /* 0x000000ed0500720c */ /* 0x040fe20003f04070 */
[--C-:B------:R-:W-:Y:S01]  /*3c50*/  @!P4 IMAD.IADD R226, R226, 0x1, -R5.reuse ;  /* 0x00000001e2e2c824 */ /* 0x100fe200078e0a05 */
[----:B------:R-:W-:Y:S01]  /*3c60*/  ISETP.GE.AND P4, PT, R172, RZ, PT ;  /* 0x000000ffac00720c */ /* 0x000fe20003f86270 */
[--C-:B------:R-:W-:Y:S01]  /*3c70*/  @!P1 IMAD.IADD R230, R230, 0x1, -R5.reuse ;  /* 0x00000001e6e69824 */ /* 0x100fe200078e0a05 */
[----:B------:R-:W-:Y:S01]  /*3c80*/  ISETP.GT.U32.AND P1, PT, R5, R238, PT ;  /* 0x000000ee0500720c */ /* 0x000fe20003f24070 */
[--C-:B------:R-:W-:Y:S01]  /*3c90*/  @!P2 IMAD.IADD R240, R240, 0x1, -R5.reuse ;  /* 0x00000001f0f0a824 */ /* 0x100fe200078e0a05 */
[----:B------:R-:W-:Y:S01]  /*3ca0*/  ISETP.GE.AND P2, PT, R166, RZ, PT ;  /* 0x000000ffa600720c */ /* 0x000fe20003f46270 */
[--C-:B------:R-:W-:Y:S01]  /*3cb0*/  @!P5 IMAD.IADD R233, R233, 0x1, -R5.reuse ;  /* 0x00000001e9e9d824 */ /* 0x100fe200078e0a05 */
[----:B------:R-:W-:Y:S01]  /*3cc0*/  ISETP.GE.AND P5, PT, R171, RZ, PT ;  /* 0x000000ffab00720c */ /* 0x000fe20003fa6270 */
[----:B------:R-:W-:-:S02]  /*3cd0*/  @!P6 IMAD.IADD R234, R234, 0x1, -R5 ;  /* 0x00000001eaeae824 */ /* 0x000fc400078e0a05 */
[--C-:B------:R-:W-:Y:S01]  /*3ce0*/  @!P3 IMAD.IADD R236, R236, 0x1, -R5.reuse ;  /* 0x00000001ececb824 */ /* 0x100fe200078e0a05 */
[----:B------:R-:W-:Y:S01]  /*3cf0*/  ISETP.GE.AND P3, PT, R170, RZ, PT ;  /* 0x000000ffaa00720c */ /* 0x000fe20003f66270 */
[--C-:B------:R-:W-:Y:S01]  /*3d00*/  @!P0 IMAD.IADD R237, R237, 0x1, -R5.reuse ;  /* 0x00000001eded8824 */ /* 0x100fe200078e0a05 */
[----:B------:R-:W-:Y:S01]  /*3d10*/  ISETP.GE.AND P0, PT, R168, RZ, PT ;  /* 0x000000ffa800720c */ /* 0x000fe20003f06270 */
[----:B------:R-:W-:Y:S01]  /*3d20*/  @!P4 IMAD.MOV R226, RZ, RZ, -R226 ;  /* 0x000000ffffe2c224 */ /* 0x000fe200078e0ae2 */
[----:B------:R-:W-:Y:S01]  /*3d30*/  ISETP.GT.U32.AND P4, PT, R5, R234, PT ;  /* 0x000000ea0500720c */ /* 0x000fe20003f84070 */
[----:B------:R-:W-:Y:S01]  /*3d40*/  @!P1 IMAD.IADD R238, R238, 0x1, -R5 ;  /* 0x00000001eeee9824 */ /* 0x000fe200078e0a05 */
[----:B------:R-:W-:Y:S02]  /*3d50*/  ISETP.GE.AND P1, PT, R167, RZ, PT ;  /* 0x000000ffa700720c */ /* 0x000fe40003f26270 */
[C---:B------:R-:W-:Y:S01]  /*3d60*/  ISETP.GT.U32.AND P6, PT, R5.reuse, R241, PT ;  /* 0x000000f10500720c */ /* 0x040fe20003fc4070 */
[----:B------:R-:W-:Y:S01]  /*3d70*/  @!P2 IMAD.MOV R233, RZ, RZ, -R233 ;  /* 0x000000ffffe9a224 */ /* 0x000fe200078e0ae9 */
[C---:B------:R-:W-:Y:S01]  /*3d80*/  ISETP.GT.U32.AND P2, PT, R5.reuse, R242, PT ;  /* 0x000000f20500720c */ /* 0x040fe20003f44070 */
[----:B------:R-:W-:Y:S01]  /*3d90*/  @!P5 IMAD.MOV R228, RZ, RZ, -R228 ;  /* 0x000000ffffe4d224 */ /* 0x000fe200078e0ae4 */
[C---:B------:R-:W-:Y:S01]  /*3da0*/  ISETP.GT.U32.AND P5, PT, R5.reuse, R236, PT ;  /* 0x000000ec0500720c */ /* 0x040fe20003fa4070 */
[----:B------:R-:W-:Y:S01]  /*3db0*/  @!P3 IMAD.MOV R229, RZ, RZ, -R229 ;  /* 0x000000ffffe5b224 */ /* 0x000fe200078e0ae5 */
[C---:B------:R-:W-:Y:S01]  /*3dc0*/  ISETP.GT.U32.AND P3, PT, R5.reuse, R237, PT ;  /* 0x000000ed0500720c */ /* 0x040fe20003f64070 */
[----:B------:R-:W-:Y:S01]  /*3dd0*/  @!P0 IMAD.MOV R230, RZ, RZ, -R230 ;  /* 0x000000ffffe68224 */ /* 0x000fe200078e0ae6 */
[C---:B------:R-:W-:Y:S01]  /*3de0*/  ISETP.GT.U32.AND P0, PT, R5.reuse, R238, PT ;  /* 0x000000ee0500720c */ /* 0x040fe20003f04070 */
[--C-:B------:R-:W-:Y:S01]  /*3df0*/  @!P4 IMAD.IADD R234, R234, 0x1, -R5.reuse ;  /* 0x00000001eaeac824 */ /* 0x100fe200078e0a05 */
[C---:B------:R-:W-:Y:S01]  /*3e00*/  ISETP.GT.U32.AND P4, PT, R5.reuse, R244, PT ;  /* 0x000000f40500720c */ /* 0x040fe20003f84070 */
[----:B------:R-:W-:Y:S01]  /*3e10*/  @!P1 IMAD.MOV R232, RZ, RZ, -R232 ;  /* 0x000000ffffe89224 */ /* 0x000fe200078e0ae8 */
[----:B------:R-:W-:Y:S01]  /*3e20*/  ISETP.GT.U32.AND P1, PT, R5, R240, PT ;  /* 0x000000f00500720c */ /* 0x000fe20003f24070 */
[----:B------:R-:W-:-:S02]  /*3e30*/  @!P6 IMAD.IADD R241, R241, 0x1, -R5 ;  /* 0x00000001f1f1e824 */ /* 0x000fc400078e0a05 */
[--C-:B------:R-:W-:Y:S01]  /*3e40*/  @!P2 IMAD.IADD R242, R242, 0x1, -R5.reuse ;  /* 0x00000001f2f2a824 */ /* 0x100fe200078e0a05 */
[----:B------:R-:W-:Y:S02]  /*3e50*/  ISETP.GE.AND P2, PT, R163, RZ, PT ;  /* 0x000000ffa300720c */ /* 0x000fe40003f46270 */
[C---:B------:R-:W-:Y:S01]  /*3e60*/  ISETP.GT.U32.AND P6, PT, R5.reuse, R241, PT ;  /* 0x000000f10500720c */ /* 0x040fe20003fc4070 */
[--C-:B------:R-:W-:Y:S01]  /*3e70*/  @!P5 IMAD.IADD R236, R236, 0x1, -R5.reuse ;  /* 0x00000001ececd824 */ /* 0x100fe200078e0a05 */
[----:B------:R-:W-:Y:S01]  /*3e80*/  ISETP.GT.U32.AND P5, PT, R5, R245, PT ;  /* 0x000000f50500720c */ /* 0x000fe20003fa4070 */
[--C-:B------:R-:W-:Y:S01]  /*3e90*/  @!P3 IMAD.IADD R237, R237, 0x1, -R5.reuse ;  /* 0x00000001ededb824 */ /* 0x100fe200078e0a05 */
[C---:B------:R-:W-:Y:S01]  /*3ea0*/  ISETP.GT.U32.AND P3, PT, R5.reuse, R246, PT ;  /* 0x000000f60500720c */ /* 0x040fe20003f64070 */
[--C-:B------:R-:W-:Y:S01]  /*3eb0*/  @!P0 IMAD.IADD R238, R238, 0x1, -R5.reuse ;  /* 0x00000001eeee8824 */ /* 0x100fe200078e0a05 */
[C---:B------:R-:W-:Y:S01]  /*3ec0*/  ISETP.GT.U32.AND P0, PT, R5.reuse, R248, PT ;  /* 0x000000f80500720c */ /* 0x040fe20003f04070 */
[--C-:B------:R-:W-:Y:S01]  /*3ed0*/  @!P4 IMAD.IADD R244, R244, 0x1, -R5.reuse ;  /* 0x00000001f4f4c824 */ /* 0x100fe200078e0a05 */
[----:B------:R-:W-:Y:S01]  /*3ee0*/  ISETP.GE.AND P4, PT, R162, RZ, PT ;  /* 0x000000ffa200720c */ /* 0x000fe20003f86270 */
[--C-:B------:R-:W-:Y:S01]  /*3ef0*/  @!P1 IMAD.IADD R240, R240, 0x1, -R5.reuse ;  /* 0x00000001f0f09824 */ /* 0x100fe200078e0a05 */
[C---:B------:R-:W-:Y:S01]  /*3f00*/  ISETP.GT.U32.AND P1, PT, R5.reuse, R53, PT ;  /* 0x000000350500720c */ /* 0x040fe20003f24070 */
[----:B------:R-:W-:Y:S01]  /*3f10*/  @!P2 IMAD.MOV R236, RZ, RZ, -R236 ;  /* 0x000000ffffeca224 */ /* 0x000fe200078e0aec */
[----:B------:R-:W-:Y:S01]  /*3f20*/  ISETP.GT.U32.AND P2, PT, R5, R244, PT ;  /* 0x000000f40500720c */ /* 0x000fe20003f44070 */
[--C-:B------:R-:W-:Y:S01]  /*3f30*/  @!P6 IMAD.IADD R241, R241, 0x1, -R5.reuse ;  /* 0x00000001f1f1e824 */ /* 0x100fe200078e0a05 */
[----:B------:R-:W-:Y:S01]  /*3f40*/  ISETP.GE.AND P6, PT, R164, RZ, PT ;  /* 0x000000ffa400720c */ /* 0x000fe20003fc6270 */
[----:B------:R-:W-:-:S02]  /*3f50*/  @!P5 IMAD.IADD R245, R245, 0x1, -R5 ;  /* 0x00000001f5f5d824 */ /* 0x000fc400078e0a05 */
[--C-:B------:R-:W-:Y:S01]  /*3f60*/  @!P3 IMAD.IADD R246, R246, 0x1, -R5.reuse ;  /* 0x00000001f6f6b824 */ /* 0x100fe200078e0a05 */
[----:B------:R-:W-:Y:S01]  /*3f70*/  ISETP.GE.AND P3, PT, R159, RZ, PT ;  /* 0x000000ff9f00720c */ /* 0x000fe20003f66270 */
[----:B------:R-:W-:Y:S01]  /*3f80*/  @!P0 IMAD.IADD R248, R248, 0x1, -R5 ;  /* 0x00000001f8f88824 */ /* 0x000fe200078e0a05 */
[----:B------:R-:W-:Y:S01]  /*3f90*/  ISETP.GE.AND P0, PT, R41, RZ, PT ;  /* 0x000000ff2900720c */ /* 0x000fe20003f06270 */
[----:B------:R-:W-:Y:S01]  /*3fa0*/  @!P4 IMAD.MOV R237, RZ, RZ, -R237 ;  /* 0x000000ffffedc224 */ /* 0x000fe200078e0aed */
[----:B------:R-:W-:Y:S01]  /*3fb0*/  ISETP.GT.U32.AND P4, PT, R5, R245, PT ;  /* 0x000000f50500720c */ /* 0x000fe20003f84070 */
[--C-:B------:R-:W-:Y:S01]  /*3fc0*/  @!P1 IMAD.IADD R53, R53, 0x1, -R5.reuse ;  /* 0x0000000135359824 */ /* 0x100fe200078e0a05 */
[C---:B------:R-:W-:Y:S01]  /*3fd0*/  ISETP.GT.U32.AND P1, PT, R5.reuse, R242, PT ;  /* 0x000000f20500720c */ /* 0x040fe20003f24070 */
[----:B------:R-:W-:Y:S01]  /*3fe0*/  @!P2 IMAD.IADD R244, R244, 0x1, -R5 ;  /* 0x00000001f4f4a824 */ /* 0x000fe200078e0a05 */
[----:B------:R-:W-:Y:S01]  /*3ff0*/  ISETP.GT.U32.AND P2, PT, R5, R65, PT ;  /* 0x000000410500720c */ /* 0x000fe20003f44070 */
[----:B------:R-:W-:Y:S01]  /*4000*/  @!P6 IMAD.MOV R234, RZ, RZ, -R234 ;  /* 0x000000ffffeae224 */ /* 0x000fe200078e0aea */
[----:B------:R-:W-:-:S02]  /*4010*/  ISETP.GE.AND P5, PT, R160, RZ, PT ;  /* 0x000000ffa000720c */ /* 0x000fc40003fa6270 */
[C---:B------:R-:W-:Y:S01]  /*4020*/  ISETP.GT.U32.AND P6, PT, R5.reuse, R246, PT ;  /* 0x000000f60500720c */ /* 0x040fe20003fc4070 */
[----:B------:R-:W-:Y:S01]  /*4030*/  @!P3 IMAD.MOV R240, RZ, RZ, -R240 ;  /* 0x000000fffff0b224 */ /* 0x000fe200078e0af0 */
[C---:B------:R-:W-:Y:S01]  /*4040*/  ISETP.GT.U32.AND P3, PT, R5.reuse, R248, PT ;  /* 0x000000f80500720c */ /* 0x040fe20003f64070 */
[----:B------:R-:W-:Y:S01]  /*4050*/  @!P0 IMAD.MOV R241, RZ, RZ, -R241 ;  /* 0x000000fffff18224 */ /* 0x000fe200078e0af1 */
[----:B------:R-:W-:Y:S01]  /*4060*/  ISETP.GT.U32.AND P0, PT, R5, R57, PT ;  /* 0x000000390500720c */ /* 0x000fe20003f04070 */
[--C-:B------:R-:W-:Y:S01]  /*4070*/  @!P4 IMAD.IADD R245, R245, 0x1, -R5.reuse ;  /* 0x00000001f5f5c824 */ /* 0x100fe200078e0a05 */
[C---:B------:R-:W-:Y:S01]  /*4080*/  ISETP.GT.U32.AND P4, PT, R5.reuse, R69, PT ;  /* 0x000000450500720c */ /* 0x040fe20003f84070 */
[--C-:B------:R-:W-:Y:S01]  /*4090*/  @!P1 IMAD.IADD R242, R242, 0x1, -R5.reuse ;  /* 0x00000001f2f29824 */ /* 0x100fe200078e0a05 */
[----:B------:R-:W-:Y:S01]  /*40a0*/  ISETP.GT.U32.AND P1, PT, R5, R61, PT ;  /* 0x0000003d0500720c */ /* 0x000fe20003f24070 */
[--C-:B------:R-:W-:Y:S01]  /*40b0*/  @!P2 IMAD.IADD R65, R65, 0x1, -R5.reuse ;  /* 0x000000014141a824 */ /* 0x100fe200078e0a05 */
[----:B------:R-:W-:Y:S01]  /*40c0*/  ISETP.GE.AND P2, PT, R154, RZ, PT ;  /* 0x000000ff9a00720c */ /* 0x000fe20003f46270 */
[----:B------:R-:W-:Y:S01]  /*40d0*/  @!P5 IMAD.MOV R238, RZ, RZ, -R238 ;  /* 0x000000ffffeed224 */ /* 0x000fe200078e0aee */
[C---:B------:R-:W-:Y:S01]  /*40e0*/  ISETP.GT.U32.AND P5, PT, R5.reuse, R53, PT ;  /* 0x000000350500720c */ /* 0x040fe20003fa4070 */
[--C-:B------:R-:W-:Y:S01]  /*40f0*/  @!P6 IMAD.IADD R246, R246, 0x1, -R5.reuse ;  /* 0x00000001f6f6e824 */ /* 0x100fe200078e0a05 */
[C---:B------:R-:W-:Y:S01]  /*4100*/  ISETP.GT.U32.AND P6, PT, R5.reuse, R73, PT ;  /* 0x000000490500720c */ /* 0x040fe20003fc4070 */
[--C-:B------:R-:W-:Y:S01]  /*4110*/  @!P3 IMAD.IADD R248, R248, 0x1, -R5.reuse ;  /* 0x00000001f8f8b824 */ /* 0x100fe200078e0a05 */
[----:B------:R-:W-:Y:S01]  /*4120*/  ISETP.GT.U32.AND P3, PT, R5, R77, PT ;  /* 0x0000004d0500720c */ /* 0x000fe20003f64070 */
[--C-:B------:R-:W-:Y:S01]  /*4130*/  @!P0 IMAD.IADD R57, R57, 0x1, -R5.reuse ;  /* 0x0000000139398824 */ /* 0x100fe200078e0a05 */
[----:B------:R-:W-:Y:S01]  /*4140*/  ISETP.GE.AND P0, PT, R156, RZ, PT ;  /* 0x000000ff9c00720c */ /* 0x000fe20003f06270 */
[--C-:B------:R-:W-:Y:S01]  /*4150*/  @!P4 IMAD.IADD R69, R69, 0x1, -R5.reuse ;  /* 0x000000014545c824 */ /* 0x100fe200078e0a05 */
[----:B------:R-:W-:Y:S01]  /*4160*/  ISETP.GE.AND P4, PT, R152, RZ, PT ;  /* 0x000000ff9800720c */ /* 0x000fe20003f86270 */
[--C-:B------:R-:W-:Y:S01]  /*4170*/  @!P1 IMAD.IADD R61, R61, 0x1, -R5.reuse ;  /* 0x000000013d3d9824 */ /* 0x100fe200078e0a05 */
[----:B------:R-:W-:Y:S01]  /*4180*/  ISETP.GE.AND P1, PT, R155, RZ, PT ;  /* 0x000000ff9b00720c */ /* 0x000fe20003f26270 */
[----:B------:R-:W-:Y:S01]  /*4190*/  @!P2 IMAD.MOV R246, RZ, RZ, -R246 ;  /* 0x000000fffff6a224 */ /* 0x000fe200078e0af6 */
[----:B------:R-:W-:Y:S01]  /*41a0*/  ISETP.GT.U32.AND P2, PT, R5, R69, PT ;  /* 0x000000450500720c */ /* 0x000fe20003f44070 */
[--C-:B------:R-:W-:Y:S01]  /*41b0*/  @!P5 IMAD.IADD R53, R53, 0x1, -R5.reuse ;  /* 0x000000013535d824 */ /* 0x100fe200078e0a05 */
[----:B------:R-:W-:Y:S01]  /*41c0*/  ISETP.GE.AND P5, PT, R158, RZ, PT ;  /* 0x000000ff9e00720c */ /* 0x000fe20003fa6270 */
[--C-:B------:R-:W-:Y:S01]  /*41d0*/  @!P6 IMAD.IADD R73, R73, 0x1, -R5.reuse ;  /* 0x000000014949e824 */ /* 0x100fe200078e0a05 */
[----:B------:R-:W-:Y:S01]  /*41e0*/  ISETP.GE.AND P6, PT, R151, RZ, PT ;  /* 0x000000ff9700720c */ /* 0x000fe20003fc6270 */
[----:B------:R-:W-:Y:S01]  /*41f0*/  @!P3 IMAD.IADD R77, R77, 0x1, -R5 ;  /* 0x000000014d4db824 */ /* 0x000fe200078e0a05 */
[C---:B------:R-:W-:Y:S01]  /*4200*/  ISETP.GT.U32.AND P3, PT, R5.reuse, R57, PT ;  /* 0x000000390500720c */ /* 0x040fe20003f64070 */
[----:B------:R-:W-:Y:S01]  /*4210*/  @!P0 IMAD.MOV R244, RZ, RZ, -R244 ;  /* 0x000000fffff48224 */ /* 0x000fe200078e0af4 */
[C---:B------:R-:W-:Y:S01]  /*4220*/  ISETP.GT.U32.AND P0, PT, R5.reuse, R61, PT ;  /* 0x0000003d0500720c */ /* 0x040fe20003f04070 */
[----:B------:R-:W-:Y:S01]  /*4230*/  @!P4 IMAD.MOV R248, RZ, RZ, -R248 ;  /* 0x000000fffff8c224 */ /* 0x000fe200078e0af8 */
[C---:B------:R-:W-:Y:S01]  /*4240*/  ISETP.GT.U32.AND P4, PT, R5.reuse, R73, PT ;  /* 0x000000490500720c */ /* 0x040fe20003f84070 */
[----:B------:R-:W-:Y:S01]  /*4250*/  @!P1 IMAD.MOV R245, RZ, RZ, -R245 ;  /* 0x000000fffff59224 */ /* 0x000fe200078e0af5 */
[----:B------:R-:W-:Y:S01]  /*4260*/  ISETP.GT.U32.AND P1, PT, R5, R65, PT ;  /* 0x000000410500720c */ /* 0x000fe20003f24070 */
[----:B------:R-:W-:Y:S01]  /*4270*/  @!P2 IMAD.IADD R69, R69, 0x1, -R5 ;  /* 0x000000014545a824 */ /* 0x000fe200078e0a05 */
[C---:B------:R-:W-:Y:S01]  /*4280*/  ISETP.GT.U32.AND P2, PT, R5.reuse, R93, PT ;  /* 0x0000005d0500720c */ /* 0x040fe20003f44070 */
[----:B------:R-:W-:Y:S01]  /*4290*/  @!P5 IMAD.MOV R242, RZ, RZ, -R242 ;  /* 0x000000fffff2d224 */ /* 0x000fe200078e0af2 */
[C---:B------:R-:W-:Y:S01]  /*42a0*/  ISETP.GT.U32.AND P5, PT, R5.reuse, R77, PT ;  /* 0x0000004d0500720c */ /* 0x040fe20003fa4070 */
[----:B------:R-:W-:Y:S01]  /*42b0*/  @!P6 IMAD.MOV R53, RZ, RZ, -R53 ;  /* 0x000000ffff35e224 */ /* 0x000fe200078e0a35 */
[----:B------:R-:W-:Y:S01]  /*42c0*/  ISETP.GT.U32.AND P6, PT, R5, R81, PT ;  /* 0x000000510500720c */ /* 0x000fe20003fc4070 */
[--C-:B------:R-:W-:Y:S01]  /*42d0*/  @!P3 IMAD.IADD R57, R57, 0x1, -R5.reuse ;  /* 0x000000013939b824 */ /* 0x100fe200078e0a05 */
[----:B------:R-:W-:Y:S01]  /*42e0*/  ISETP.GE.AND P3, PT, R150, RZ, PT ;  /* 0x000000ff9600720c */ /* 0x000fe20003f66270 */
[--C-:B------:R-:W-:Y:S01]  /*42f0*/  @!P0 IMAD.IADD R61, R61, 0x1, -R5.reuse ;  /* 0x000000013d3d8824 */ /* 0x100fe200078e0a05 */
[----:B------:R-:W-:Y:S01]  /*4300*/  ISETP.GT.U32.AND P0, PT, R5, R85, PT ;  /* 0x000000550500720c */ /* 0x000fe20003f04070 */
[--C-:B------:R-:W-:Y:S01]  /*4310*/  @!P4 IMAD.IADD R73, R73, 0x1, -R5.reuse ;  /* 0x000000014949c824 */ /* 0x100fe200078e0a05 */
[----:B------:R-:W-:Y:S01]  /*4320*/  ISETP.GT.U32.AND P4, PT, R5, R97, PT ;  /* 0x000000610500720c */ /* 0x000fe20003f84070 */
[--C-:B------:R-:W-:Y:S01]  /*4330*/  @!P1 IMAD.IADD R65, R65, 0x1, -R5.reuse ;  /* 0x0000000141419824 */ /* 0x100fe200078e0a05 */
[----:B------:R-:W-:Y:S01]  /*4340*/  ISETP.GT.U32.AND P1, PT, R5, R89, PT ;  /* 0x000000590500720c */ /* 0x000fe20003f24070 */
[--C-:B------:R-:W-:Y:S01]  /*4350*/  @!P2 IMAD.IADD R93, R93, 0x1, -R5.reuse ;  /* 0x000000015d5da824 */ /* 0x100fe200078e0a05 */
[----:B------:R-:W-:Y:S01]  /*4360*/  ISETP.GE.AND P2, PT, R144, RZ, PT ;  /* 0x000000ff9000720c */ /* 0x000fe20003f46270 */
[--C-:B------:R-:W-:Y:S01]  /*4370*/  @!P5 IMAD.IADD R77, R77, 0x1, -R5.reuse ;  /* 0x000000014d4dd824 */ /* 0x100fe200078e0a05 */
[----:B------:R-:W-:Y:S01]  /*4380*/  ISETP.GE.AND P5, PT, R148, RZ, PT ;  /* 0x000000ff9400720c */ /* 0x000fe20003fa6270 */
[----:B------:R-:W-:-:S02]  /*4390*/  @!P6 IMAD.IADD R81, R81, 0x1, -R5 ;  /* 0x000000015151e824 */ /* 0x000fc400078e0a05 */
[----:B------:R-:W-:Y:S02]  /*43a0*/  @!P3 IMAD.MOV R57, RZ, RZ, -R57 ;  /* 0x000000ffff39b224 */ /* 0x000fe400078e0a39 */
[--C-:B------:R-:W-:Y:S01]  /*43b0*/  @!P0 IMAD.IADD R85, R85, 0x1, -R5.reuse ;  /* 0x0000000155558824 */ /* 0x100fe200078e0a05 */
[----:B------:R-:W-:Y:S02]  /*43c0*/  ISETP.GE.AND P0, PT, R147, RZ, PT ;  /* 0x000000ff9300720c */ /* 0x000fe40003f06270 */
[----:B------:R-:W-:Y:S01]  /*43d0*/  ISETP.GT.U32.AND P3, PT, R5, R81, PT ;  /* 0x000000510500720c */ /* 0x000fe20003f64070 */
[--C-:B------:R-:W-:Y:S01]  /*43e0*/  @!P4 IMAD.IADD R97, R97, 0x1, -R5.reuse ;  /* 0x000000016161c824 */ /* 0x100fe200078e0a05 */
[----:B------:R-:W-:Y:S01]  /*43f0*/  ISETP.GE.AND P4, PT, R143, RZ, PT ;  /* 0x000000ff8f00720c */ /* 0x000fe20003f86270 */
        /* <DEDUP_REMOVED lines=15> */
[----:B------:R-:W-:-:S02]  /*44f0*/  @!P6 IMAD.IADD R101, R101, 0x1, -R5 ;  /* 0x000000016565e824 */ /* 0x000fc400078e0a05 */
[--C-:B------:R-:W-:Y:S01]  /*4500*/  @!P2 IMAD.IADD R97, R97, 0x1, -R5.reuse ;  /* 0x000000016161a824 */ /* 0x100fe200078e0a05 */
[----:B------:R-:W-:Y:S01]  /*4510*/  ISETP.GT.U32.AND P2, PT, R5, R125, PT ;  /* 0x0000007d0500720c */ /* 0x000fe20003f44070 */
[--C-:B------:R-:W-:Y:S01]  /*4520*/  @!P5 IMAD.IADD R85, R85, 0x1, -R5.reuse ;  /* 0x000000015555d824 */ /* 0x100fe200078e0a05 */
[C---:B------:R-:W-:Y:S02]  /*4530*/  ISETP.GT.U32.AND P6, PT, R5.reuse, R101, PT ;  /* 0x000000650500720c */ /* 0x040fe40003fc4070 */
[----:B------:R-:W-:Y:S01]  /*4540*/  ISETP.GT.U32.AND P5, PT, R5, R113, PT ;  /* 0x000000710500720c */ /* 0x000fe20003fa4070 */
[--C-:B------:R-:W-:Y:S01]  /*4550*/  @!P0 IMAD.IADD R89, R89, 0x1, -R5.reuse ;  /* 0x0000000159598824 */ /* 0x100fe200078e0a05 */
[----:B------:R-:W-:Y:S01]  /*4560*/  ISETP.GT.U32.AND P0, PT, R5, R117, PT ;  /* 0x000000750500720c */ /* 0x000fe20003f04070 */
[--C-:B------:R-:W-:Y:S01]  /*4570*/  @!P3 IMAD.IADD R109, R109, 0x1, -R5.reuse ;  /* 0x000000016d6db824 */ /* 0x100fe200078e0a05 */
[----:B------:R-:W-:Y:S01]  /*4580*/  ISETP.GE.AND P3, PT, R139, RZ, PT ;  /* 0x000000ff8b00720c */ /* 0x000fe20003f66270 */
[--C-:B------:R-:W-:Y:S01]  /*4590*/  @!P4 IMAD.IADD R105, R105, 0x1, -R5.reuse ;  /* 0x000000016969c824 */ /* 0x100fe200078e0a05 */
[----:B------:R-:W-:Y:S01]  /*45a0*/  ISETP.GE.AND P4, PT, R140, RZ, PT ;  /* 0x000000ff8c00720c */ /* 0x000fe20003f86270 */
[--C-:B------:R-:W-:Y:S01]  /*45b0*/  @!P1 IMAD.IADD R93, R93, 0x1, -R5.reuse ;  /* 0x000000015d5d9824 */ /* 0x100fe200078e0a05 */
[----:B------:R-:W-:Y:S01]  /*45c0*/  ISETP.GT.U32.AND P1, PT, R5, R121, PT ;  /* 0x000000790500720c */ /* 0x000fe20003f24070 */
[--C-:B------:R-:W-:Y:S01]  /*45d0*/  @!P2 IMAD.IADD R125, R125, 0x1, -R5.reuse ;  /* 0x000000017d7da824 */ /* 0x100fe200078e0a05 */
[----:B------:R-:W-:Y:S01]  /*45e0*/  ISETP.GT.U32.AND P2, PT, R5, R105, PT ;  /* 0x000000690500720c */ /* 0x000fe20003f44070 */
[--C-:B------:R-:W-:Y:S01]  /*45f0*/  @!P6 IMAD.IADD R101, R101, 0x1, -R5.reuse ;  /* 0x000000016565e824 */ /* 0x100fe200078e0a05 */
[----:B------:R-:W-:Y:S01]  /*4600*/  ISETP.GE.AND P6, PT, R142, RZ, PT ;  /* 0x000000ff8e00720c */ /* 0x000fe20003fc6270 */
[----:B------:R-:W-:-:S02]  /*4610*/  @!P5 IMAD.IADD R113, R113, 0x1, -R5 ;  /* 0x000000017171d824 */ /* 0x000fc400078e0a05 */
[----:B------:R-:W-:Y:S01]  /*4620*/  @!P0 IMAD.IADD R117, R117, 0x1, -R5 ;  /* 0x0000000175758824 */ /* 0x000fe200078e0a05 */
[----:B------:R-:W-:Y:S01]  /*4630*/  ISETP.GE.AND P0, PT, R136, RZ, PT ;  /* 0x000000ff8800720c */ /* 0x000fe20003f06270 */
[----:B------:R-:W-:Y:S01]  /*4640*/  @!P3 IMAD.MOV R89, RZ, RZ, -R89 ;  /* 0x000000ffff59b224 */ /* 0x000fe200078e0a59 */
[C---:B------:R-:W-:Y:S01]  /*4650*/  ISETP.GT.U32.AND P3, PT, R5.reuse, R113, PT ;  /* 0x000000710500720c */ /* 0x040fe20003f64070 */
[----:B------:R-:W-:Y:S01]  /*4660*/  @!P4 IMAD.MOV R85, RZ, RZ, -R85 ;  /* 0x000000ffff55c224 */ /* 0x000fe200078e0a55 */
[----:B------:R-:W-:Y:S01]  /*4670*/  ISETP.GT.U32.AND P4, PT, R5, R109, PT ;  /* 0x0000006d0500720c */ /* 0x000fe20003f84070 */
[--C-:B------:R-:W-:Y:S01]  /*4680*/  @!P1 IMAD.IADD R121, R121, 0x1, -R5.reuse ;  /* 0x0000000179799824 */ /* 0x100fe200078e0a05 */
[----:B------:R-:W-:Y:S01]  /*4690*/  ISETP.GE.AND P1, PT, R40, RZ, PT ;  /* 0x000000ff2800720c */ /* 0x000fe20003f26270 */
[----:B------:R-:W-:Y:S01]  /*46a0*/  @!P2 IMAD.IADD R105, R105, 0x1, -R5 ;  /* 0x000000016969a824 */ /* 0x000fe200078e0a05 */
[----:B------:R-:W-:Y:S01]  /*46b0*/  ISETP.GT.U32.AND P2, PT, R5, R133, PT ;  /* 0x000000850500720c */ /* 0x000fe20003f44070 */
[----:B------:R-:W-:Y:S01]  /*46c0*/  @!P6 IMAD.MOV R81, RZ, RZ, -R81 ;  /* 0x000000ffff51e224 */ /* 0x000fe200078e0a51 */
[----:B------:R-:W-:-:S02]  /*46d0*/  ISETP.GE.AND P5, PT, R138, RZ, PT ;  /* 0x000000ff8a00720c */ /* 0x000fc40003fa6270 */
[C---:B------:R-:W-:Y:S01]  /*46e0*/  ISETP.GT.U32.AND P6, PT, R5.reuse, R117, PT ;  /* 0x000000750500720c */ /* 0x040fe20003fc4070 */
[----:B------:R-:W-:Y:S01]  /*46f0*/  @!P0 IMAD.MOV R97, RZ, RZ, -R97 ;  /* 0x000000ffff618224 */ /* 0x000fe200078e0a61 */
[----:B------:R-:W-:Y:S01]  /*4700*/  ISETP.GT.U32.AND P0, PT, R5, R121, PT ;  /* 0x000000790500720c */ /* 0x000fe20003f04070 */
[--C-:B------:R-:W-:Y:S01]  /*4710*/  @!P3 IMAD.IADD R113, R113, 0x1, -R5.reuse ;  /* 0x000000017171b824 */ /* 0x100fe200078e0a05 */
[----:B------:R-:W-:Y:S01]  /*4720*/  ISETP.GT.U32.AND P3, PT, R5, R141, PT ;  /* 0x0000008d0500720c */ /* 0x000fe20003f64070 */
[----:B------:R-:W-:Y:S01]  /*4730*/  @!P4 IMAD.IADD R109, R109, 0x1, -R5 ;  /* 0x000000016d6dc824 */ /* 0x000fe200078e0a05 */
[C---:B------:R-:W-:Y:S01]  /*4740*/  ISETP.GT.U32.AND P4, PT, R5.reuse, R137, PT ;  /* 0x000000890500720c */ /* 0x040fe20003f84070 */
[----:B------:R-:W-:Y:S01]  /*4750*/  @!P1 IMAD.MOV R101, RZ, RZ, -R101 ;  /* 0x000000ffff659224 */ /* 0x000fe200078e0a65 */
[----:B------:R-:W-:Y:S01]  /*4760*/  ISETP.GT.U32.AND P1, PT, R5, R129, PT ;  /* 0x000000810500720c */ /* 0x000fe20003f24070 */
[----:B------:R-:W-:Y:S01]  /*4770*/  @!P2 IMAD.IADD R133, R133, 0x1, -R5 ;  /* 0x000000018585a824 */ /* 0x000fe200078e0a05 */
[----:B------:R-:W-:Y:S01]  /*4780*/  ISETP.GE.AND P2, PT, R132, RZ, PT ;  /* 0x000000ff8400720c */ /* 0x000fe20003f46270 */
[----:B------:R-:W-:Y:S01]  /*4790*/  @!P5 IMAD.MOV R93, RZ, RZ, -R93 ;  /* 0x000000ffff5dd224 */ /* 0x000fe200078e0a5d */
        /* <DEDUP_REMOVED lines=9> */
[----:B------:R-:W-:Y:S01]  /*4830*/  @!P1 IMAD.IADD R129, R129, 0x1, -R5 ;  /* 0x0000000181819824 */ /* 0x000fe200078e0a05 */
        /* <DEDUP_REMOVED lines=74> */
[----:B------:R-:W-:Y:S01]  /*4ce0*/  @!P3 IMAD.MOV R157, RZ, RZ, -R157 ;  /* 0x000000ffff9db224 */ /* 0x000fe200078e0a9d */
[C---:B------:R-:W-:Y:S01]  /*4cf0*/  ISETP.GT.U32.AND P3, PT, R5.reuse, R181, PT ;  /* 0x000000b50500720c */ /* 0x040fe20003f64070 */
[----:B------:R-:W-:Y:S01]  /*4d00*/  @!P0 IMAD.MOV R161, RZ, RZ, -R161 ;  /* 0x000000ffffa18224 */ /* 0x000fe200078e0aa1 */
[----:B------:R-:W-:Y:S01]  /*4d10*/  ISETP.GT.U32.AND P0, PT, R5, R182, PT ;  /* 0x000000b60500720c */ /* 0x000fe20003f04070 */
[--C-:B------:R-:W-:Y:S01]  /*4d20*/  @!P4 IMAD.IADD R185, R185, 0x1, -R5.reuse ;  /* 0x00000001b9b9c824 */ /* 0x100fe200078e0a05 */
[----:B------:R-:W-:Y:S01]  /*4d30*/  ISETP.GT.U32.AND P4, PT, R5, R177, PT ;  /* 0x000000b10500720c */ /* 0x000fe20003f84070 */
[----:B------:R-:W-:Y:S01]  /*4d40*/  @!P1 IMAD.IADD R183, R183, 0x1, -R5 ;  /* 0x00000001b7b79824 */ /* 0x000fe200078e0a05 */
[----:B------:R-:W-:Y:S01]  /*4d50*/  ISETP.GE.AND P1, PT, R114, RZ, PT ;  /* 0x000000ff7200720c */ /* 0x000fe20003f26270 */
[----:B------:R-:W-:Y:S01]  /*4d60*/  @!P2 IMAD.MOV R173, RZ, RZ, -R173 ;  /* 0x000000ffffada224 */ /* 0x000fe200078e0aad */
[C---:B------:R-:W-:Y:S01]  /*4d70*/  ISETP.GT.U32.AND P2, PT, R5.reuse, R186, PT ;  /* 0x000000ba0500720c */ /* 0x040fe20003f44070 */
[----:B------:R-:W-:Y:S01]  /*4d80*/  @!P6 IMAD.MOV R153, RZ, RZ, -R153 ;  /* 0x000000ffff99e224 */ /* 0x000fe200078e0a99 */
[----:B------:R-:W-:-:S03]  /*4d90*/  ISETP.GT.U32.AND P6, PT, R5, R183, PT ;  /* 0x000000b70500720c */ /* 0x000fc60003fc4070 */
[--C-:B------:R-:W-:Y:S01]  /*4da0*/  @!P3 IMAD.IADD R181, R181, 0x1, -R5.reuse ;  /* 0x00000001b5b5b824 */ /* 0x100fe200078e0a05 */
[C---:B------:R-:W-:Y:S01]  /*4db0*/  ISETP.GT.U32.AND P3, PT, R5.reuse, R188, PT ;  /* 0x000000bc0500720c */ /* 0x040fe20003f64070 */
[--C-:B------:R-:W-:Y:S01]  /*4dc0*/  @!P0 IMAD.IADD R182, R182, 0x1, -R5.reuse ;  /* 0x00000001b6b68824 */ /* 0x100fe200078e0a05 */
[----:B------:R-:W-:Y:S02]  /*4dd0*/  ISETP.GT.U32.AND P0, PT, R5, R189, PT ;  /* 0x000000bd0500720c */ /* 0x000fe40003f04070 */
[----:B------:R-:W-:Y:S01]  /*4de0*/  ISETP.GE.AND P5, PT, R115, RZ, PT ;  /* 0x000000ff7300720c */ /* 0x000fe20003fa6270 */
[----:B------:R-:W-:Y:S01]  /*4df0*/  @!P4 IMAD.IADD R177, R177, 0x1, -R5 ;  /* 0x00000001b1b1c824 */ /* 0x000fe200078e0a05 */
        /* <DEDUP_REMOVED lines=15> */
[----:B------:R-:W-:Y:S01]  /*4ef0*/  @!P1 IMAD.IADD R184, R184, 0x1, -R5 ;  /* 0x00000001b8b89824 */ /* 0x000fe200078e0a05 */
[C---:B------:R-:W-:Y:S01]  /*4f00*/  ISETP.GT.U32.AND P1, PT, R5.reuse, R191, PT ;  /* 0x000000bf0500720c */ /* 0x040fe20003f24070 */
[----:B------:R-:W-:Y:S01]  /*4f10*/  @!P2 IMAD.MOV R181, RZ, RZ, -R181 ;  /* 0x000000ffffb5a224 */ /* 0x000fe200078e0ab5 */
[----:B------:R-:W-:Y:S01]  /*4f20*/  ISETP.GT.U32.AND P2, PT, R5, R187, PT ;  /* 0x000000bb0500720c */ /* 0x000fe20003f44070 */
[----:B------:R-:W-:-:S02]  /*4f30*/  @!P6 IMAD.IADD R190, R190, 0x1, -R5 ;  /* 0x00000001bebee824 */ /* 0x000fc400078e0a05 */
[----:B------:R-:W-:Y:S01]  /*4f40*/  @!P3 IMAD.MOV R183, RZ, RZ, -R183 ;  /* 0x000000ffffb7b224 */ /* 0x000fe200078e0ab7 */
[C---:B------:R-:W-:Y:S01]  /*4f50*/  ISETP.GT.U32.AND P3, PT, R5.reuse, R189, PT ;  /* 0x000000bd0500720c */ /* 0x040fe20003f64070 */
[----:B------:R-:W-:Y:S01]  /*4f60*/  @!P0 IMAD.MOV R184, RZ, RZ, -R184 ;  /* 0x000000ffffb88224 */ /* 0x000fe200078e0ab8 */
[----:B------:R-:W-:Y:S01]  /*4f70*/  ISETP.GT.U32.AND P0, PT, R5, R190, PT ;  /* 0x000000be0500720c */ /* 0x000fe20003f04070 */
[--C-:B------:R-:W-:Y:S01]  /*4f80*/  @!P5 IMAD.IADD R185, R185, 0x1, -R5.reuse ;  /* 0x00000001b9b9d824 */ /* 0x100fe200078e0a05 */
[----:B------:R-:W-:Y:S02]  /*4f90*/  ISETP.GE.AND P5, PT, R112, RZ, PT ;  /* 0x000000ff7000720c */ /* 0x000fe40003fa6270 */
        /* <DEDUP_REMOVED lines=28> */
[C---:B------:R-:W-:Y:S01]  /*5160*/  ISETP.GT.U32.AND P6, PT, R5.reuse, R197, PT ;  /* 0x000000c50500720c */ /* 0x040fe20003fc4070 */
[----:B------:R-:W-:Y:S01]  /*5170*/  @!P4 IMAD.IADD R194, R194, 0x1, -R5 ;  /* 0x00000001c2c2c824 */ /* 0x000fe200078e0a05 */
[----:B------:R-:W-:Y:S01]  /*5180*/  ISETP.GE.AND P4, PT, R100, RZ, PT ;  /* 0x000000ff6400720c */ /* 0x000fe20003f86270 */
        /* <DEDUP_REMOVED lines=9> */
[----:B------:R-:W-:Y:S01]  /*5220*/  ISETP.GT.U32.AND P5, PT, R5, R193, PT ;  /* 0x000000c10500720c */ /* 0x000fe20003fa4070 */
[----:B------:R-:W-:-:S02]  /*5230*/  @!P6 IMAD.IADD R197, R197, 0x1, -R5 ;  /* 0x00000001c5c5e824 */ /* 0x000fc400078e0a05 */
[----:B------:R-:W-:Y:S01]  /*5240*/  @!P4 IMAD.MOV R189, RZ, RZ, -R189 ;  /* 0x000000ffffbdc224 */ /* 0x000fe200078e0abd */
[C---:B------:R-:W-:Y:S01]  /*5250*/  ISETP.GT.U32.AND P4, PT, R5.reuse, R195, PT ;  /* 0x000000c30500720c */ /* 0x040fe20003f84070 */
[--C-:B------:R-:W-:Y:S01]  /*5260*/  @!P1 IMAD.IADD R192, R192, 0x1, -R5.reuse ;  /* 0x00000001c0c09824 */ /* 0x100fe200078e0a05 */
[C---:B------:R-:W-:Y:S02]  /*5270*/  ISETP.GT.U32.AND P6, PT, R5.reuse, R197, PT ;  /* 0x000000c50500720c */ /* 0x040fe40003fc4070 */
        /* <DEDUP_REMOVED lines=24> */
[----:B------:R-:W-:Y:S01]  /*5400*/  ISETP.GE.AND P4, PT, R38, RZ, PT ;  /* 0x000000ff2600720c */ /* 0x000fe20003f86270 */
[----:B------:R-:W-:Y:S01]  /*5410*/  @!P6 IMAD.MOV R192, RZ, RZ, -R192 ;  /* 0x000000ffffc0e224 */ /* 0x000fe200078e0ac0 */
[C---:B------:R-:W-:Y:S01]  /*5420*/  ISETP.GT.U32.AND P6, PT, R5.reuse, R207, PT ;  /* 0x000000cf0500720c */ /* 0x040fe20003fc4070 */
[----:B------:R-:W-:Y:S01]  /*5430*/  @!P1 IMAD.MOV R194, RZ, RZ, -R194 ;  /* 0x000000ffffc29224 */ /* 0x000fe200078e0ac2 */
[C---:B------:R-:W-:Y:S01]  /*5440*/  ISETP.GT.U32.AND P1, PT, R5.reuse, R205, PT ;  /* 0x000000cd0500720c */ /* 0x040fe20003f24070 */
[----:B------:R-:W-:Y:S01]  /*5450*/  @!P2 IMAD.MOV R196, RZ, RZ, -R196 ;  /* 0x000000ffffc4a224 */ /* 0x000fe200078e0ac4 */
[C---:B------:R-:W-:Y:S01]  /*5460*/  ISETP.GT.U32.AND P2, PT, R5.reuse, R211, PT ;  /* 0x000000d30500720c */ /* 0x040fe20003f44070 */
[--C-:B------:R-:W-:Y:S01]  /*5470*/  @!P3 IMAD.IADD R202, R202, 0x1, -R5.reuse ;  /* 0x00000001cacab824 */ /* 0x100fe200078e0a05 */
        /* <DEDUP_REMOVED lines=48> */
[----:B------:R-:W-:Y:S01]  /*5780*/  ISETP.GT.U32.AND P4, PT, R5, R33, PT ;  /* 0x000000210500720c */ /* 0x000fe20003f84070 */
[----:B------:R-:W-:-:S02]  /*5790*/  @!P6 IMAD.IADD R243, R243, 0x1, -R5 ;  /* 0x00000001f3f3e824 */ /* 0x000fc400078e0a05 */
        /* <DEDUP_REMOVED lines=11> */
[----:B------:R-:W-:-:S03]  /*5850*/  ISETP.GE.AND P4, PT, R75, RZ, PT ;  /* 0x000000ff4b00720c */ /* 0x000fc60003f86270 */
[----:B------:R-:W-:Y:S01]  /*5860*/  @!P1 IMAD.MOV R223, RZ, RZ, -R223 ;  /* 0x000000ffffdf9224 */ /* 0x000fe200078e0adf */
[----:B------:R-:W-:Y:S01]  /*5870*/  ISETP.GT.U32.AND P1, PT, R5, R247, PT ;  /* 0x000000f70500720c */ /* 0x000fe20003f24070 */
[----:B------:R-:W-:Y:S01]  /*5880*/  @!P2 IMAD.IADD R243, R243, 0x1, -R5 ;  /* 0x00000001f3f3a824 */ /* 0x000fe200078e0a05 */
[C---:B------:R-:W-:Y:S01]  /*5890*/  ISETP.GT.U32.AND P2, PT, R5.reuse, R30, PT ;  /* 0x0000001e0500720c */ /* 0x040fe20003f44070 */
[----:B------:R-:W-:Y:S01]  /*58a0*/  @!P3 IMAD.MOV R231, RZ, RZ, -R231 ;  /* 0x000000ffffe7b224 */ /* 0x000fe200078e0ae7 */
[C---:B------:R-:W-:Y:S01]  /*58b0*/  ISETP.GT.U32.AND P3, PT, R5.reuse, R34, PT ;  /* 0x000000220500720c */ /* 0x040fe20003f64070 */
[----:B------:R-:W-:Y:S01]  /*58c0*/  @!P0 IMAD.MOV R235, RZ, RZ, -R235 ;  /* 0x000000ffffeb8224 */ /* 0x000fe200078e0aeb */
[C---:B------:R-:W-:Y:S01]  /*58d0*/  ISETP.GT.U32.AND P0, PT, R5.reuse, R33, PT ;  /* 0x000000210500720c */ /* 0x040fe20003f04070 */
[----:B------:R-:W-:Y:S01]  /*58e0*/  @!P5 IMAD.MOV R227, RZ, RZ, -R227 ;  /* 0x000000ffffe3d224 */ /* 0x000fe200078e0ae3 */
[C---:B------:R-:W-:Y:S02]  /*58f0*/  ISETP.GT.U32.AND P6, PT, R5.reuse, R32, PT ;  /* 0x000000200500720c */ /* 0x040fe40003fc4070 */
[C---:B------:R-:W-:Y:S01]  /*5900*/  ISETP.GT.U32.AND P5, PT, R5.reuse, R252, PT ;  /* 0x000000fc0500720c */ /* 0x040fe20003fa4070 */
[----:B------:R-:W-:Y:S01]  /*5910*/  @!P4 IMAD.MOV R239, RZ, RZ, -R239 ;  /* 0x000000ffffefc224 */ /* 0x000fe200078e0aef */
[----:B------:R-:W-:Y:S01]  /*5920*/  ISETP.GT.U32.AND P4, PT, R5, R31, PT ;  /* 0x0000001f0500720c */ /* 0x000fe20003f84070 */
        /* <DEDUP_REMOVED lines=8> */
[----:B------:R-:W-:-:S02]  /*59b0*/  @!P6 IMAD.IADD R32, R32, 0x1, -R5 ;  /* 0x000000012020e824 */ /* 0x000fc400078e0a05 */
[--C-:B------:R-:W-:Y:S01]  /*59c0*/  @!P5 IMAD.IADD R252, R252, 0x1, -R5.reuse ;  /* 0x00000001fcfcd824 */ /* 0x100fe200078e0a05 */
[----:B------:R-:W-:Y:S01]  /*59d0*/  ISETP.GT.U32.AND P5, PT, R5, R28, PT ;  /* 0x0000001c0500720c */ /* 0x000fe20003fa4070 */
[--C-:B------:R-:W-:Y:S01]  /*59e0*/  @!P4 IMAD.IADD R31, R31, 0x1, -R5.reuse ;  /* 0x000000011f1fc824 */ /* 0x100fe200078e0a05 */
[----:B------:R-:W-:Y:S01]  /*59f0*/  ISETP.GE.AND P4, PT, R72, RZ, PT ;  /* 0x000000ff4800720c */ /* 0x000fe20003f86270 */
[--C-:B------:R-:W-:Y:S01]  /*5a00*/  @!P1 IMAD.IADD R29, R29, 0x1, -R5.reuse ;  /* 0x000000011d1d9824 */ /* 0x100fe200078e0a05 */
[C---:B------:R-:W-:Y:S02]  /*5a10*/  ISETP.GT.U32.AND P6, PT, R5.reuse, R32, PT ;  /* 0x000000200500720c */ /* 0x040fe40003fc4070 */
[----:B------:R-:W-:Y:S01]  /*5a20*/  ISETP.GE.AND P1, PT, R70, RZ, PT ;  /* 0x000000ff4600720c */ /* 0x000fe20003f26270 */
[----:B------:R-:W-:Y:S01]  /*5a30*/  @!P2 IMAD.MOV R252, RZ, RZ, -R252 ;  /* 0x000000fffffca224 */ /* 0x000fe200078e0afc */
[----:B------:R-:W-:Y:S01]  /*5a40*/  ISETP.GT.U32.AND P2, PT, R5, R29, PT ;  /* 0x0000001d0500720c */ /* 0x000fe20003f44070 */
        /* <DEDUP_REMOVED lines=8> */
[--C-:B------:R-:W-:Y:S01]  /*5ad0*/  @!P6 IMAD.IADD R32, R32, 0x1, -R5.reuse ;  /* 0x000000012020e824 */ /* 0x100fe200078e0a05 */
[----:B------:R-:W-:Y:S01]  /*5ae0*/  ISETP.GE.AND P6, PT, R74, RZ, PT ;  /* 0x000000ff4a00720c */ /* 0x000fe20003fc6270 */
[----:B------:R-:W-:Y:S01]  /*5af0*/  @!P1 IMAD.MOV R34, RZ, RZ, -R34 ;  /* 0x000000ffff229224 */ /* 0x000fe200078e0a22 */
[----:B------:R-:W-:Y:S01]  /*5b00*/  ISETP.GT.U32.AND P1, PT, R5, R28, PT ;  /* 0x0000001c0500720c */ /* 0x000fe20003f24070 */
[--C-:B------:R-:W-:Y:S01]  /*5b10*/  @!P2 IMAD.IADD R29, R29, 0x1, -R5.reuse ;  /* 0x000000011d1da824 */ /* 0x100fe200078e0a05 */
[C---:B------:R-:W-:Y:S01]  /*5b20*/  ISETP.GT.U32.AND P2, PT, R5.reuse, R22, PT ;  /* 0x000000160500720c */ /* 0x040fe20003f44070 */
[----:B------:R-:W-:Y:S01]  /*5b30*/  @!P3 IMAD.MOV R32, RZ, RZ, -R32 ;  /* 0x000000ffff20b224 */ /* 0x000fe200078e0a20 */
[----:B------:R-:W-:Y:S01]  /*5b40*/  ISETP.GT.U32.AND P3, PT, R5, R25, PT ;  /* 0x000000190500720c */ /* 0x000fe20003f64070 */
[----:B------:R-:W-:Y:S01]  /*5b50*/  @!P0 IMAD.IADD R31, R31, 0x1, -R5 ;  /* 0x000000011f1f8824 */ /* 0x000fe200078e0a05 */
[C---:B------:R-:W-:Y:S01]  /*5b60*/  ISETP.GT.U32.AND P0, PT, R5.reuse, R24, PT ;  /* 0x000000180500720c */ /* 0x040fe20003f04070 */
[----:B------:R-:W-:Y:S01]  /*5b70*/  @!P5 IMAD.MOV R33, RZ, RZ, -R33 ;  /* 0x000000ffff21d224 */ /* 0x000fe200078e0a21 */
[C---:B------:R-:W-:Y:S01]  /*5b80*/  ISETP.GT.U32.AND P5, PT, R5.reuse, R27, PT ;  /* 0x0000001b0500720c */ /* 0x040fe20003fa4070 */
[----:B------:R-:W-:Y:S01]  /*5b90*/  @!P4 IMAD.IADD R30, R30, 0x1, -R5 ;  /* 0x000000011e1ec824 */ /* 0x000fe200078e0a05 */
        /* <DEDUP_REMOVED lines=19> */
[----:B------:R-:W-:-:S03]  /*5cd0*/  @!P2 IMAD.MOV R27, RZ, RZ, -R27 ;  /* 0x000000ffff1ba224 */ /* 0x000fc600078e0a1b */
[C---:B------:R-:W-:Y:S01]  /*5ce0*/  ISETP.GT.U32.AND P2, PT, R5.reuse, R21, PT ;  /* 0x000000150500720c */ /* 0x040fe20003f44070 */
[----:B------:R-:W-:Y:S01]  /*5cf0*/  @!P3 IMAD.MOV R30, RZ, RZ, -R30 ;  /* 0x000000ffff1eb224 */ /* 0x000fe200078e0a1e */
        /* <DEDUP_REMOVED lines=14> */
[----:B------:R-:W-:Y:S01]  /*5de0*/  IADD3 R43, R200, 0x79, RZ ;  /* 0x00000079c82b7810 */ /* 0x000fe20007ffe0ff */
[----:B------:R-:W-:Y:S01]  /*5df0*/  @!P0 IMAD.IADD R23, R23, 0x1, -R5 ;  /* 0x0000000117178824 */ /* 0x000fe200078e0a05 */
[----:B------:R-:W-:-:S02]  /*5e00*/  ISETP.GT.U32.AND P3, PT, R5, R17, PT ;  /* 0x000000110500720c */ /* 0x000fc40003f64070 */
[----:B------:R-:W-:Y:S01]  /*5e10*/  ISETP.GT.U32.AND P0, PT, R5, R16, PT ;  /* 0x000000100500720c */ /* 0x000fe20003f04070 */
[--C-:B------:R-:W-:Y:S01]  /*5e20*/  @!P5 IMAD.IADD R25, R25, 0x1, -R5.reuse ;  /* 0x000000011919d824 */ /* 0x100fe200078e0a05 */
[----:B------:R-:W-:Y:S01]  /*5e30*/  IABS R10, R43 ;  /* 0x0000002b000a7213 */ /* 0x000fe20000000000 */
[--C-:B------:R-:W-:Y:S01]  /*5e40*/  @!P4 IMAD.IADD R22, R22, 0x1, -R5.reuse ;  /* 0x000000011616c824 */ /* 0x100fe200078e0a05 */
[C---:B------:R-:W-:Y:S01]  /*5e50*/  ISETP.GT.U32.AND P5, PT, R5.reuse, R18, PT ;  /* 0x000000120500720c */ /* 0x040fe20003fa4070 */
[--C-:B------:R-:W-:Y:S01]  /*5e60*/  @!P6 IMAD.IADD R20, R20, 0x1, -R5.reuse ;  /* 0x000000011414e824 */ /* 0x100fe200078e0a05 */
[----:B------:R-:W-:Y:S01]  /*5e70*/  ISETP.GT.U32.AND P4, PT, R5, R15, PT ;  /* 0x0000000f0500720c */ /* 0x000fe20003f84070 */
[----:B------:R-:W-:Y:S01]  /*5e80*/  @!P1 IMAD.IADD R19, R19, 0x1, -R5 ;  /* 0x0000000113139824 */ /* 0x000fe200078e0a05 */
[----:B------:R-:W-:Y:S01]  /*5e90*/  ISETP.GE.AND P6, PT, R59, RZ, PT ;  /* 0x000000ff3b00720c */ /* 0x000fe20003fc6270 */
[----:B------:R-:W-:Y:S01]  /*5ea0*/  IMAD.HI.U32 R4, R0, R10, RZ ;  /* 0x0000000a00047227 */ /* 0x000fe200078e00ff */
[----:B------:R-:W-:-:S03]  /*5eb0*/  IADD3 R42, R200, 0x7a, RZ ;  /* 0x0000007ac82a7810 */ /* 0x000fc60007ffe0ff */
[--C-:B------:R-:W-:Y:S01]  /*5ec0*/  @!P2 IMAD.IADD R14, R14, 0x1, -R5.reuse ;  /* 0x000000010e0ea824 */ /* 0x100fe200078e0a05 */
[----:B------:R-:W-:Y:S01]  /*5ed0*/  ISETP.GT.U32.AND P2, PT, R5, R19, PT ;  /* 0x000000130500720c */ /* 0x000fe20003f44070 */
[----:B------:R-:W-:Y:S01]  /*5ee0*/  IMAD.MOV R4, RZ, RZ, -R4 ;  /* 0x000000ffff047224 */ /* 0x000fe200078e0a04 */
[----:B------:R-:W-:Y:S01]  /*5ef0*/  IABS R9, R42 ;  /* 0x0000002a00097213 */ /* 0x000fe20000000000 */
[--C-:B------:R-:W-:Y:S01]  /*5f00*/  @!P3 IMAD.IADD R17, R17, 0x1, -R5.reuse ;  /* 0x000000011111b824 */ /* 0x100fe200078e0a05 */
[----:B------:R-:W-:Y:S01]  /*5f10*/  ISETP.GE.AND P1, PT, R58, RZ, PT ;  /* 0x000000ff3a00720c */ /* 0x000fe20003f26270 */
[----:B------:R-:W-:Y:S01]  /*5f20*/  @!P0 IMAD.IADD R16, R16, 0x1, -R5 ;  /* 0x0000000110108824 */ /* 0x000fe200078e0a05 */
[----:B------:R-:W-:Y:S01]  /*5f30*/  ISETP.GE.AND P3, PT, R55, RZ, PT ;  /* 0x000000ff3700720c */ /* 0x000fe20003f66270 */
[----:B------:R-:W-:Y:S01]  /*5f40*/  IMAD R10, R5, R4, R10 ;  /* 0x00000004050a7224 */ /* 0x000fe200078e020a */
[----:B------:R-:W-:Y:S01]  /*5f50*/  ISETP.GE.AND P0, PT, R54, RZ, PT ;  /* 0x000000ff3600720c */ /* 0x000fe20003f06270 */
[----:B------:R-:W-:Y:S01]  /*5f60*/  IMAD.HI.U32 R4, R0, R9, RZ ;  /* 0x0000000900047227 */ /* 0x000fe200078e00ff */
[----:B------:R-:W-:-:S03]  /*5f70*/  IADD3 R41, R200, 0x7b, RZ ;  /* 0x0000007bc8297810 */ /* 0x000fc60007ffe0ff */
[--C-:B------:R-:W-:Y:S01]  /*5f80*/  @!P5 IMAD.IADD R18, R18, 0x1, -R5.reuse ;  /* 0x000000011212d824 */ /* 0x100fe200078e0a05 */
[----:B------:R-:W-:Y:S01]  /*5f90*/  ISETP.GE.AND P5, PT, R56, RZ, PT ;  /* 0x000000ff3800720c */ /* 0x000fe20003fa6270 */
[----:B------:R-:W-:Y:S01]  /*5fa0*/  @!P4 IMAD.IADD R15, R15, 0x1, -R5 ;  /* 0x000000010f0fc824 */ /* 0x000fe200078e0a05 */
[----:B------:R-:W-:Y:S01]  /*5fb0*/  ISETP.GE.AND P4, PT, R35, RZ, PT ;  /* 0x000000ff2300720c */ /* 0x000fe20003f86270 */
[----:B------:R-:W-:Y:S01]  /*5fc0*/  @!P6 IMAD.MOV R25, RZ, RZ, -R25 ;  /* 0x000000ffff19e224 */ /* 0x000fe200078e0a19 */
[----:B------:R-:W-:Y:S01]  /*5fd0*/  ISETP.GT.U32.AND P6, PT, R5, R17, PT ;  /* 0x000000110500720c */ /* 0x000fe20003fc4070 */
[----:B------:R-:W-:Y:S01]  /*5fe0*/  IMAD.MOV R4, RZ, RZ, -R4 ;  /* 0x000000ffff047224 */ /* 0x000fe200078e0a04 */
[----:B------:R-:W-:Y:S01]  /*5ff0*/  IABS R8, R41 ;  /* 0x0000002900087213 */ /* 0x000fe20000000000 */
[----:B------:R-:W-:Y:S01]  /*6000*/  @!P2 IMAD.IADD R19, R19, 0x1, -R5 ;  /* 0x000000011313a824 */ /* 0x000fe200078e0a05 */
[C---:B------:R-:W-:Y:S01]  /*6010*/  ISETP.GT.U32.AND P2, PT, R5.reuse, R12, PT ;  /* 0x0000000c0500720c */ /* 0x040fe20003f44070 */
[----:B------:R-:W-:Y:S01]  /*6020*/  IMAD R9, R5, R4, R9 ;  /* 0x0000000405097224 */ /* 0x000fe200078e0209 */
[----:B------:R-:W-:Y:S01]  /*6030*/  IADD3 R40, R200, 0x7c, RZ ;  /* 0x0000007cc8287810 */ /* 0x000fe20007ffe0ff */
[----:B------:R-:W-:-:S04]  /*6040*/  IMAD.HI.U32 R4, R0, R8, RZ ;  /* 0x0000000800047227 */ /* 0x000fc800078e00ff */
[----:B------:R-:W-:Y:S01]  /*6050*/  @!P1 IMAD.MOV R24, RZ, RZ, -R24 ;  /* 0x000000ffff189224 */ /* 0x000fe200078e0a18 */
[C---:B------:R-:W-:Y:S01]  /*6060*/  ISETP.GT.U32.AND P1, PT, R5.reuse, R18, PT ;  /* 0x000000120500720c */ /* 0x040fe20003f24070 */
[----:B------:R-:W-:Y:S01]  /*6070*/  @!P3 IMAD.MOV R22, RZ, RZ, -R22 ;  /* 0x000000ffff16b224 */ /* 0x000fe200078e0a16 */
[C---:B------:R-:W-:Y:S01]  /*6080*/  ISETP.GT.U32.AND P3, PT, R5.reuse, R16, PT ;  /* 0x000000100500720c */ /* 0x040fe20003f64070 */
[----:B------:R-:W-:Y:S01]  /*6090*/  @!P0 IMAD.MOV R21, RZ, RZ, -R21 ;  /* 0x000000ffff158224 */ /* 0x000fe200078e0a15 */
[C---:B------:R-:W-:Y:S01]  /*60a0*/  ISETP.GT.U32.AND P0, PT, R5.reuse, R14, PT ;  /* 0x0000000e0500720c */ /* 0x040fe20003f04070 */
[----:B------:R-:W-:Y:S01]  /*60b0*/  IMAD.MOV R4, RZ, RZ, -R4 ;  /* 0x000000ffff047224 */ /* 0x000fe200078e0a04 */
[----:B------:R-:W-:Y:S01]  /*60c0*/  IABS R7, R40 ;  /* 0x0000002800077213 */ /* 0x000fe20000000000 */
[----:B------:R-:W-:Y:S01]  /*60d0*/  @!P5 IMAD.MOV R23, RZ, RZ, -R23 ;  /* 0x000000ffff17d224 */ /* 0x000fe200078e0a17 */
[C---:B------:R-:W-:Y:S01]  /*60e0*/  ISETP.GT.U32.AND P5, PT, R5.reuse, R15, PT ;  /* 0x0000000f0500720c */ /* 0x040fe20003fa4070 */
[----:B------:R-:W-:Y:S01]  /*60f0*/  @!P4 IMAD.MOV R20, RZ, RZ, -R20 ;  /* 0x000000ffff14c224 */ /* 0x000fe200078e0a14 */
[----:B------:R-:W-:Y:S01]  /*6100*/  ISETP.GT.U32.AND P4, PT, R5, R13, PT ;  /* 0x0000000d0500720c */ /* 0x000fe20003f84070 */
[----:B------:R-:W-:Y:S01]  /*6110*/  @!P6 IMAD.IADD R17, R17, 0x1, -R5 ;  /* 0x000000011111e824 */ /* 0x000fe200078e0a05 */
[C---:B------:R-:W-:Y:S01]  /*6120*/  ISETP.GT.U32.AND P6, PT, R5.reuse, R10, PT ;  /* 0x0000000a0500720c */ /* 0x040fe20003fc4070 */
[----:B------:R-:W-:Y:S01]  /*6130*/  IMAD R8, R5, R4, R8 ;  /* 0x0000000405087224 */ /* 0x000fe200078e0208 */
[----:B------:R-:W-:Y:S01]  /*6140*/  IADD3 R39, R200, 0x7d, RZ ;  /* 0x0000007dc8277810 */ /* 0x000fe20007ffe0ff */
[----:B------:R-:W-:-:S04]  /*6150*/  IMAD.HI.U32 R4, R0, R7, RZ ;  /* 0x0000000700047227 */ /* 0x000fc800078e00ff */
[--C-:B------:R-:W-:Y:S01]  /*6160*/  @!P2 IMAD.IADD R12, R12, 0x1, -R5.reuse ;  /* 0x000000010c0ca824 */ /* 0x100fe200078e0a05 */
[----:B------:R-:W-:Y:S01]  /*6170*/  ISETP.GE.AND P2, PT, R49, RZ, PT ;  /* 0x000000ff3100720c */ /* 0x000fe20003f46270 */
[----:B------:R-:W-:Y:S01]  /*6180*/  IMAD.MOV R4, RZ, RZ, -R4 ;  /* 0x000000ffff047224 */ /* 0x000fe200078e0a04 */
[----:B------:R-:W-:Y:S01]  /*6190*/  IABS R6, R39 ;  /* 0x0000002700067213 */ /* 0x000fe20000000000 */
[--C-:B------:R-:W-:Y:S01]  /*61a0*/  @!P1 IMAD.IADD R18, R18, 0x1, -R5.reuse ;  /* 0x0000000112129824 */ /* 0x100fe200078e0a05 */
[C---:B------:R-:W-:Y:S01]  /*61b0*/  ISETP.GT.U32.AND P1, PT, R5.reuse, R11, PT ;  /* 0x0000000b0500720c */ /* 0x040fe20003f24070 */
[--C-:B------:R-:W-:Y:S01]  /*61c0*/  @!P3 IMAD.IADD R16, R16, 0x1, -R5.reuse ;  /* 0x000000011010b824 */ /* 0x100fe200078e0a05 */
[----:B------:R-:W-:Y:S01]  /*61d0*/  ISETP.GT.U32.AND P3, PT, R5, R9, PT ;  /* 0x000000090500720c */ /* 0x000fe20003f64070 */
[----:B------:R-:W-:Y:S01]  /*61e0*/  @!P0 IMAD.IADD R14, R14, 0x1, -R5 ;  /* 0x000000010e0e8824 */ /* 0x000fe200078e0a05 */
[----:B------:R-:W-:Y:S01]  /*61f0*/  ISETP.GE.AND P0, PT, R51, RZ, PT ;  /* 0x000000ff3300720c */ /* 0x000fe20003f06270 */
[----:B------:R-:W-:-:S02]  /*6200*/  IMAD R7, R5, R4, R7 ;  /* 0x0000000405077224 */ /* 0x000fc400078e0207 */
[----:B------:R-:W-:Y:S01]  /*6210*/  IMAD.HI.U32 R4, R0, R6, RZ ;  /* 0x0000000600047227 */ /* 0x000fe200078e00ff */
[----:B-1----:R-:W-:-:S03]  /*6220*/  IADD3 R38, R200, 0x7e, RZ ;  /* 0x0000007ec8267810 */ /* 0x002fc60007ffe0ff */
[--C-:B------:R-:W-:Y:S01]  /*6230*/  @!P5 IMAD.IADD R15, R15, 0x1, -R5.reuse ;  /* 0x000000010f0fd824 */ /* 0x100fe200078e0a05 */
[----:B------:R-:W-:Y:S01]  /*6240*/  ISETP.GE.AND P5, PT, R52, RZ, PT ;  /* 0x000000ff3400720c */ /* 0x000fe20003fa6270 */
[--C-:B------:R-:W-:Y:S01]  /*6250*/  @!P4 IMAD.IADD R13, R13, 0x1, -R5.reuse ;  /* 0x000000010d0dc824 */ /* 0x100fe200078e0a05 */
[----:B------:R-:W-:Y:S01]  /*6260*/  ISETP.GE.AND P4, PT, R50, RZ, PT ;  /* 0x000000ff3200720c */ /* 0x000fe20003f86270 */
[--C-:B------:R-:W-:Y:S01]  /*6270*/  @!P6 IMAD.IADD R10, R10, 0x1, -R5.reuse ;  /* 0x000000010a0ae824 */ /* 0x100fe200078e0a05 */
[----:B------:R-:W-:Y:S01]  /*6280*/  ISETP.GE.AND P6, PT, R47, RZ, PT ;  /* 0x000000ff2f00720c */ /* 0x000fe20003fc6270 */
[----:B------:R-:W-:Y:S02]  /*6290*/  IMAD.MOV R4, RZ, RZ, -R4 ;  /* 0x000000ffff047224 */ /* 0x000fe400078e0a04 */
[----:B------:R-:W-:Y:S01]  /*62a0*/  @!P2 IMAD.MOV R16, RZ, RZ, -R16 ;  /* 0x000000ffff10a224 */ /* 0x000fe200078e0a10 */
[C---:B------:R-:W-:Y:S01]  /*62b0*/  ISETP.GT.U32.AND P2, PT, R5.reuse, R10, PT ;  /* 0x0000000a0500720c */ /* 0x040fe20003f44070 */
[----:B------:R-:W-:Y:S01]  /*62c0*/  IMAD R6, R5, R4, R6 ;  /* 0x0000000405067224 */ /* 0x000fe200078e0206 */
[----:B------:R-:W-:Y:S01]  /*62d0*/  IABS R4, R38 ;  /* 0x0000002600047213 */ /* 0x000fe20000000000 */
[--C-:B------:R-:W-:Y:S01]  /*62e0*/  @!P1 IMAD.IADD R11, R11, 0x1, -R5.reuse ;  /* 0x000000010b0b9824 */ /* 0x100fe200078e0a05 */
[----:B------:R-:W-:Y:S01]  /*62f0*/  ISETP.GE.AND P1, PT, R48, RZ, PT ;  /* 0x000000ff3000720c */ /* 0x000fe20003f26270 */
[----:B------:R-:W-:Y:S01]  /*6300*/  @!P3 IMAD.IADD R9, R9, 0x1, -R5 ;  /* 0x000000010909b824 */ /* 0x000fe200078e0a05 */
[C---:B------:R-:W-:Y:S01]  /*6310*/  ISETP.GT.U32.AND P3, PT, R5.reuse, R13, PT ;  /* 0x0000000d0500720c */ /* 0x040fe20003f64070 */
[----:B------:R-:W-:Y:S01]  /*6320*/  @!P0 IMAD.MOV R18, RZ, RZ, -R18 ;  /* 0x000000ffff128224 */ /* 0x000fe200078e0a12 */
[----:B------:R-:W-:Y:S01]  /*6330*/  ISETP.GT.U32.AND P0, PT, R5, R12, PT ;  /* 0x0000000c0500720c */ /* 0x000fe20003f04070 */
[----:B------:R-:W-:-:S04]  /*6340*/  IMAD.HI.U32 R0, R0, R4, RZ ;  /* 0x0000000400007227 */ /* 0x000fc800078e00ff */
[----:B------:R-:W-:Y:S01]  /*6350*/  @!P5 IMAD.MOV R19, RZ, RZ, -R19 ;  /* 0x000000ffff13d224 */ /* 0x000fe200078e0a13 */
[C---:B------:R-:W-:Y:S01]  /*6360*/  ISETP.GT.U32.AND P5, PT, R5.reuse, R11, PT ;  /* 0x0000000b0500720c */ /* 0x040fe20003fa4070 */
[----:B------:R-:W-:Y:S01]  /*6370*/  @!P4 IMAD.MOV R17, RZ, RZ, -R17 ;  /* 0x000000ffff11c224 */ /* 0x000fe200078e0a11 */
[C---:B------:R-:W-:Y:S01]  /*6380*/  ISETP.GT.U32.AND P4, PT, R5.reuse, R9, PT ;  /* 0x000000090500720c */ /* 0x040fe20003f84070 */
[----:B------:R-:W-:Y:S01]  /*6390*/  @!P6 IMAD.MOV R14, RZ, RZ, -R14 ;  /* 0x000000ffff0ee224 */ /* 0x000fe200078e0a0e */
[----:B------:R-:W-:Y:S01]  /*63a0*/  ISETP.GT.U32.AND P6, PT, R5, R7, PT ;  /* 0x000000070500720c */ /* 0x000fe20003fc4070 */
[----:B------:R-:W-:Y:S02]  /*63b0*/  IMAD.MOV R0, RZ, RZ, -R0 ;  /* 0x000000ffff007224 */ /* 0x000fe400078e0a00 */
[----:B------:R-:W-:Y:S01]  /*63c0*/  @!P2 IMAD.IADD R10, R10, 0x1, -R5 ;  /* 0x000000010a0aa824 */ /* 0x000fe200078e0a05 */
[----:B------:R-:W-:Y:S01]  /*63d0*/  ISETP.GE.AND P2, PT, R45, RZ, PT ;  /* 0x000000ff2d00720c */ /* 0x000fe20003f46270 */
[----:B------:R-:W-:-:S02]  /*63e0*/  IMAD R4, R5, R0, R4 ;  /* 0x0000000005047224 */ /* 0x000fc400078e0204 */
        /* <DEDUP_REMOVED lines=10> */
[----:B------:R-:W-:-:S02]  /*6490*/  @!P6 IMAD.IADD R7, R7, 0x1, -R5 ;  /* 0x000000010707e824 */ /* 0x000fc400078e0a05 */
[----:B------:R-:W-:-:S03]  /*64a0*/  @!P2 IMAD.MOV R12, RZ, RZ, -R12 ;  /* 0x000000ffff0ca224 */ /* 0x000fc600078e0a0c */
[C---:B------:R-:W-:Y:S01]  /*64b0*/  ISETP.GT.U32.AND P2, PT, R5.reuse, R7, PT ;  /* 0x000000070500720c */ /* 0x040fe20003f44070 */
[--C-:B------:R-:W-:Y:S02]  /*64c0*/  @!P1 IMAD.IADD R8, R8, 0x1, -R5.reuse ;  /* 0x0000000108089824 */ /* 0x100fe400078e0a05 */
[--C-:B------:R-:W-:Y:S02]  /*64d0*/  @!P3 IMAD.IADD R6, R6, 0x1, -R5.reuse ;  /* 0x000000010606b824 */ /* 0x100fe400078e0a05 */
[----:B------:R-:W-:Y:S01]  /*64e0*/  @!P0 IMAD.IADD R4, R4, 0x1, -R5 ;  /* 0x0000000104048824 */ /* 0x000fe200078e0a05 */
[C---:B------:R-:W-:Y:S01]  /*64f0*/  ISETP.GT.U32.AND P0, PT, R5.reuse, R8, PT ;  /* 0x000000080500720c */ /* 0x040fe20003f04070 */
[----:B------:R-:W-:Y:S02]  /*6500*/  @!P5 IMAD.MOV R13, RZ, RZ, -R13 ;  /* 0x000000ffff0dd224 */ /* 0x000fe400078e0a0d */
[----:B------:R-:W-:Y:S01]  /*6510*/  @!P4 IMAD.MOV R11, RZ, RZ, -R11 ;  /* 0x000000ffff0bc224 */ /* 0x000fe200078e0a0b */
[----:B------:R-:W-:-:S02]  /*6520*/  ISETP.GT.U32.AND P4, PT, R5, R6, PT ;  /* 0x000000060500720c */ /* 0x000fc40003f84070 */
[----:B------:R-:W-:Y:S01]  /*6530*/  ISETP.GT.U32.AND P5, PT, R5, R4, PT ;  /* 0x000000040500720c */ /* 0x000fe20003fa4070 */
[--C-:B------:R-:W-:Y:S01]  /*6540*/  @!P2 IMAD.IADD R7, R7, 0x1, -R5.reuse ;  /* 0x000000010707a824 */ /* 0x100fe200078e0a05 */
[----:B------:R-:W-:Y:S02]  /*6550*/  ISETP.GE.AND P3, PT, R41, RZ, PT ;  /* 0x000000ff2900720c */ /* 0x000fe40003f66270 */
[----:B------:R-:W-:Y:S01]  /*6560*/  ISETP.GE.AND P2, PT, R39, RZ, PT ;  /* 0x000000ff2700720c */ /* 0x000fe20003f46270 */
[----:B------:R-:W-:Y:S02]  /*6570*/  IMAD.MOV.U32 R0, RZ, RZ, c[0x0][0x180] ;  /* 0x00006000ff007624 */ /* 0x000fe400078e00ff */
[----:B------:R-:W-:Y:S01]  /*6580*/  @!P0 IMAD.IADD R8, R8, 0x1, -R5 ;  /* 0x0000000108088824 */ /* 0x000fe200078e0a05 */
[----:B------:R-:W-:-:S03]  /*6590*/  ISETP.GE.AND P6, PT, R42, RZ, PT ;  /* 0x000000ff2a00720c */ /* 0x000fc60003fc6270 */
[--C-:B------:R-:W-:Y:S02]  /*65a0*/  @!P4 IMAD.IADD R6, R6, 0x1, -R5.reuse ;  /* 0x000000010606c824 */ /* 0x100fe400078e0a05 */
[----:B------:R-:W-:Y:S01]  /*65b0*/  @!P5 IMAD.IADD R4, R4, 0x1, -R5 ;  /* 0x000000010404d824 */ /* 0x000fe200078e0a05 */
[C---:B------:R-:W-:Y:S01]  /*65c0*/  IADD3 R5, R0.reuse, -0x11, RZ ;  /* 0xffffffef00057810 */ /* 0x040fe20007ffe0ff */
[----:B------:R-:W-:Y:S02]  /*65d0*/  @!P3 IMAD.MOV R8, RZ, RZ, -R8 ;  /* 0x000000ffff08b224 */ /* 0x000fe400078e0a08 */
[----:B------:R-:W-:Y:S01]  /*65e0*/  @!P2 IMAD.MOV R6, RZ, RZ, -R6 ;  /* 0x000000ffff06a224 */ /* 0x000fe200078e0a06 */
[----:B------:R-:W-:Y:S02]  /*65f0*/  ISETP.GE.U32.AND P3, PT, R5, 0x7fffff70, PT ;  /* 0x7fffff700500780c */ /* 0x000fe40003f66070 */
[----:B------:R-:W-:Y:S02]  /*6600*/  ISETP.NE.AND P2, PT, RZ, c[0x0][0x17c], PT ;  /* 0x00005f00ff007a0c */ /* 0x000fe40003f45270 */
[----:B------:R-:W-:Y:S01]  /*6610*/  LOP3.LUT R5, RZ, c[0x0][0x17c], RZ, 0x33, !PT ;  /* 0x00005f00ff057a12 */ /* 0x000fe200078e33ff */
[----:B------:R-:W-:Y:S01]  /*6620*/  STL [R1+0xa0c], R43 ;  /* 0x000a0c2b01007387 */ /* 0x000fe20000100800 */
[----:B------:R-:W-:-:S02]  /*6630*/  IADD3 R35, R0, -0x5, RZ ;  /* 0xfffffffb00237810 */ /* 0x000fc40007ffe0ff */
[C---:B------:R-:W-:Y:S01]  /*6640*/  SEL R216, R5.reuse, R216, !P2 ;  /* 0x000000d805d87207 */ /* 0x040fe20005000000 */
[----:B------:R-:W-:Y:S01]  /*6650*/  STL [R1+0xa08], R42 ;  /* 0x000a082a01007387 */ /* 0x000fe20000100800 */
[C---:B------:R-:W-:Y:S02]  /*6660*/  SEL R217, R5.reuse, R217, !P2 ;  /* 0x000000d905d97207 */ /* 0x040fe40005000000 */
[C---:B------:R-:W-:Y:S01]  /*6670*/  SEL R220, R5.reuse, R220, !P2 ;  /* 0x000000dc05dc7207 */ /* 0x040fe20005000000 */
[----:B------:R-:W-:Y:S01]  /*6680*/  STL [R1+0xa04], R41 ;  /* 0x000a042901007387 */ /* 0x000fe20000100800 */
[C---:B------:R-:W-:Y:S02]  /*6690*/  SEL R221, R5.reuse, R221, !P2 ;  /* 0x000000dd05dd7207 */ /* 0x040fe40005000000 */
[C---:B------:R-:W-:Y:S01]  /*66a0*/  SEL R211, R5.reuse, R211, !P2 ;  /* 0x000000d305d37207 */ /* 0x040fe20005000000 */
[----:B------:R-:W-:Y:S01]  /*66b0*/  STL [R1+0xa00], R40 ;  /* 0x000a002801007387 */ /* 0x000fe20000100800 */
[----:B------:R-:W-:-:S03]  /*66c0*/  SEL R215, R5, R215, !P2 ;  /* 0x000000d705d77207 */ /* 0x000fc60005000000 */
[----:B------:R-:W-:Y:S01]  /*66d0*/  STL [R1+0x9fc], R39 ;  /* 0x0009fc2701007387 */ /* 0x000fe20000100800 */
[C---:B------:R-:W-:Y:S01]  /*66e0*/  SEL R219, R5.reuse, R219, !P2 ;  /* 0x000000db05db7207 */ /* 0x040fe20005000000 */
[----:B------:R-:W-:Y:S02]  /*66f0*/  @!P6 IMAD.MOV R9, RZ, RZ, -R9 ;  /* 0x000000ffff09e224 */ /* 0x000fe400078e0a09 */
[----:B------:R-:W-:Y:S01]  /*6700*/  STL [R1+0xdb8], R200 ;  /* 0x000db8c801007387 */ /* 0x000fe20000100800 */
[----:B------:R-:W-:-:S03]  /*6710*/  SEL R223, R5, R223, !P2 ;  /* 0x000000df05df7207 */ /* 0x000fc60005000000 */
[----:B------:R-:W-:Y:S01]  /*6720*/  STL [R1+0x9f8], R38 ;  /* 0x0009f82601007387 */ /* 0x000fe20000100800 */
[----:B------:R-:W-:Y:S02]  /*6730*/  ISETP.GE.U32.AND P6, PT, R35, 0x7fffff7c, PT ;  /* 0x7fffff7c2300780c */ /* 0x000fe40003fc6070 */
[C---:B------:R-:W-:Y:S01]  /*6740*/  SEL R227, R5.reuse, R227, !P2 ;  /* 0x000000e305e37207 */ /* 0x040fe20005000000 */
[----:B------:R-:W-:Y:S01]  /*6750*/  STL.64 [R1+0xe40], R216 ;  /* 0x000e40d801007387 */ /* 0x000fe20000100a00 */
[----:B------:R-:W-:Y:S02]  /*6760*/  IADD3 R35, R0, -0x9, RZ ;  /* 0xfffffff700237810 */ /* 0x000fe40007ffe0ff */
[C---:B------:R-:W-:Y:S01]  /*6770*/  SEL R231, R5.reuse, R231, !P2 ;  /* 0x000000e705e77207 */ /* 0x040fe20005000000 */
[----:B------:R-:W-:Y:S01]  /*6780*/  STL.64 [R1+0xe48], R220 ;  /* 0x000e48dc01007387 */ /* 0x000fe20000100a00 */
[----:B------:R-:W-:-:S03]  /*6790*/  SEL R235, R5, R235, !P2 ;  /* 0x000000eb05eb7207 */ /* 0x000fc60005000000 */
[----:B------:R-:W-:Y:S01]  /*67a0*/  STL [R1+0xe3c], R211 ;  /* 0x000e3cd301007387 */ /* 0x000fe20000100800 */
[----:B------:R-:W-:-:S03]  /*67b0*/  SEL R239, R5, R239, !P2 ;  /* 0x000000ef05ef7207 */ /* 0x000fc60005000000 */
[----:B------:R-:W-:Y:S01]  /*67c0*/  STL [R1+0xe38], R215 ;  /* 0x000e38d701007387 */ /* 0x000fe20000100800 */
[----:B------:R-:W-:-:S03]  /*67d0*/  SEL R243, R5, R243, !P2 ;  /* 0x000000f305f37207 */ /* 0x000fc60005000000 */
[----:B------:R-:W-:Y:S01]  /*67e0*/  STL [R1+0xe30], R219 ;  /* 0x000e30db01007387 */ /* 0x000fe20000100800 */
[----:B------:R-:W-:Y:S02]  /*67f0*/  ISETP.GE.U32.AND P4, PT, R35, 0x7fffff78, PT ;  /* 0x7fffff782300780c */ /* 0x000fe40003f86070 */
[C---:B------:R-:W-:Y:S01]  /*6800*/  SEL R247, R5.reuse, R247, !P2 ;  /* 0x000000f705f77207 */ /* 0x040fe20005000000 */
[----:B------:R-:W-:Y:S01]  /*6810*/  STL [R1+0xe28], R223 ;  /* 0x000e28df01007387 */ /* 0x000fe20000100800 */
[C---:B------:R-:W-:Y:S02]  /*6820*/  IADD3 R36, R0.reuse, -0x1, RZ ;  /* 0xffffffff00247810 */ /* 0x040fe40007ffe0ff */
[----:B------:R-:W-:Y:S01]  /*6830*/  IADD3 R35, R0, -0xd, RZ ;  /* 0xfffffff300237810 */ /* 0x000fe20007ffe0ff */
[----:B------:R-:W-:Y:S01]  /*6840*/  STL [R1+0xe20], R227 ;  /* 0x000e20e301007387 */ /* 0x000fe20000100800 */
[C---:B------:R-:W-:Y:S02]  /*6850*/  SEL R252, R5.reuse, R252, !P2 ;  /* 0x000000fc05fc7207 */ /* 0x040fe40005000000 */
[C---:B------:R-:W-:Y:S01]  /*6860*/  SEL R0, R5.reuse, R34, !P2 ;  /* 0x0000002205007207 */ /* 0x040fe20005000000 */
[----:B------:R-:W-:Y:S04]  /*6870*/  STL [R1+0xe1c], R231 ;  /* 0x000e1ce701007387 */ /* 0x000fe80000100800 */
[----:B------:R-:W-:Y:S01]  /*6880*/  STL [R1+0xe10], R235 ;  /* 0x000e10eb01007387 */ /* 0x000fe20000100800 */
[----:B------:R-:W-:-:S03]  /*6890*/  SEL R33, R5, R33, !P2 ;  /* 0x0000002105217207 */ /* 0x000fc60005000000 */
[----:B------:R-:W-:Y:S01]  /*68a0*/  STL [R1+0xe08], R239 ;  /* 0x000e08ef01007387 */ /* 0x000fe20000100800 */
[----:B------:R-:W-:-:S03]  /*68b0*/  SEL R32, R5, R32, !P2 ;  /* 0x0000002005207207 */ /* 0x000fc60005000000 */
[----:B------:R-:W-:Y:S04]  /*68c0*/  STL [R1+0xe00], R243 ;  /* 0x000e00f301007387 */ /* 0x000fe80000100800 */
[----:B------:R-:W-:Y:S04]  /*68d0*/  STL [R1+0xdfc], R247 ;  /* 0x000dfcf701007387 */ /* 0x000fe80000100800 */
[----:B------:R-:W-:Y:S04]  /*68e0*/  STL [R1+0xdf8], R252 ;  /* 0x000df8fc01007387 */ /* 0x000fe80000100800 */
[----:B------:R1:W-:Y:S01]  /*68f0*/  STL [R1+0x224], R0 ;  /* 0x0002240001007387 */ /* 0x0003e20000100800 */
[----:B------:R-:W-:-:S03]  /*6900*/  SEL R30, R5, R30, !P2 ;  /* 0x0000001e051e7207 */ /* 0x000fc60005000000 */
[----:B------:R-:W-:Y:S01]  /*6910*/  STL [R1+0x234], R33 ;  /* 0x0002342101007387 */ /* 0x000fe20000100800 */
[C---:B------:R-:W-:Y:S02]  /*6920*/  SEL R29, R5.reuse, R29, !P2 ;  /* 0x0000001d051d7207 */ /* 0x040fe40005000000 */
[C---:B-1----:R-:W-:Y:S01]  /*6930*/  SEL R0, R5.reuse, R31, !P2 ;  /* 0x0000001f05007207 */ /* 0x042fe20005000000 */
        /* <DEDUP_REMOVED lines=17> */
[----:B-1----:R-:W-:Y:S01]  /*6a50*/  SEL R0, R5, R22, !P2 ;  /* 0x0000001605007207 */ /* 0x002fe20005000000 */
[----:B------:R-:W-:Y:S01]  /*6a60*/  STL [R1+0x2d4], R23 ;  /* 0x0002d41701007387 */ /* 0x000fe20000100800 */
[----:B------:R-:W-:-:S03]  /*6a70*/  ISETP.GE.AND P1, PT, R43, RZ, PT ;  /* 0x000000ff2b00720c */ /* 0x000fc60003f26270 */
        /* <DEDUP_REMOVED lines=11> */
[C---:B-1----:R-:W-:Y:S01]  /*6b30*/  SEL R0, R5.reuse, R16, !P2 ;  /* 0x0000001005007207 */ /* 0x042fe20005000000 */
[----:B------:R-:W-:Y:S01]  /*6b40*/  STL [R1+0x334], R17 ;  /* 0x0003341101007387 */ /* 0x000fe20000100800 */
[----:B------:R-:W-:Y:S01]  /*6b50*/  ISETP.GE.AND P5, PT, R38, RZ, PT ;  /* 0x000000ff2600720c */ /* 0x000fe20003fa6270 */
[----:B------:R-:W-:Y:S02]  /*6b60*/  @!P1 IMAD.MOV R10, RZ, RZ, -R10 ;  /* 0x000000ffff0a9224 */ /* 0x000fe400078e0a0a */
[----:B------:R1:W-:Y:S01]  /*6b70*/  STL [R1+0x344], R0 ;  /* 0x0003440001007387 */ /* 0x0003e20000100800 */
[----:B------:R-:W-:-:S03]  /*6b80*/  SEL R12, R5, R12, !P2 ;  /* 0x0000000c050c7207 */ /* 0x000fc60005000000 */
[----:B------:R-:W-:Y:S01]  /*6b90*/  STL [R1+0x354], R15 ;  /* 0x0003540f01007387 */ /* 0x000fe20000100800 */
[C---:B------:R-:W-:Y:S02]  /*6ba0*/  SEL R11, R5.reuse, R11, !P2 ;  /* 0x0000000b050b7207 */ /* 0x040fe40005000000 */
[----:B-1----:R-:W-:Y:S01]  /*6bb0*/  SEL R0, R5, R13, !P2 ;  /* 0x0000000d05007207 */ /* 0x002fe20005000000 */
[----:B------:R-:W-:Y:S01]  /*6bc0*/  STL [R1+0x364], R14 ;  /* 0x0003640e01007387 */ /* 0x000fe20000100800 */
[----:B------:R-:W-:-:S03]  /*6bd0*/  @!P0 IMAD.MOV R7, RZ, RZ, -R7 ;  /* 0x000000ffff078224 */ /* 0x000fc600078e0a07 */
[----:B------:R1:W-:Y:S01]  /*6be0*/  STL [R1+0x374], R0 ;  /* 0x0003740001007387 */ /* 0x0003e20000100800 */
[C---:B------:R-:W-:Y:S02]  /*6bf0*/  SEL R9, R5.reuse, R9, !P2 ;  /* 0x0000000905097207 */ /* 0x040fe40005000000 */
[C---:B------:R-:W-:Y:S01]  /*6c00*/  SEL R8, R5.reuse, R8, !P2 ;  /* 0x0000000805087207 */ /* 0x040fe20005000000 */
[----:B------:R-:W-:Y:S01]  /*6c10*/  STL [R1+0x384], R12 ;  /* 0x0003840c01007387 */ /* 0x000fe20000100800 */
[C---:B------:R-:W-:Y:S02]  /*6c20*/  SEL R200, R5.reuse, R6, !P2 ;  /* 0x0000000605c87207 */ /* 0x040fe40005000000 */
[----:B-1----:R-:W-:Y:S01]  /*6c30*/  SEL R0, R5, R10, !P2 ;  /* 0x0000000a05007207 */ /* 0x002fe20005000000 */
[----:B------:R-:W-:Y:S01]  /*6c40*/  STL [R1+0x394], R11 ;  /* 0x0003940b01007387 */ /* 0x000fe20000100800 */
[----:B------:R-:W-:-:S03]  /*6c50*/  @!P5 IMAD.MOV R4, RZ, RZ, -R4 ;  /* 0x000000ffff04d224 */ /* 0x000fc600078e0a04 */
[----:B------:R1:W-:Y:S04]  /*6c60*/  STL [R1+0x3a4], R0 ;  /* 0x0003a40001007387 */ /* 0x0003e80000100800 */
[----:B------:R-:W-:Y:S01]  /*6c70*/  STL [R1+0x3b4], R9 ;  /* 0x0003b40901007387 */ /* 0x000fe20000100800 */
[----:B-1----:R-:W-:-:S03]  /*6c80*/  SEL R0, R5, R7, !P2 ;  /* 0x0000000705007207 */ /* 0x002fc60005000000 */
[----:B------:R-:W-:Y:S01]  /*6c90*/  STL [R1+0x3cc], R8 ;  /* 0x0003cc0801007387 */ /* 0x000fe20000100800 */
[----:B------:R-:W-:-:S03]  /*6ca0*/  ISETP.GE.AND P5, PT, R37, RZ, PT ;  /* 0x000000ff2500720c */ /* 0x000fc60003fa6270 */
[----:B------:R-:W-:Y:S01]  /*6cb0*/  STL [R1+0xdbc], R200 ;  /* 0x000dbcc801007387 */ /* 0x000fe20000100800 */
[C---:B------:R-:W-:Y:S02]  /*6cc0*/  SEL R204, R5.reuse, R204, !P2 ;  /* 0x000000cc05cc7207 */ /* 0x040fe40005000000 */
[C---:B------:R-:W-:Y:S01]  /*6cd0*/  SEL R2, R5.reuse, R2, !P2 ;  /* 0x0000000205027207 */ /* 0x040fe20005000000 */
[----:B------:R1:W-:Y:S01]  /*6ce0*/  STL [R1+0x3e0], R0 ;  /* 0x0003e00001007387 */ /* 0x0003e20000100800 */
[C---:B------:R-:W-:Y:S02]  /*6cf0*/  SEL R206, R5.reuse, R206, !P2 ;  /* 0x000000ce05ce7207 */ /* 0x040fe40005000000 */
[C---:B------:R-:W-:Y:S02]  /*6d00*/  SEL R208, R5.reuse, R208, !P2 ;  /* 0x000000d005d07207 */ /* 0x040fe40005000000 */
[C---:B------:R-:W-:Y:S02]  /*6d10*/  SEL R209, R5.reuse, R209, !P2 ;  /* 0x000000d105d17207 */ /* 0x040fe40005000000 */
[----:B------:R-:W-:-:S02]  /*6d20*/  SEL R210, R5, R210, !P2 ;  /* 0x000000d205d27207 */ /* 0x000fc40005000000 */
[C---:B------:R-:W-:Y:S02]  /*6d30*/  SEL R212, R5.reuse, R212, !P2 ;  /* 0x000000d405d47207 */ /* 0x040fe40005000000 */
[C---:B------:R-:W-:Y:S02]  /*6d40*/  SEL R213, R5.reuse, R213, !P2 ;  /* 0x000000d505d57207 */ /* 0x040fe40005000000 */
        /* <DEDUP_REMOVED lines=75> */
[----:B-1----:R-:W-:-:S02]  /*7200*/  SEL R0, R5, R4, !P2 ;  /* 0x0000000405007207 */ /* 0x002fc40005000000 */
[----:B------:R-:W-:Y:S01]  /*7210*/  ISETP.NE.AND P2, PT, RZ, c[0x0][0x178], PT ;  /* 0x00005e00ff007a0c */ /* 0x000fe20003f45270 */
[----:B------:R-:W-:Y:S02]  /*7220*/  IMAD R199, R198, c[0x0][0x18c], RZ ;  /* 0x00006300c6c77a24 */ /* 0x000fe400078e02ff */
[----:B------:R-:W-:Y:S02]  /*7230*/  @!P5 IMAD.MOV R3, RZ, RZ, -R3 ;  /* 0x000000ffff03d224 */ /* 0x000fe400078e0a03 */
[----:B------:R-:W-:-:S08]  /*7240*/  IMAD R2, R2, c[0x0][0x190], RZ ;  /* 0x0000640002027a24 */ /* 0x000fd000078e02ff */
[----:B------:R-:W-:Y:S02]  /*7250*/  @!P2 LOP3.LUT R3, RZ, c[0x0][0x178], RZ, 0x33, !PT ;  /* 0x00005e00ff03aa12 */ /* 0x000fe400078e33ff */
[----:B------:R-:W-:-:S03]  /*7260*/  LEA R198, P2, R199, c[0x0][0x168], 0x2 ;  /* 0x00005a00c7c67a11 */ /* 0x000fc600078410ff */
[----:B------:R-:W-:Y:S01]  /*7270*/  IMAD R3, R3, c[0x0][0x184], RZ ;  /* 0x0000610003037a24 */ /* 0x000fe200078e02ff */
[----:B------:R-:W-:Y:S02]  /*7280*/  LEA.HI.X.SX32 R199, R199, c[0x0][0x16c], 0x2, P2 ;  /* 0x00005b00c7c77a11 */ /* 0x000fe400010f16ff */
[----:B------:R-:W-:Y:S01]  /*7290*/  LEA R216, P2, R2, R198, 0x2 ;  /* 0x000000c602d87211 */ /* 0x000fe200078410ff */
[----:B------:R-:W-:-:S03]  /*72a0*/  IMAD.MOV.U32 R201, RZ, RZ, c[0x0][0x188] ;  /* 0x00006200ffc97624 */ /* 0x000fc600078e00ff */
[----:B------:R-:W-:Y:S02]  /*72b0*/  LEA.HI.X.SX32 R217, R2, R199, 0x2, P2 ;  /* 0x000000c702d97211 */ /* 0x000fe400010f16ff */
[----:B------:R-:W-:Y:S01]  /*72c0*/  LEA R2, P2, R3, c[0x0][0x160], 0x2 ;  /* 0x0000580003027a11 */ /* 0x000fe200078410ff */
[C---:B------:R-:W-:Y:S01]  /*72d0*/  IMAD R5, R201.reuse, 0xc, RZ ;  /* 0x0000000cc9057824 */ /* 0x040fe200078e02ff */
[----:B------:R-:W-:Y:S01]  /*72e0*/  STL [R1+0xdc0], R0 ;  /* 0x000dc00001007387 */ /* 0x000fe20000100800 */
[----:B------:R-:W-:Y:S01]  /*72f0*/  IMAD.SHL.U32 R11, R201, 0x2, RZ ;  /* 0x00000002c90b7824 */ /* 0x000fe200078e00ff */
[----:B------:R-:W-:Y:S01]  /*7300*/  LEA.HI.X.SX32 R3, R3, c[0x0][0x164], 0x2, P2 ;  /* 0x0000590003037a11 */ /* 0x000fe200010f16ff */
[C---:B------:R-:W-:Y:S01]  /*7310*/  IMAD R12, R201.reuse, 0x3, RZ ;  /* 0x00000003c90c7824 */ /* 0x040fe200078e02ff */
[C---:B------:R-:W-:Y:S01]  /*7320*/  LEA R220, P2, R201.reuse, R2, 0x3 ;  /* 0x00000002c9dc7211 */ /* 0x040fe200078418ff */
[----:B------:R1:W-:Y:S01]  /*7330*/  STL.64 [R1+0x420], R216 ;  /* 0x000420d801007387 */ /* 0x0003e20000100a00 */
[----:B------:R-:W-:-:S02]  /*7340*/  IMAD.SHL.U32 R4, R201, 0x4, RZ ;  /* 0x00000004c9047824 */ /* 0x000fc400078e00ff */
[----:B------:R-:W-:Y:S02]  /*7350*/  LEA.HI.X.SX32 R221, R11, R3, 0x2, P2 ;  /* 0x000000030bdd7211 */ /* 0x000fe400010f16ff */
[----:B-1----:R-:W-:-:S03]  /*7360*/  IADD3 R216, P5, R5, R2, RZ ;  /* 0x0000000205d87210 */ /* 0x002fc60007fbe0ff */
[----:B------:R1:W-:Y:S01]  /*7370*/  STL.64 [R1+0x118], R220 ;  /* 0x000118dc01007387 */ /* 0x0003e20000100a00 */
[----:B------:R-:W-:Y:S01]  /*7380*/  LEA.HI.X.SX32 R217, R12, R3, 0x2, P5 ;  /* 0x000000030cd97211 */ /* 0x000fe200028f16ff */
[----:B------:R-:W-:-:S04]  /*7390*/  IMAD R6, R201, 0x14, RZ ;  /* 0x00000014c9067824 */ /* 0x000fc800078e02ff */
[----:B------:R2:W-:Y:S01]  /*73a0*/  STL.64 [R1+0x110], R216 ;  /* 0x000110d801007387 */ /* 0x0005e20000100a00 */
[----:B-1----:R-:W-:Y:S01]  /*73b0*/  IADD3 R220, P2, R4, R2, RZ ;  /* 0x0000000204dc7210 */ /* 0x002fe20007f5e0ff */
[----:B------:R-:W-:-:S03]  /*73c0*/  IMAD R7, R201, 0x18, RZ ;  /* 0x00000018c9077824 */ /* 0x000fc600078e02ff */
[C---:B------:R-:W-:Y:S02]  /*73d0*/  LEA.HI.X.SX32 R221, R201.reuse, R3, 0x2, P2 ;  /* 0x00000003c9dd7211 */ /* 0x040fe400010f16ff */
[C---:B--2---:R-:W-:Y:S01]  /*73e0*/  LEA R216, P5, R201.reuse, R2, 0x4 ;  /* 0x00000002c9d87211 */ /* 0x044fe200078a20ff */
[----:B------:R-:W-:-:S03]  /*73f0*/  IMAD R13, R201, 0x5, RZ ;  /* 0x00000005c90d7824 */ /* 0x000fc600078e02ff */
[----:B------:R-:W-:Y:S01]  /*7400*/  LEA.HI.X.SX32 R217, R4, R3, 0x2, P5 ;  /* 0x0000000304d97211 */ /* 0x000fe200028f16ff */
[----:B------:R1:W-:Y:S01]  /*7410*/  STL.64 [R1+0x120], R220 ;  /* 0x000120dc01007387 */ /* 0x0003e20000100a00 */
[----:B------:R-:W-:-:S03]  /*7420*/  IMAD R14, R201, 0x6, RZ ;  /* 0x00000006c90e7824 */ /* 0x000fc600078e02ff */
[----:B------:R2:W-:Y:S01]  /*7430*/  STL.64 [R1+0x108], R216 ;  /* 0x000108d801007387 */ /* 0x0005e20000100a00 */
[----:B------:R-:W-:Y:S01]  /*7440*/  IMAD R8, R201, 0x1c, RZ ;  /* 0x0000001cc9087824 */ /* 0x000fe200078e02ff */
[-C--:B-1----:R-:W-:Y:S02]  /*7450*/  IADD3 R220, P2, R6, R2.reuse, RZ ;  /* 0x0000000206dc7210 */ /* 0x082fe40007f5e0ff */
[----:B--2---:R-:W-:Y:S02]  /*7460*/  IADD3 R216, P5, R7, R2, RZ ;  /* 0x0000000207d87210 */ /* 0x004fe40007fbe0ff */
[-C--:B------:R-:W-:Y:S02]  /*7470*/  LEA.HI.X.SX32 R221, R13, R3.reuse, 0x2, P2 ;  /* 0x000000030ddd7211 */ /* 0x080fe400010f16ff */
[----:B------:R-:W-:Y:S01]  /*7480*/  LEA.HI.X.SX32 R217, R14, R3, 0x2, P5 ;  /* 0x000000030ed97211 */ /* 0x000fe200028f16ff */
[C---:B------:R-:W-:Y:S02]  /*7490*/  IMAD R16, R201.reuse, 0x7, RZ ;  /* 0x00000007c9107824 */ /* 0x040fe400078e02ff */
[----:B------:R1:W-:Y:S01]  /*74a0*/  STL.64 [R1+0x100], R220 ;  /* 0x000100dc01007387 */ /* 0x0003e20000100a00 */
[----:B------:R-:W-:-:S03]  /*74b0*/  IMAD.SHL.U32 R17, R201, 0x8, RZ ;  /* 0x00000008c9117824 */ /* 0x000fc600078e00ff */
[----:B------:R2:W-:Y:S01]  /*74c0*/  STL.64 [R1+0xf8], R216 ;  /* 0x0000f8d801007387 */ /* 0x0005e20000100a00 */
[C---:B------:R-:W-:Y:S01]  /*74d0*/  IMAD R9, R201.reuse, 0x24, RZ ;  /* 0x00000024c9097824 */ /* 0x040fe200078e02ff */
[-C--:B-1----:R-:W-:Y:S02]  /*74e0*/  IADD3 R220, P2, R8, R2.reuse, RZ ;  /* 0x0000000208dc7210 */ /* 0x082fe40007f5e0ff */
[-C--:B--2---:R-:W-:Y:S02]  /*74f0*/  LEA R216, P5, R201, R2.reuse, 0x5 ;  /* 0x00000002c9d87211 */ /* 0x084fe400078a28ff */
[-C--:B------:R-:W-:Y:S02]  /*7500*/  LEA.HI.X.SX32 R221, R16, R3.reuse, 0x2, P2 ;  /* 0x0000000310dd7211 */ /* 0x080fe400010f16ff */
[----:B------:R-:W-:Y:S01]  /*7510*/  LEA.HI.X.SX32 R217, R17, R3, 0x2, P5 ;  /* 0x0000000311d97211 */ /* 0x000fe200028f16ff */
[----:B------:R-:W-:Y:S01]  /*7520*/  IMAD R10, R201, 0x28, RZ ;  /* 0x00000028c90a7824 */ /* 0x000fe200078e02ff */
[----:B------:R-:W-:Y:S01]  /*7530*/  IADD3 R12, P2, R9, R2, RZ ;  /* 0x00000002090c7210 */ /* 0x000fe20007f5e0ff */
[----:B------:R1:W-:Y:S01]  /*7540*/  STL.64 [R1+0xf0], R220 ;  /* 0x0000f0dc01007387 */ /* 0x0003e20000100a00 */
[----:B------:R-:W-:-:S02]  /*7550*/  IMAD R18, R201, 0x9, RZ ;  /* 0x00000009c9127824 */ /* 0x000fc400078e02ff */
[C---:B------:R-:W-:Y:S02]  /*7560*/  IMAD R19, R201.reuse, 0xa, RZ ;  /* 0x0000000ac9137824 */ /* 0x040fe400078e02ff */
[----:B------:R-:W-:Y:S01]  /*7570*/  IMAD.MOV.U32 R16, RZ, RZ, R12 ;  /* 0x000000ffff107224 */ /* 0x000fe200078e000c */
[----:B-1----:R-:W2:Y:S04]  /*7580*/  LDL.LU.64 R220, [R1+0xe48] ;  /* 0x000e480001dc7983 */ /* 0x002ea80000300a00 */
[----:B------:R1:W-:Y:S01]  /*7590*/  STL.64 [R1+0xe8], R216 ;  /* 0x0000e8d801007387 */ /* 0x0003e20000100a00 */
[C---:B------:R-:W-:Y:S02]  /*75a0*/  IMAD R15, R201.reuse, 0x2c, RZ ;  /* 0x0000002cc90f7824 */ /* 0x040fe400078e02ff */
[----:B------:R-:W-:Y:S01]  /*75b0*/  IMAD.MOV.U32 R17, RZ, RZ, R13 ;  /* 0x000000ffff117224 */ /* 0x000fe200078e000d */
[----:B------:R-:W-:Y:S01]  /*75c0*/  LEA.HI.X.SX32 R17, R18, R3, 0x2, P2 ;  /* 0x0000000312117211 */ /* 0x000fe200010f16ff */
[C---:B------:R-:W-:Y:S01]  /*75d0*/  IMAD R23, R201.reuse, 0x30, RZ ;  /* 0x00000030c9177824 */ /* 0x040fe200078e02ff */
[----:B-1----:R-:W3:Y:S04]  /*75e0*/  LDL.LU.64 R216, [R1+0xe40] ;  /* 0x000e400001d87983 */ /* 0x002ee80000300a00 */
[----:B------:R1:W-:Y:S01]  /*75f0*/  STL [R1+0xe0], R12 ;  /* 0x0000e00c01007387 */ /* 0x0003e20000100800 */
[----:B------:R-:W-:Y:S01]  /*7600*/  IMAD R20, R201, 0xb, RZ ;  /* 0x0000000bc9147824 */ /* 0x000fe200078e02ff */
[----:B------:R-:W-:-:S02]  /*7610*/  IADD3 R16, P2, R15, R2, RZ ;  /* 0x000000020f107210 */ /* 0x000fc40007f5e0ff */
[----:B-1----:R-:W-:-:S04]  /*7620*/  IADD3 R12, P5, R10, R2, RZ ;  /* 0x000000020a0c7210 */ /* 0x002fc80007fbe0ff */
[----:B------:R-:W-:Y:S01]  /*7630*/  LEA.HI.X.SX32 R13, R19, R3, 0x2, P5 ;  /* 0x00000003130d7211 */ /* 0x000fe200028f16ff */
[----:B------:R1:W-:Y:S01]  /*7640*/  STL [R1+0xe4], R17 ;  /* 0x0000e41101007387 */ /* 0x0003e20000100800 */
[----:B------:R-:W-:-:S03]  /*7650*/  IMAD R31, R201, 0x34, RZ ;  /* 0x00000034c91f7824 */ /* 0x000fc600078e02ff */
[----:B------:R4:W-:Y:S01]  /*7660*/  STL.64 [R1+0xd8], R12 ;  /* 0x0000d80c01007387 */ /* 0x0009e20000100a00 */
[----:B------:R-:W-:Y:S01]  /*7670*/  IMAD R39, R201, 0x38, RZ ;  /* 0x00000038c9277824 */ /* 0x000fe200078e02ff */
[-C--:B-1----:R-:W-:Y:S02]  /*7680*/  LEA.HI.X.SX32 R17, R20, R3.reuse, 0x2, P2 ;  /* 0x0000000314117211 */ /* 0x082fe400010f16ff */
[----:B----4-:R-:W-:Y:S01]  /*7690*/  IADD3 R12, P5, R23, R2, RZ ;  /* 0x00000002170c7210 */ /* 0x010fe20007fbe0ff */
[----:B------:R-:W-:Y:S02]  /*76a0*/  IMAD R21, R201, 0xd, RZ ;  /* 0x0000000dc9157824 */ /* 0x000fe400078e02ff */
[----:B------:R1:W-:Y:S01]  /*76b0*/  STL.64 [R1+0xd0], R16 ;  /* 0x0000d01001007387 */ /* 0x0003e20000100a00 */
[----:B------:R-:W-:Y:S01]  /*76c0*/  LEA.HI.X.SX32 R13, R5, R3, 0x2, P5 ;  /* 0x00000003050d7211 */ /* 0x000fe200028f16ff */
[C---:B------:R-:W-:Y:S02]  /*76d0*/  IMAD R47, R201.reuse, 0x3c, RZ ;  /* 0x0000003cc92f7824 */ /* 0x040fe400078e02ff */
[----:B------:R-:W-:-:S02]  /*76e0*/  IMAD R22, R201, 0xe, RZ ;  /* 0x0000000ec9167824 */ /* 0x000fc400078e02ff */
[----:B------:R4:W-:Y:S01]  /*76f0*/  STL.64 [R1+0xc8], R12 ;  /* 0x0000c80c01007387 */ /* 0x0009e20000100a00 */
[----:B------:R-:W-:Y:S01]  /*7700*/  IMAD R24, R201, 0xf, RZ ;  /* 0x0000000fc9187824 */ /* 0x000fe200078e02ff */
[----:B-1----:R-:W-:-:S04]  /*7710*/  IADD3 R16, P2, R31, R2, RZ ;  /* 0x000000021f107210 */ /* 0x002fc80007f5e0ff */
[-C--:B------:R-:W-:Y:S02]  /*7720*/  LEA.HI.X.SX32 R17, R21, R3.reuse, 0x2, P2 ;  /* 0x0000000315117211 */ /* 0x080fe400010f16ff */
[-C--:B----4-:R-:W-:Y:S02]  /*7730*/  IADD3 R12, P5, R39, R2.reuse, RZ ;  /* 0x00000002270c7210 */ /* 0x090fe40007fbe0ff */
[----:B------:R-:W-:Y:S02]  /*7740*/  IADD3 R4, P2, R47, R2, RZ ;  /* 0x000000022f047210 */ /* 0x000fe40007f5e0ff */
[-C--:B------:R-:W-:Y:S01]  /*7750*/  LEA.HI.X.SX32 R13, R22, R3.reuse, 0x2, P5 ;  /* 0x00000003160d7211 */ /* 0x080fe200028f16ff */
[C---:B------:R-:W-:Y:S01]  /*7760*/  IMAD R63, R201.reuse, 0x44, RZ ;  /* 0x00000044c93f7824 */ /* 0x040fe200078e02ff */
[----:B------:R-:W-:Y:S01]  /*7770*/  LEA.HI.X.SX32 R5, R24, R3, 0x2, P2 ;  /* 0x0000000318057211 */ /* 0x000fe200010f16ff */
[C---:B------:R-:W-:Y:S02]  /*7780*/  IMAD.SHL.U32 R25, R201.reuse, 0x10, RZ ;  /* 0x00000010c9197824 */ /* 0x040fe400078e00ff */
[----:B------:R1:W-:Y:S01]  /*7790*/  STL.64 [R1+0xb8], R12 ;  /* 0x0000b80c01007387 */ /* 0x0003e20000100a00 */
[----:B------:R-:W-:-:S03]  /*77a0*/  IMAD R26, R201, 0x11, RZ ;  /* 0x00000011c91a7824 */ /* 0x000fc600078e02ff */
[----:B------:R-:W-:Y:S04]  /*77b0*/  STL.64 [R1+0xc0], R16 ;  /* 0x0000c01001007387 */ /* 0x000fe80000100a00 */
[----:B------:R4:W-:Y:S01]  /*77c0*/  STL.64 [R1+0xb0], R4 ;  /* 0x0000b00401007387 */ /* 0x0009e20000100a00 */
[C---:B-1----:R-:W-:Y:S01]  /*77d0*/  LEA R12, P5, R201.reuse, R2, 0x6 ;  /* 0x00000002c90c7211 */ /* 0x042fe200078a30ff */
[----:B------:R-:W-:-:S03]  /*77e0*/  IMAD R71, R201, 0x48, RZ ;  /* 0x00000048c9477824 */ /* 0x000fc600078e02ff */
[----:B------:R-:W-:Y:S02]  /*77f0*/  LEA.HI.X.SX32 R13, R25, R3, 0x2, P5 ;  /* 0x00000003190d7211 */ /* 0x000fe400028f16ff */
[----:B----4-:R-:W-:Y:S01]  /*7800*/  IADD3 R4, P2, R63, R2, RZ ;  /* 0x000000023f047210 */ /* 0x010fe20007f5e0ff */
[----:B------:R-:W-:-:S03]  /*7810*/  IMAD R79, R201, 0x4c, RZ ;  /* 0x0000004cc94f7824 */ /* 0x000fc600078e02ff */
[----:B------:R-:W-:Y:S01]  /*7820*/  LEA.HI.X.SX32 R5, R26, R3, 0x2, P2 ;  /* 0x000000031a057211 */ /* 0x000fe200010f16ff */
[C---:B------:R-:W-:Y:S01]  /*7830*/  IMAD R27, R201.reuse, 0x12, RZ ;  /* 0x00000012c91b7824 */ /* 0x040fe200078e02ff */
[----:B------:R1:W-:Y:S01]  /*7840*/  STL.64 [R1+0xa8], R12 ;  /* 0x0000a80c01007387 */ /* 0x0003e20000100a00 */
[----:B------:R-:W-:-:S03]  /*7850*/  IMAD R28, R201, 0x13, RZ ;  /* 0x00000013c91c7824 */ /* 0x000fc600078e02ff */
[----:B------:R4:W-:Y:S01]  /*7860*/  STL.64 [R1+0xa0], R4 ;  /* 0x0000a00401007387 */ /* 0x0009e20000100a00 */
[----:B------:R-:W-:Y:S01]  /*7870*/  IMAD R87, R201, 0x50, RZ ;  /* 0x00000050c9577824 */ /* 0x000fe200078e02ff */
[-C--:B-1----:R-:W-:Y:S02]  /*7880*/  IADD3 R12, P5, R71, R2.reuse, RZ ;  /* 0x00000002470c7210 */ /* 0x082fe40007fbe0ff */
[-C--:B----4-:R-:W-:Y:S02]  /*7890*/  IADD3 R4, P2, R79, R2.reuse, RZ ;  /* 0x000000024f047210 */ /* 0x090fe40007f5e0ff */
[-C--:B------:R-:W-:Y:S01]  /*78a0*/  LEA.HI.X.SX32 R13, R27, R3.reuse, 0x2, P5 ;  /* 0x000000031b0d7211 */ /* 0x080fe200028f16ff */
[C---:B------:R-:W-:Y:S01]  /*78b0*/  IMAD R95, R201.reuse, 0x54, RZ ;  /* 0x00000054c95f7824 */ /* 0x040fe200078e02ff */
[----:B------:R-:W-:Y:S01]  /*78c0*/  LEA.HI.X.SX32 R5, R28, R3, 0x2, P2 ;  /* 0x000000031c057211 */ /* 0x000fe200010f16ff */
[C---:B------:R-:W-:Y:S02]  /*78d0*/  IMAD R29, R201.reuse, 0x15, RZ ;  /* 0x00000015c91d7824 */ /* 0x040fe400078e02ff */
[----:B------:R1:W-:Y:S04]  /*78e0*/  STL.64 [R1+0x98], R12 ;  /* 0x0000980c01007387 */ /* 0x0003e80000100a00 */
[----:B------:R4:W-:Y:S01]  /*78f0*/  STL.64 [R1+0x90], R4 ;  /* 0x0000900401007387 */ /* 0x0009e20000100a00 */
[----:B------:R-:W-:Y:S01]  /*7900*/  IMAD R103, R201, 0x58, RZ ;  /* 0x00000058c9677824 */ /* 0x000fe200078e02ff */
[----:B-1----:R-:W-:-:S02]  /*7910*/  IADD3 R12, P5, R87, R2, RZ ;  /* 0x00000002570c7210 */ /* 0x002fc40007fbe0ff */
[----:B----4-:R-:W-:Y:S02]  /*7920*/  IADD3 R4, P2, R95, R2, RZ ;  /* 0x000000025f047210 */ /* 0x010fe40007f5e0ff */
[-C--:B------:R-:W-:Y:S01]  /*7930*/  LEA.HI.X.SX32 R13, R6, R3.reuse, 0x2, P5 ;  /* 0x00000003060d7211 */ /* 0x080fe200028f16ff */
[----:B------:R-:W-:Y:S01]  /*7940*/  IMAD R111, R201, 0x5c, RZ ;  /* 0x0000005cc96f7824 */ /* 0x000fe200078e02ff */
[----:B------:R-:W-:Y:S01]  /*7950*/  LEA.HI.X.SX32 R5, R29, R3, 0x2, P2 ;  /* 0x000000031d057211 */ /* 0x000fe200010f16ff */
[C---:B------:R-:W-:Y:S02]  /*7960*/  IMAD R30, R201.reuse, 0x16, RZ ;  /* 0x00000016c91e7824 */ /* 0x040fe400078e02ff */
        /* <DEDUP_REMOVED lines=18> */
[----:B------:R-:W-:Y:S01]  /*7a90*/  IMAD R34, R201, 0x1a, RZ ;  /* 0x0000001ac9227824 */ /* 0x000fe200078e02ff */
[----:B------:R-:W-:Y:S01]  /*7aa0*/  ISETP.GE.U32.AND P0, PT, R35, 0x7fffff74, PT ;  /* 0x7fffff742300780c */ /* 0x000fe20003f06070 */
[----:B------:R1:W-:Y:S01]  /*7ab0*/  STL.64 [R1+0x68], R12 ;  /* 0x0000680c01007387 */ /* 0x0003e20000100a00 */
[----:B------:R-:W-:-:S03]  /*7ac0*/  IMAD R35, R201, 0x1b, RZ ;  /* 0x0000001bc9237824 */ /* 0x000fc600078e02ff */
[----:B------:R4:W-:Y:S01]  /*7ad0*/  STL.64 [R1+0x60], R4 ;  /* 0x0000600401007387 */ /* 0x0009e20000100a00 */
[----:B------:R-:W-:Y:S01]  /*7ae0*/  IMAD R151, R201, 0x70, RZ ;  /* 0x00000070c9977824 */ /* 0x000fe200078e02ff */
[-C--:B-1----:R-:W-:Y:S02]  /*7af0*/  IADD3 R12, P5, R135, R2.reuse, RZ ;  /* 0x00000002870c7210 */ /* 0x082fe40007fbe0ff */
[-C--:B----4-:R-:W-:Y:S02]  /*7b00*/  IADD3 R4, P2, R143, R2.reuse, RZ ;  /* 0x000000028f047210 */ /* 0x090fe40007f5e0ff */
[-C--:B------:R-:W-:Y:S01]  /*7b10*/  LEA.HI.X.SX32 R13, R34, R3.reuse, 0x2, P5 ;  /* 0x00000003220d7211 */ /* 0x080fe200028f16ff */
[----:B------:R-:W-:Y:S01]  /*7b20*/  IMAD R159, R201, 0x74, RZ ;  /* 0x00000074c99f7824 */ /* 0x000fe200078e02ff */
[----:B------:R-:W-:Y:S02]  /*7b30*/  LEA.HI.X.SX32 R5, R35, R3, 0x2, P2 ;  /* 0x0000000323057211 */ /* 0x000fe400010f16ff */
[----:B------:R-:W-:Y:S01]  /*7b40*/  ISETP.GE.U32.AND P1, PT, R36, 0x7fffff80, PT ;  /* 0x7fffff802400780c */ /* 0x000fe20003f26070 */
[----:B------:R-:W-:Y:S01]  /*7b50*/  STL.64 [R1+0x58], R12 ;  /* 0x0000580c01007387 */ /* 0x000fe20000100a00 */
[----:B------:R-:W-:Y:S01]  /*7b60*/  IMAD R36, R201, 0x1d, RZ ;  /* 0x0000001dc9247824 */ /* 0x000fe200078e02ff */
[----:B------:R-:W-:-:S02]  /*7b70*/  IADD3 R6, P5, R151, R2, RZ ;  /* 0x0000000297067210 */ /* 0x000fc40007fbe0ff */
[----:B------:R1:W-:Y:S01]  /*7b80*/  STL.64 [R1+0x50], R4 ;  /* 0x0000500401007387 */ /* 0x0003e20000100a00 */
[C---:B------:R-:W-:Y:S01]  /*7b90*/  IMAD R167, R201.reuse, 0x78, RZ ;  /* 0x00000078c9a77824 */ /* 0x040fe200078e02ff */
[----:B------:R-:W-:Y:S01]  /*7ba0*/  LEA.HI.X.SX32 R7, R8, R3, 0x2, P5 ;  /* 0x0000000308077211 */ /* 0x000fe200028f16ff */
[----:B------:R-:W-:Y:S01]  /*7bb0*/  IMAD R175, R201, 0x7c, RZ ;  /* 0x0000007cc9af7824 */ /* 0x000fe200078e02ff */
[----:B-1----:R-:W-:-:S04]  /*7bc0*/  IADD3 R4, P2, R159, R2, RZ ;  /* 0x000000029f047210 */ /* 0x002fc80007f5e0ff */
[----:B------:R-:W-:Y:S01]  /*7bd0*/  LEA.HI.X.SX32 R5, R36, R3, 0x2, P2 ;  /* 0x0000000324057211 */ /* 0x000fe200010f16ff */
[C---:B------:R-:W-:Y:S01]  /*7be0*/  IMAD R37, R201.reuse, 0x1e, RZ ;  /* 0x0000001ec9257824 */ /* 0x040fe200078e02ff */
[----:B------:R1:W-:Y:S01]  /*7bf0*/  STL.64 [R1+0x48], R6 ;  /* 0x0000480601007387 */ /* 0x0003e20000100a00 */
[----:B------:R-:W-:-:S03]  /*7c00*/  IMAD R40, R201, 0x1f, RZ ;  /* 0x0000001fc9287824 */ /* 0x000fc600078e02ff */
[----:B------:R4:W-:Y:S01]  /*7c10*/  STL.64 [R1+0x40], R4 ;  /* 0x0000400401007387 */ /* 0x0009e20000100a00 */
[----:B------:R-:W-:Y:S01]  /*7c20*/  IMAD R38, R201, 0x84, RZ ;  /* 0x00000084c9267824 */ /* 0x000fe200078e02ff */
[-C--:B-1----:R-:W-:Y:S02]  /*7c30*/  IADD3 R6, P5, R167, R2.reuse, RZ ;  /* 0x00000002a7067210 */ /* 0x082fe40007fbe0ff */
[----:B----4-:R-:W-:Y:S02]  /*7c40*/  IADD3 R4, P2, R175, R2, RZ ;  /* 0x00000002af047210 */ /* 0x010fe40007f5e0ff */
[-C--:B------:R-:W-:Y:S02]  /*7c50*/  LEA.HI.X.SX32 R7, R37, R3.reuse, 0x2, P5 ;  /* 0x0000000325077211 */ /* 0x080fe400028f16ff */
[----:B------:R-:W-:Y:S01]  /*7c60*/  LEA.HI.X.SX32 R5, R40, R3, 0x2, P2 ;  /* 0x0000000328057211 */ /* 0x000fe200010f16ff */
[C---:B------:R-:W-:Y:S02]  /*7c70*/  IMAD.SHL.U32 R42, R201.reuse, 0x20, RZ ;  /* 0x00000020c92a7824 */ /* 0x040fe400078e00ff */
[----:B------:R1:W-:Y:S01]  /*7c80*/  STL.64 [R1+0x38], R6 ;  /* 0x0000380601007387 */ /* 0x0003e20000100a00 */
[----:B------:R-:W-:-:S03]  /*7c90*/  IMAD R44, R201, 0x21, RZ ;  /* 0x00000021c92c7824 */ /* 0x000fc600078e02ff */
[----:B------:R4:W-:Y:S01]  /*7ca0*/  STL.64 [R1+0x30], R4 ;  /* 0x0000300401007387 */ /* 0x0009e20000100a00 */
[C---:B------:R-:W-:Y:S01]  /*7cb0*/  IMAD R41, R201.reuse, 0x88, RZ ;  /* 0x00000088c9297824 */ /* 0x040fe200078e02ff */
[CC--:B-1----:R-:W-:Y:S02]  /*7cc0*/  LEA R6, P5, R201.reuse, R2.reuse, 0x7 ;  /* 0x00000002c9067211 */ /* 0x0c2fe400078a38ff */
[----:B----4-:R-:W-:Y:S02]  /*7cd0*/  IADD3 R4, P2, R38, R2, RZ ;  /* 0x0000000226047210 */ /* 0x010fe40007f5e0ff */
[-C--:B------:R-:W-:Y:S01]  /*7ce0*/  LEA.HI.X.SX32 R7, R42, R3.reuse, 0x2, P5 ;  /* 0x000000032a077211 */ /* 0x080fe200028f16ff */
[C---:B------:R-:W-:Y:S01]  /*7cf0*/  IMAD R43, R201.reuse, 0x8c, RZ ;  /* 0x0000008cc92b7824 */ /* 0x040fe200078e02ff */
[----:B------:R-:W-:Y:S01]  /*7d00*/  LEA.HI.X.SX32 R5, R44, R3, 0x2, P2 ;  /* 0x000000032c057211 */ /* 0x000fe200010f16ff */
[C---:B------:R-:W-:Y:S02]  /*7d10*/  IMAD R46, R201.reuse, 0x22, RZ ;  /* 0x00000022c92e7824 */ /* 0x040fe400078e02ff */
[----:B------:R1:W-:Y:S01]  /*7d20*/  STL.64 [R1+0x28], R6 ;  /* 0x0000280601007387 */ /* 0x0003e20000100a00 */
[----:B------:R-:W-:-:S03]  /*7d30*/  IMAD R49, R201, 0x23, RZ ;  /* 0x00000023c9317824 */ /* 0x000fc600078e02ff */
[----:B------:R4:W-:Y:S01]  /*7d40*/  STL.64 [R1+0x20], R4 ;  /* 0x0000200401007387 */ /* 0x0009e20000100a00 */
[----:B------:R-:W-:Y:S01]  /*7d50*/  IMAD R45, R201, 0x90, RZ ;  /* 0x00000090c92d7824 */ /* 0x000fe200078e02ff */
[-C--:B-1----:R-:W-:Y:S02]  /*7d60*/  IADD3 R6, P5, R41, R2.reuse, RZ ;  /* 0x0000000229067210 */ /* 0x082fe40007fbe0ff */
        /* <DEDUP_REMOVED lines=11> */
[-C--:B------:R-:W-:Y:S02]  /*7e20*/  LEA.HI.X.SX32 R7, R9, R3.reuse, 0x2, P5 ;  /* 0x0000000309077211 */ /* 0x080fe400028f16ff */
[-C--:B------:R-:W-:Y:S01]  /*7e30*/  LEA.HI.X.SX32 R5, R51, R3.reuse, 0x2, P2 ;  /* 0x0000000333057211 */ /* 0x080fe200010f16ff */
[C---:B------:R-:W-:Y:S01]  /*7e40*/  IMAD R54, R201.reuse, 0x26, RZ ;  /* 0x00000026c9367824 */ /* 0x040fe200078e02ff */
[----:B------:R-:W-:Y:S01]  /*7e50*/  IADD3 R250, P5, R250, R2, RZ ;  /* 0x00000002fafa7210 */ /* 0x000fe20007fbe0ff */
[C---:B------:R-:W-:Y:S01]  /*7e60*/  IMAD R52, R201.reuse, 0xa0, RZ ;  /* 0x000000a0c9347824 */ /* 0x040fe200078e02ff */
[----:B------:R1:W-:Y:S01]  /*7e70*/  STL.64 [R1+0x8], R6 ;  /* 0x0000080601007387 */ /* 0x0003e20000100a00 */
[C---:B------:R-:W-:Y:S01]  /*7e80*/  IMAD R56, R201.reuse, 0x27, RZ ;  /* 0x00000027c9387824 */ /* 0x040fe200078e02ff */
[----:B------:R-:W-:Y:S01]  /*7e90*/  LEA.HI.X.SX32 R251, R54, R3, 0x2, P5 ;  /* 0x0000000336fb7211 */ /* 0x000fe200028f16ff */
[C---:B------:R-:W-:Y:S01]  /*7ea0*/  IMAD R55, R201.reuse, 0xa4, RZ ;  /* 0x000000a4c9377824 */ /* 0x040fe200078e02ff */
[----:B------:R4:W-:Y:S01]  /*7eb0*/  STL.64 [R1], R4 ;  /* 0x0000000401007387 */ /* 0x0009e20000100a00 */
[----:B------:R-:W-:-:S02]  /*7ec0*/  IMAD R58, R201, 0xa8, RZ ;  /* 0x000000a8c93a7824 */ /* 0x000fc400078e02ff */
[C---:B------:R-:W-:Y:S02]  /*7ed0*/  IMAD R60, R201.reuse, 0x29, RZ ;  /* 0x00000029c93c7824 */ /* 0x040fe400078e02ff */
[C---:B------:R-:W-:Y:S01]  /*7ee0*/  IMAD R59, R201.reuse, 0xac, RZ ;  /* 0x000000acc93b7824 */ /* 0x040fe200078e02ff */
[-C--:B-1----:R-:W-:Y:S02]  /*7ef0*/  IADD3 R6, P5, R52, R2.reuse, RZ ;  /* 0x0000000234067210 */ /* 0x082fe40007fbe0ff */
[-C--:B----4-:R-:W-:Y:S01]  /*7f00*/  IADD3 R4, P2, R50, R2.reuse, RZ ;  /* 0x0000000232047210 */ /* 0x090fe20007f5e0ff */
[----:B------:R-:W-:Y:S01]  /*7f10*/  IMAD R64, R201, 0x2a, RZ ;  /* 0x0000002ac9407824 */ /* 0x000fe200078e02ff */
[-C--:B------:R-:W-:Y:S02]  /*7f20*/  LEA.HI.X.SX32 R7, R10, R3.reuse, 0x2, P5 ;  /* 0x000000030a077211 */ /* 0x080fe400028f16ff */
[-C--:B------:R-:W-:Y:S02]  /*7f30*/  LEA.HI.X.SX32 R5, R56, R3.reuse, 0x2, P2 ;  /* 0x0000000338057211 */ /* 0x080fe400010f16ff */
[-C--:B------:R-:W-:Y:S01]  /*7f40*/  IADD3 R8, P2, R55, R2.reuse, RZ ;  /* 0x0000000237087210 */ /* 0x080fe20007f5e0ff */
[C---:B------:R-:W-:Y:S01]  /*7f50*/  IMAD R62, R201.reuse, 0xb0, RZ ;  /* 0x000000b0c93e7824 */ /* 0x040fe200078e02ff */
[-C--:B------:R-:W-:Y:S01]  /*7f60*/  IADD3 R10, P5, R58, R2.reuse, RZ ;  /* 0x000000023a0a7210 */ /* 0x080fe20007fbe0ff */
[C---:B------:R-:W-:Y:S01]  /*7f70*/  IMAD R67, R201.reuse, 0x2b, RZ ;  /* 0x0000002bc9437824 */ /* 0x040fe200078e02ff */
[-C--:B------:R-:W-:Y:S01]  /*7f80*/  LEA.HI.X.SX32 R9, R60, R3.reuse, 0x2, P2 ;  /* 0x000000033c097211 */ /* 0x080fe200010f16ff */
[----:B------:R-:W-:Y:S01]  /*7f90*/  IMAD R66, R201, 0xb4, RZ ;  /* 0x000000b4c9427824 */ /* 0x000fe200078e02ff */
[----:B------:R-:W-:Y:S01]  /*7fa0*/  IADD3 R12, P2, R59, R2, RZ ;  /* 0x000000023b0c7210 */ /* 0x000fe20007f5e0ff */
[----:B------:R-:W-:Y:S01]  /*7fb0*/  IMAD R68, R201, 0xb8, RZ ;  /* 0x000000b8c9447824 */ /* 0x000fe200078e02ff */
[----:B------:R-:W-:-:S02]  /*7fc0*/  LEA.HI.X.SX32 R11, R64, R3, 0x2, P5 ;  /* 0x00000003400b7211 */ /* 0x000fc400028f16ff */
[-C--:B------:R-:W-:Y:S01]  /*7fd0*/  IADD3 R14, P5, R62, R2.reuse, RZ ;  /* 0x000000023e0e7210 */ /* 0x080fe20007fbe0ff */
[----:B------:R-:W-:Y:S01]  /*7fe0*/  IMAD R72, R201, 0x2d, RZ ;  /* 0x0000002dc9487824 */ /* 0x000fe200078e02ff */
[-C--:B------:R-:W-:Y:S01]  /*7ff0*/  LEA.HI.X.SX32 R13, R67, R3.reuse, 0x2, P2 ;  /* 0x00000003430d7211 */ /* 0x080fe200010f16ff */
[C---:B------:R-:W-:Y:S01]  /*8000*/  IMAD R70, R201.reuse, 0xbc, RZ ;  /* 0x000000bcc9467824 */ /* 0x040fe200078e02ff */
[-C--:B------:R-:W-:Y:S01]  /*8010*/  IADD3 R16, P2, R66, R2.reuse, RZ ;  /* 0x0000000242107210 */ /* 0x080fe20007f5e0ff */
[----:B------:R-:W-:Y:S01]  /*8020*/  IMAD R75, R201, 0x2e, RZ ;  /* 0x0000002ec94b7824 */ /* 0x000fe200078e02ff */
[-C--:B------:R-:W-:Y:S01]  /*8030*/  LEA.HI.X.SX32 R15, R15, R3.reuse, 0x2, P5 ;  /* 0x000000030f0f7211 */ /* 0x080fe200028f16ff */
[C---:B------:R-:W-:Y:S01]  /*8040*/  IMAD R74, R201.reuse, 0xc0, RZ ;  /* 0x000000c0c94a7824 */ /* 0x040fe200078e02ff */
[-C--:B------:R-:W-:Y:S01]  /*8050*/  IADD3 R18, P5, R68, R2.reuse, RZ ;  /* 0x0000000244127210 */ /* 0x080fe20007fbe0ff */
[C---:B------:R-:W-:Y:S01]  /*8060*/  IMAD R78, R201.reuse, 0x2f, RZ ;  /* 0x0000002fc94e7824 */ /* 0x040fe200078e02ff */
[-C--:B------:R-:W-:Y:S01]  /*8070*/  LEA.HI.X.SX32 R17, R72, R3.reuse, 0x2, P2 ;  /* 0x0000000348117211 */ /* 0x080fe200010f16ff */
[C---:B------:R-:W-:Y:S01]  /*8080*/  IMAD R76, R201.reuse, 0xc4, RZ ;  /* 0x000000c4c94c7824 */ /* 0x040fe200078e02ff */
[----:B------:R-:W-:Y:S01]  /*8090*/  IADD3 R20, P2, R70, R2, RZ ;  /* 0x0000000246147210 */ /* 0x000fe20007f5e0ff */
[----:B------:R-:W-:Y:S01]  /*80a0*/  IMAD R80, R201, 0xc8, RZ ;  /* 0x000000c8c9507824 */ /* 0x000fe200078e02ff */
[----:B------:R-:W-:-:S02]  /*80b0*/  LEA.HI.X.SX32 R19, R75, R3, 0x2, P5 ;  /* 0x000000034b137211 */ /* 0x000fc400028f16ff */
[-C--:B------:R-:W-:Y:S01]  /*80c0*/  IADD3 R22, P5, R74, R2.reuse, RZ ;  /* 0x000000024a167210 */ /* 0x080fe20007fbe0ff */
[C---:B------:R-:W-:Y:S01]  /*80d0*/  IMAD R83, R201.reuse, 0x31, RZ ;  /* 0x00000031c9537824 */ /* 0x040fe200078e02ff */
[-C--:B------:R-:W-:Y:S01]  /*80e0*/  LEA.HI.X.SX32 R21, R78, R3.reuse, 0x2, P2 ;  /* 0x000000034e157211 */ /* 0x080fe200010f16ff */
[C---:B------:R-:W-:Y:S01]  /*80f0*/  IMAD R82, R201.reuse, 0xcc, RZ ;  /* 0x000000ccc9527824 */ /* 0x040fe200078e02ff */
        /* <DEDUP_REMOVED lines=18> */
[----:B------:R-:W-:Y:S01]  /*8220*/  IMAD R96, R201, 0xe0, RZ ;  /* 0x000000e0c9607824 */ /* 0x000fe200078e02ff */
        /* <DEDUP_REMOVED lines=10> */
[----:B------:R-:W-:Y:S01]  /*82d0*/  IMAD R104, R201, 0xec, RZ ;  /* 0x000000ecc9687824 */ /* 0x000fe200078e02ff */
        /* <DEDUP_REMOVED lines=17> */
[-C--:B------:R-:W-:Y:S02]  /*83f0*/  LEA.HI.X.SX32 R47, R47, R3.reuse, 0x2, P5 ;  /* 0x000000032f2f7211 */ /* 0x080fe400028f16ff */
[-C--:B------:R-:W-:Y:S01]  /*8400*/  IADD3 R50, P5, R114, R2.reuse, RZ ;  /* 0x0000000272327210 */ /* 0x080fe20007fbe0ff */
[C---:B------:R-:W-:Y:S01]  /*8410*/  IMAD R122, R201.reuse, 0x3f, RZ ;  /* 0x0000003fc97a7824 */ /* 0x040fe200078e02ff */
[-C--:B------:R-:W-:Y:S01]  /*8420*/  LEA.HI.X.SX32 R49, R116, R3.reuse, 0x2, P2 ;  /* 0x0000000374317211 */ /* 0x080fe200010f16ff */
[----:B------:R-:W-:Y:S01]  /*8430*/  IMAD R120, R201, 0x104, RZ ;  /* 0x00000104c9787824 */ /* 0x000fe200078e02ff */
[-C--:B------:R-:W-:Y:S01]  /*8440*/  IADD3 R52, P2, R115, R2.reuse, RZ ;  /* 0x0000000273347210 */ /* 0x080fe20007f5e0ff */
[C---:B------:R-:W-:Y:S01]  /*8450*/  IMAD.SHL.U32 R124, R201.reuse, 0x40, RZ ;  /* 0x00000040c97c7824 */ /* 0x040fe200078e00ff */
[-C--:B------:R-:W-:Y:S01]  /*8460*/  LEA.HI.X.SX32 R51, R118, R3.reuse, 0x2, P5 ;  /* 0x0000000376337211 */ /* 0x080fe200028f16ff */
[C---:B------:R-:W-:Y:S01]  /*8470*/  IMAD R123, R201.reuse, 0x108, RZ ;  /* 0x00000108c97b7824 */ /* 0x040fe200078e02ff */
[-C--:B------:R-:W-:Y:S01]  /*8480*/  LEA R54, P5, R201, R2.reuse, 0x8 ;  /* 0x00000002c9367211 */ /* 0x080fe200078a40ff */
[----:B------:R-:W-:Y:S01]  /*8490*/  IMAD R249, R53, c[0x0][0x190], RZ ;  /* 0x0000640035f97a24 */ /* 0x000fe200078e02ff */
[-C--:B------:R-:W-:Y:S01]  /*84a0*/  LEA.HI.X.SX32 R53, R122, R3.reuse, 0x2, P2 ;  /* 0x000000037a357211 */ /* 0x080fe200010f16ff */
[C---:B------:R-:W-:Y:S01]  /*84b0*/  IMAD R128, R201.reuse, 0x41, RZ ;  /* 0x00000041c9807824 */ /* 0x040fe200078e02ff */
[-C--:B------:R-:W-:Y:S01]  /*84c0*/  IADD3 R56, P2, R120, R2.reuse, RZ ;  /* 0x0000000278387210 */ /* 0x080fe20007f5e0ff */
[C---:B------:R-:W-:Y:S01]  /*84d0*/  IMAD R126, R201.reuse, 0x10c, RZ ;  /* 0x0000010cc97e7824 */ /* 0x040fe200078e02ff */
[----:B------:R-:W-:Y:S01]  /*84e0*/  LEA.HI.X.SX32 R55, R124, R3, 0x2, P5 ;  /* 0x000000037c377211 */ /* 0x000fe200028f16ff */
[C---:B------:R-:W-:Y:S01]  /*84f0*/  IMAD R131, R201.reuse, 0x42, RZ ;  /* 0x00000042c9837824 */ /* 0x040fe200078e02ff */
[----:B------:R-:W-:Y:S01]  /*8500*/  STL.64 [R1+0xd80], R250 ;  /* 0x000d80fa01007387 */ /* 0x000fe20000100a00 */
[----:B------:R-:W-:Y:S01]  /*8510*/  IMAD R134, R201, 0x43, RZ ;  /* 0x00000043c9867824 */ /* 0x000fe200078e02ff */
[----:B------:R-:W-:Y:S01]  /*8520*/  IADD3 R58, P5, R123, R2, RZ ;  /* 0x000000027b3a7210 */ /* 0x000fe20007fbe0ff */
[C---:B------:R-:W-:Y:S01]  /*8530*/  IMAD R130, R201.reuse, 0x110, RZ ;  /* 0x00000110c9827824 */ /* 0x040fe200078e02ff */
[----:B------:R-:W-:Y:S01]  /*8540*/  STL.64 [R1+0xd88], R4 ;  /* 0x000d880401007387 */ /* 0x000fe20000100a00 */
[----:B------:R-:W-:-:S02]  /*8550*/  IMAD R139, R201, 0x45, RZ ;  /* 0x00000045c98b7824 */ /* 0x000fc400078e02ff */
[C---:B------:R-:W-:Y:S02]  /*8560*/  IMAD R132, R201.reuse, 0x114, RZ ;  /* 0x00000114c9847824 */ /* 0x040fe400078e02ff */
[C---:B------:R-:W-:Y:S02]  /*8570*/  IMAD R142, R201.reuse, 0x46, RZ ;  /* 0x00000046c98e7824 */ /* 0x040fe400078e02ff */
[C---:B------:R-:W-:Y:S02]  /*8580*/  IMAD R136, R201.reuse, 0x118, RZ ;  /* 0x00000118c9887824 */ /* 0x040fe400078e02ff */
[C---:B------:R-:W-:Y:S02]  /*8590*/  IMAD R146, R201.reuse, 0x47, RZ ;  /* 0x00000047c9927824 */ /* 0x040fe400078e02ff */
[C---:B------:R-:W-:Y:S02]  /*85a0*/  IMAD R138, R201.reuse, 0x11c, RZ ;  /* 0x0000011cc98a7824 */ /* 0x040fe400078e02ff */
        /* <DEDUP_REMOVED lines=32> */
[----:B------:R-:W-:Y:S01]  /*87b0*/  IMAD R0, R201, 0x7f, RZ ;  /* 0x0000007fc9007824 */ /* 0x000fe200078e02ff */
[----:B------:R-:W-:Y:S01]  /*87c0*/  STL.64 [R1+0xd90], R6 ;  /* 0x000d900601007387 */ /* 0x000fe20000100a00 */
[----:B------:R-:W-:Y:S01]  /*87d0*/  IMAD R201, R57, c[0x0][0x190], RZ ;  /* 0x0000640039c97a24 */ /* 0x000fe200078e02ff */
[-C--:B------:R-:W-:Y:S02]  /*87e0*/  LEA.HI.X.SX32 R57, R128, R3.reuse, 0x2, P2 ;  /* 0x0000000380397211 */ /* 0x080fe400010f16ff */
[----:B------:R-:W-:Y:S01]  /*87f0*/  STL.64 [R1+0xd98], R8 ;  /* 0x000d980801007387 */ /* 0x000fe20000100a00 */
[-C--:B------:R-:W-:Y:S02]  /*8800*/  IADD3 R60, P2, R126, R2.reuse, RZ ;  /* 0x000000027e3c7210 */ /* 0x080fe40007f5e0ff */
[----:B------:R-:W-:Y:S01]  /*8810*/  LEA.HI.X.SX32 R59, R131, R3, 0x2, P5 ;  /* 0x00000003833b7211 */ /* 0x000fe200028f16ff */
[----:B------:R-:W-:Y:S01]  /*8820*/  STL.64 [R1+0xda0], R10 ;  /* 0x000da00a01007387 */ /* 0x000fe20000100a00 */
[----:B------:R-:W-:Y:S01]  /*8830*/  IADD3 R62, P5, R130, R2, RZ ;  /* 0x00000002823e7210 */ /* 0x000fe20007fbe0ff */
[----:B------:R-:W-:-:S02]  /*8840*/  IMAD R211, R61, c[0x0][0x190], RZ ;  /* 0x000064003dd37a24 */ /* 0x000fc400078e02ff */
[----:B------:R1:W-:Y:S01]  /*8850*/  STL.64 [R1+0xda8], R12 ;  /* 0x000da80c01007387 */ /* 0x0003e20000100a00 */
[----:B------:R-:W-:-:S03]  /*8860*/  LEA.HI.X.SX32 R61, R134, R3, 0x2, P2 ;  /* 0x00000003863d7211 */ /* 0x000fc600010f16ff */
[----:B------:R4:W-:Y:S01]  /*8870*/  STL.64 [R1+0xdb0], R14 ;  /* 0x000db00e01007387 */ /* 0x0009e20000100a00 */
[----:B------:R-:W-:-:S03]  /*8880*/  IADD3 R64, P2, R132, R2, RZ ;  /* 0x0000000284407210 */ /* 0x000fc60007f5e0ff */
[----:B------:R-:W-:Y:S01]  /*8890*/  STL [R1+0xdc8], R16 ;  /* 0x000dc81001007387 */ /* 0x000fe20000100800 */
[----:B------:R-:W-:-:S03]  /*88a0*/  LEA.HI.X.SX32 R63, R63, R3, 0x2, P5 ;  /* 0x000000033f3f7211 */ /* 0x000fc600028f16ff */
[----:B------:R-:W-:Y:S01]  /*88b0*/  STL [R1+0xdc4], R17 ;  /* 0x000dc41101007387 */ /* 0x000fe20000100800 */
[----:B------:R-:W-:Y:S01]  /*88c0*/  IADD3 R66, P5, R136, R2, RZ ;  /* 0x0000000288427210 */ /* 0x000fe20007fbe0ff */
[----:B-1----:R-:W-:Y:S02]  /*88d0*/  IMAD R13, R65, c[0x0][0x190], RZ ;  /* 0x00006400410d7a24 */ /* 0x002fe400078e02ff */
[----:B------:R-:W-:Y:S01]  /*88e0*/  STL [R1+0xdd0], R18 ;  /* 0x000dd01201007387 */ /* 0x000fe20000100800 */
[----:B------:R-:W-:-:S03]  /*88f0*/  LEA.HI.X.SX32 R65, R139, R3, 0x2, P2 ;  /* 0x000000038b417211 */ /* 0x000fc600010f16ff */
[----:B------:R-:W-:Y:S01]  /*8900*/  STL [R1+0xdcc], R19 ;  /* 0x000dcc1301007387 */ /* 0x000fe20000100800 */
[----:B------:R-:W-:-:S03]  /*8910*/  IADD3 R68, P2, R138, R2, RZ ;  /* 0x000000028a447210 */ /* 0x000fc60007f5e0ff */
[----:B------:R-:W-:Y:S01]  /*8920*/  STL [R1+0xdd8], R20 ;  /* 0x000dd81401007387 */ /* 0x000fe20000100800 */
[----:B------:R-:W-:-:S03]  /*8930*/  LEA.HI.X.SX32 R67, R142, R3, 0x2, P5 ;  /* 0x000000038e437211 */ /* 0x000fc600028f16ff */
[----:B------:R-:W-:Y:S01]  /*8940*/  STL [R1+0xdd4], R21 ;  /* 0x000dd41501007387 */ /* 0x000fe20000100800 */
[----:B------:R-:W-:-:S03]  /*8950*/  IADD3 R70, P5, R140, R2, RZ ;  /* 0x000000028c467210 */ /* 0x000fc60007fbe0ff */
[----:B------:R-:W-:Y:S01]  /*8960*/  STL [R1+0xde0], R22 ;  /* 0x000de01601007387 */ /* 0x000fe20000100800 */
[----:B------:R-:W-:-:S03]  /*8970*/  IMAD R215, R69, c[0x0][0x190], RZ ;  /* 0x0000640045d77a24 */ /* 0x000fc600078e02ff */
        /* <DEDUP_REMOVED lines=18> */
[----:B------:R-:W-:Y:S04]  /*8aa0*/  STL [R1+0xe24], R32 ;  /* 0x000e242001007387 */ /* 0x000fe80000100800 */
[----:B------:R-:W-:Y:S04]  /*8ab0*/  STL [R1+0xe18], R33 ;  /* 0x000e182101007387 */ /* 0x000fe80000100800 */
[----:B------:R1:W-:Y:S01]  /*8ac0*/  STL [R1+0xe34], R34 ;  /* 0x000e342201007387 */ /* 0x0003e20000100800 */
[-C--:B------:R-:W-:Y:S01]  /*8ad0*/  LEA.HI.X.SX32 R79, R79, R3.reuse, 0x2, P5 ;  /* 0x000000034f4f7211 */ /* 0x080fe200028f16ff */
[----:B----4-:R-:W-:Y:S01]  /*8ae0*/  IMAD R14, R81, c[0x0][0x190], RZ ;  /* 0x00006400510e7a24 */ /* 0x010fe200078e02ff */
[----:B------:R-:W-:Y:S01]  /*8af0*/  IADD3 R82, P5, R158, R2, RZ ;  /* 0x000000029e527210 */ /* 0x000fe20007fbe0ff */
[----:B-1----:R-:W-:Y:S01]  /*8b00*/  IMAD R34, R77, c[0x0][0x190], RZ ;  /* 0x000064004d227a24 */ /* 0x002fe200078e02ff */
[----:B------:R-:W-:-:S02]  /*8b10*/  LEA.HI.X.SX32 R77, R156, R3, 0x2, P2 ;  /* 0x000000039c4d7211 */ /* 0x000fc400010f16ff */
[-C--:B------:R-:W-:Y:S02]  /*8b20*/  IADD3 R80, P2, R155, R2.reuse, RZ ;  /* 0x000000029b507210 */ /* 0x080fe40007f5e0ff */
[-C--:B------:R-:W-:Y:S02]  /*8b30*/  LEA.HI.X.SX32 R83, R164, R3.reuse, 0x2, P5 ;  /* 0x00000003a4537211 */ /* 0x080fe400028f16ff */
[-C--:B------:R-:W-:Y:S02]  /*8b40*/  LEA.HI.X.SX32 R81, R162, R3.reuse, 0x2, P2 ;  /* 0x00000003a2517211 */ /* 0x080fe400010f16ff */
[-C--:B------:R-:W-:Y:S01]  /*8b50*/  IADD3 R84, P2, R160, R2.reuse, RZ ;  /* 0x00000002a0547210 */ /* 0x080fe20007f5e0ff */
[----:B------:R-:W-:Y:S01]  /*8b60*/  IMAD R219, R85, c[0x0][0x190], RZ ;  /* 0x0000640055db7a24 */ /* 0x000fe200078e02ff */
[----:B------:R-:W-:Y:S02]  /*8b70*/  IADD3 R86, P5, R163, R2, RZ ;  /* 0x00000002a3567210 */ /* 0x000fe40007fbe0ff */
[----:B------:R-:W-:-:S02]  /*8b80*/  LEA.HI.X.SX32 R85, R168, R3, 0x2, P2 ;  /* 0x00000003a8557211 */ /* 0x000fc400010f16ff */
[-C--:B------:R-:W-:Y:S01]  /*8b90*/  IADD3 R88, P2, R166, R2.reuse, RZ ;  /* 0x00000002a6587210 */ /* 0x080fe20007f5e0ff */
[----:B------:R1:W-:Y:S01]  /*8ba0*/  STL [R1+0xe2c], R35 ;  /* 0x000e2c2301007387 */ /* 0x0003e20000100800 */
[-C--:B------:R-:W-:Y:S02]  /*8bb0*/  LEA.HI.X.SX32 R87, R87, R3.reuse, 0x2, P5 ;  /* 0x0000000357577211 */ /* 0x080fe400028f16ff */
[----:B------:R-:W-:Y:S01]  /*8bc0*/  IADD3 R90, P5, R170, R2, RZ ;  /* 0x00000002aa5a7210 */ /* 0x000fe20007fbe0ff */
[----:B------:R-:W-:Y:S02]  /*8bd0*/  IMAD.MOV.U32 R5, RZ, RZ, c[0x0][0x188] ;  /* 0x00006200ff057624 */ /* 0x000fe400078e00ff */
[----:B------:R-:W-:Y:S01]  /*8be0*/  IMAD.MOV.U32 R250, RZ, RZ, c[0x0][0x188] ;  /* 0x00006200fffa7624 */ /* 0x000fe200078e00ff */
[-C--:B------:R-:W-:Y:S01]  /*8bf0*/  LEA.HI.X.SX32 R91, R176, R3.reuse, 0x2, P5 ;  /* 0x00000003b05b7211 */ /* 0x080fe200028f16ff */
[----:B-1----:R-:W-:Y:S01]  /*8c00*/  IMAD R35, R89, c[0x0][0x190], RZ ;  /* 0x0000640059237a24 */ /* 0x002fe200078e02ff */
[----:B------:R-:W-:-:S02]  /*8c10*/  LEA.HI.X.SX32 R89, R172, R3, 0x2, P2 ;  /* 0x00000003ac597211 */ /* 0x000fc400010f16ff */
[-C--:B------:R-:W-:Y:S01]  /*8c20*/  IADD3 R92, P2, R171, R2.reuse, RZ ;  /* 0x00000002ab5c7210 */ /* 0x080fe20007f5e0ff */
[----:B------:R-:W-:Y:S01]  /*8c30*/  IMAD.MOV.U32 R251, RZ, RZ, c[0x0][0x188] ;  /* 0x00006200fffb7624 */ /* 0x000fe200078e00ff */
[-C--:B------:R-:W-:Y:S01]  /*8c40*/  IADD3 R94, P5, R174, R2.reuse, RZ ;  /* 0x00000002ae5e7210 */ /* 0x080fe20007fbe0ff */
[----:B------:R-:W-:Y:S01]  /*8c50*/  IMAD R223, R93, c[0x0][0x190], RZ ;  /* 0x000064005ddf7a24 */ /* 0x000fe200078e02ff */
[-C--:B------:R-:W-:Y:S01]  /*8c60*/  LEA.HI.X.SX32 R93, R179, R3.reuse, 0x2, P2 ;  /* 0x00000003b35d7211 */ /* 0x080fe200010f16ff */
[----:B------:R-:W-:Y:S01]  /*8c70*/  IMAD R5, R5, 0x55, RZ ;  /* 0x0000005505057824 */ /* 0x000fe200078e02ff */
[-C--:B------:R-:W-:Y:S01]  /*8c80*/  IADD3 R96, P2, R178, R2.reuse, RZ ;  /* 0x00000002b2607210 */ /* 0x080fe20007f5e0ff */
[----:B------:R-:W-:Y:S01]  /*8c90*/  IMAD R250, R250, 0x15c, RZ ;  /* 0x0000015cfafa7824 */ /* 0x000fe200078e02ff */
[-C--:B------:R-:W-:Y:S01]  /*8ca0*/  LEA.HI.X.SX32 R95, R95, R3.reuse, 0x2, P5 ;  /* 0x000000035f5f7211 */ /* 0x080fe200028f16ff */
[----:B------:R-:W-:Y:S01]  /*8cb0*/  IMAD R251, R251, 0x56, RZ ;  /* 0x00000056fbfb7824 */ /* 0x000fe200078e02ff */
[----:B------:R-:W-:Y:S01]  /*8cc0*/  IADD3 R98, P5, R180, R2, RZ ;  /* 0x00000002b4627210 */ /* 0x000fe20007fbe0ff */
[----:B------:R-:W-:Y:S01]  /*8cd0*/  IMAD R32, R97, c[0x0][0x190], RZ ;  /* 0x0000640061207a24 */ /* 0x000fe200078e02ff */
[----:B------:R-:W-:-:S02]  /*8ce0*/  LEA.HI.X.SX32 R97, R5, R3, 0x2, P2 ;  /* 0x0000000305617211 */ /* 0x000fc400010f16ff */
[-C--:B------:R-:W-:Y:S01]  /*8cf0*/  IADD3 R100, P2, R250, R2.reuse, RZ ;  /* 0x00000002fa647210 */ /* 0x080fe20007f5e0ff */
[----:B------:R-:W-:Y:S01]  /*8d00*/  IMAD.MOV.U32 R250, RZ, RZ, c[0x0][0x188] ;  /* 0x00006200fffa7624 */ /* 0x000fe200078e00ff */
[-C--:B------:R-:W-:Y:S01]  /*8d10*/  LEA.HI.X.SX32 R99, R251, R3.reuse, 0x2, P5 ;  /* 0x00000003fb637211 */ /* 0x080fe200028f16ff */
[----:B------:R-:W-:Y:S02]  /*8d20*/  IMAD.MOV.U32 R251, RZ, RZ, c[0x0][0x188] ;  /* 0x00006200fffb7624 */ /* 0x000fe400078e00ff */
[----:B------:R-:W-:Y:S02]  /*8d30*/  IMAD R250, R250, 0x57, RZ ;  /* 0x00000057fafa7824 */ /* 0x000fe400078e02ff */
[----:B------:R-:W-:Y:S01]  /*8d40*/  IMAD R251, R251, 0x164, RZ ;  /* 0x00000164fbfb7824 */ /* 0x000fe200078e02ff */
[-C--:B------:R-:W-:Y:S01]  /*8d50*/  IADD3 R102, P5, R227, R2.reuse, RZ ;  /* 0x00000002e3667210 */ /* 0x080fe20007fbe0ff */
[----:B------:R-:W-:Y:S01]  /*8d60*/  IMAD R227, R101, c[0x0][0x190], RZ ;  /* 0x0000640065e37a24 */ /* 0x000fe200078e02ff */
[----:B------:R-:W-:Y:S01]  /*8d70*/  LEA.HI.X.SX32 R101, R250, R3, 0x2, P2 ;  /* 0x00000003fa657211 */ /* 0x000fe200010f16ff */
[----:B------:R-:W-:Y:S01]  /*8d80*/  IMAD.MOV.U32 R4, RZ, RZ, c[0x0][0x188] ;  /* 0x00006200ff047624 */ /* 0x000fe200078e00ff */
[----:B------:R-:W-:Y:S01]  /*8d90*/  IADD3 R104, P2, R251, R2, RZ ;  /* 0x00000002fb687210 */ /* 0x000fe20007f5e0ff */
[----:B------:R-:W-:-:S02]  /*8da0*/  IMAD.MOV.U32 R5, RZ, RZ, c[0x0][0x188] ;  /* 0x00006200ff057624 */ /* 0x000fc400078e00ff */
[----:B------:R-:W-:Y:S02]  /*8db0*/  IMAD.MOV.U32 R250, RZ, RZ, c[0x0][0x188] ;  /* 0x00006200fffa7624 */ /* 0x000fe400078e00ff */
[----:B------:R-:W-:Y:S02]  /*8dc0*/  IMAD.MOV.U32 R251, RZ, RZ, c[0x0][0x188] ;  /* 0x00006200fffb7624 */ /* 0x000fe400078e00ff */
[----:B------:R-:W-:Y:S01]  /*8dd0*/  IMAD R4, R4, 0x59, RZ ;  /* 0x0000005904047824 */ /* 0x000fe200078e02ff */
[----:B------:R-:W-:Y:S01]  /*8de0*/  LEA.HI.X.SX32 R103, R103, R3, 0x2, P5 ;  /* 0x0000000367677211 */ /* 0x000fe200028f16ff */
[----:B------:R-:W-:Y:S01]  /*8df0*/  IMAD R5, R5, 0x16c, RZ ;  /* 0x0000016c05057824 */ /* 0x000fe200078e02ff */
[----:B------:R-:W-:Y:S01]  /*8e00*/  IADD3 R106, P5, R231, R2, RZ ;  /* 0x00000002e76a7210 */ /* 0x000fe20007fbe0ff */
[----:B------:R-:W-:Y:S02]  /*8e10*/  IMAD R250, R250, 0x5a, RZ ;  /* 0x0000005afafa7824 */ /* 0x000fe400078e02ff */
[----:B------:R-:W-:-:S02]  /*8e20*/  IMAD R251, R251, 0x170, RZ ;  /* 0x00000170fbfb7824 */ /* 0x000fc400078e02ff */
[----:B------:R-:W-:Y:S01]  /*8e30*/  IMAD R231, R105, c[0x0][0x190], RZ ;  /* 0x0000640069e77a24 */ /* 0x000fe200078e02ff */
[-C--:B------:R-:W-:Y:S02]  /*8e40*/  LEA.HI.X.SX32 R105, R4, R3.reuse, 0x2, P2 ;  /* 0x0000000304697211 */ /* 0x080fe400010f16ff */
[-C--:B------:R-:W-:Y:S01]  /*8e50*/  IADD3 R108, P2, R5, R2.reuse, RZ ;  /* 0x00000002056c7210 */ /* 0x080fe20007f5e0ff */
[----:B------:R-:W-:Y:S01]  /*8e60*/  IMAD.MOV.U32 R5, RZ, RZ, c[0x0][0x188] ;  /* 0x00006200ff057624 */ /* 0x000fe200078e00ff */
[----:B------:R-:W-:Y:S01]  /*8e70*/  LEA.HI.X.SX32 R107, R250, R3, 0x2, P5 ;  /* 0x00000003fa6b7211 */ /* 0x000fe200028f16ff */
[----:B------:R-:W-:Y:S01]  /*8e80*/  IMAD.MOV.U32 R250, RZ, RZ, c[0x0][0x188] ;  /* 0x00006200fffa7624 */ /* 0x000fe200078e00ff */
[----:B------:R-:W-:Y:S01]  /*8e90*/  IADD3 R110, P5, R251, R2, RZ ;  /* 0x00000002fb6e7210 */ /* 0x000fe20007fbe0ff */
[----:B------:R-:W-:Y:S02]  /*8ea0*/  IMAD.MOV.U32 R251, RZ, RZ, c[0x0][0x188] ;  /* 0x00006200fffb7624 */ /* 0x000fe400078e00ff */
[----:B------:R-:W-:-:S02]  /*8eb0*/  IMAD R5, R5, 0x5b, RZ ;  /* 0x0000005b05057824 */ /* 0x000fc400078e02ff */
[----:B------:R-:W-:Y:S02]  /*8ec0*/  IMAD R250, R250, 0x174, RZ ;  /* 0x00000174fafa7824 */ /* 0x000fe400078e02ff */
[----:B------:R-:W-:Y:S02]  /*8ed0*/  IMAD R251, R251, 0x178, RZ ;  /* 0x00000178fbfb7824 */ /* 0x000fe400078e02ff */
[----:B------:R-:W-:Y:S01]  /*8ee0*/  IMAD R33, R109, c[0x0][0x190], RZ ;  /* 0x000064006d217a24 */ /* 0x000fe200078e02ff */
[-C--:B------:R-:W-:Y:S01]  /*8ef0*/  LEA.HI.X.SX32 R109, R5, R3.reuse, 0x2, P2 ;  /* 0x00000003056d7211 */ /* 0x080fe200010f16ff */
[----:B------:R-:W-:Y:S01]  /*8f00*/  IMAD.MOV.U32 R5, RZ, RZ, c[0x0][0x188] ;  /* 0x00006200ff057624 */ /* 0x000fe200078e00ff */
[-C--:B------:R-:W-:Y:S01]  /*8f10*/  IADD3 R112, P2, R250, R2.reuse, RZ ;  /* 0x00000002fa707210 */ /* 0x080fe20007f5e0ff */
[----:B------:R-:W-:Y:S01]  /*8f20*/  IMAD.MOV.U32 R250, RZ, RZ, c[0x0][0x188] ;  /* 0x00006200fffa7624 */ /* 0x000fe200078e00ff */
[----:B------:R-:W-:Y:S02]  /*8f30*/  LEA.HI.X.SX32 R111, R111, R3, 0x2, P5 ;  /* 0x000000036f6f7211 */ /* 0x000fe400028f16ff */
[----:B------:R-:W-:Y:S01]  /*8f40*/  IADD3 R114, P5, R251, R2, RZ ;  /* 0x00000002fb727210 */ /* 0x000fe20007fbe0ff */
[----:B------:R-:W-:-:S02]  /*8f50*/  IMAD.MOV.U32 R251, RZ, RZ, c[0x0][0x188] ;  /* 0x00006200fffb7624 */ /* 0x000fc400078e00ff */
[----:B------:R-:W-:Y:S02]  /*8f60*/  IMAD R5, R5, 0x5d, RZ ;  /* 0x0000005d05057824 */ /* 0x000fe400078e02ff */
[----:B------:R-:W-:Y:S02]  /*8f70*/  IMAD R250, R250, 0x17c, RZ ;  /* 0x0000017cfafa7824 */ /* 0x000fe400078e02ff */
[----:B------:R-:W-:Y:S02]  /*8f80*/  IMAD R251, R251, 0x5e, RZ ;  /* 0x0000005efbfb7824 */ /* 0x000fe400078e02ff */
[----:B------:R-:W-:Y:S01]  /*8f90*/  IMAD R30, R113, c[0x0][0x190], RZ ;  /* 0x00006400711e7a24 */ /* 0x000fe200078e02ff */
[-C--:B------:R-:W-:Y:S01]  /*8fa0*/  LEA.HI.X.SX32 R113, R5, R3.reuse, 0x2, P2 ;  /* 0x0000000305717211 */ /* 0x080fe200010f16ff */
[----:B------:R-:W-:Y:S01]  /*8fb0*/  IMAD.MOV.U32 R5, RZ, RZ, c[0x0][0x188] ;  /* 0x00006200ff057624 */ /* 0x000fe200078e00ff */
[----:B------:R-:W-:Y:S01]  /*8fc0*/  IADD3 R116, P2, R250, R2, RZ ;  /* 0x00000002fa747210 */ /* 0x000fe20007f5e0ff */
[----:B------:R-:W-:Y:S01]  /*8fd0*/  IMAD.MOV.U32 R250, RZ, RZ, c[0x0][0x188] ;  /* 0x00006200fffa7624 */ /* 0x000fe200078e00ff */
[----:B------:R-:W-:Y:S01]  /*8fe0*/  LEA.HI.X.SX32 R115, R251, R3, 0x2, P5 ;  /* 0x00000003fb737211 */ /* 0x000fe200028f16ff */
[----:B------:R-:W-:-:S02]  /*8ff0*/  IMAD.MOV.U32 R251, RZ, RZ, c[0x0][0x188] ;  /* 0x00006200fffb7624 */ /* 0x000fc400078e00ff */
[----:B------:R-:W-:Y:S01]  /*9000*/  IMAD R5, R5, 0x5f, RZ ;  /* 0x0000005f05057824 */ /* 0x000fe200078e02ff */
[-C--:B------:R-:W-:Y:S01]  /*9010*/  IADD3 R118, P5, R235, R2.reuse, RZ ;  /* 0x00000002eb767210 */ /* 0x080fe20007fbe0ff */
[----:B------:R-:W-:Y:S02]  /*9020*/  IMAD R250, R250, 0x184, RZ ;  /* 0x00000184fafa7824 */ /* 0x000fe400078e02ff */
[----:B------:R-:W-:Y:S02]  /*9030*/  IMAD R251, R251, 0x188, RZ ;  /* 0x00000188fbfb7824 */ /* 0x000fe400078e02ff */
[----:B------:R-:W-:Y:S01]  /*9040*/  IMAD R235, R117, c[0x0][0x190], RZ ;  /* 0x0000640075eb7a24 */ /* 0x000fe200078e02ff */
[-C--:B------:R-:W-:Y:S01]  /*9050*/  LEA.HI.X.SX32 R117, R5, R3.reuse, 0x2, P2 ;  /* 0x0000000305757211 */ /* 0x080fe200010f16ff */
[----:B------:R-:W-:Y:S01]  /*9060*/  IMAD.MOV.U32 R5, RZ, RZ, c[0x0][0x188] ;  /* 0x00006200ff057624 */ /* 0x000fe200078e00ff */
[----:B------:R-:W-:Y:S01]  /*9070*/  IADD3 R120, P2, R250, R2, RZ ;  /* 0x00000002fa787210 */ /* 0x000fe20007f5e0ff */
[----:B------:R-:W-:Y:S01]  /*9080*/  IMAD.MOV.U32 R250, RZ, RZ, c[0x0][0x188] ;  /* 0x00006200fffa7624 */ /* 0x000fe200078e00ff */
[----:B------:R-:W-:-:S02]  /*9090*/  LEA.HI.X.SX32 R119, R119, R3, 0x2, P5 ;  /* 0x0000000377777211 */ /* 0x000fc400028f16ff */
[-C--:B------:R-:W-:Y:S01]  /*90a0*/  IADD3 R122, P5, R251, R2.reuse, RZ ;  /* 0x00000002fb7a7210 */ /* 0x080fe20007fbe0ff */
[----:B------:R-:W-:Y:S02]  /*90b0*/  IMAD.MOV.U32 R251, RZ, RZ, c[0x0][0x188] ;  /* 0x00006200fffb7624 */ /* 0x000fe400078e00ff */
        /* <DEDUP_REMOVED lines=20> */
[----:B------:R-:W-:Y:S01]  /*9200*/  IADD3 R130, P5, R251, R2, RZ ;  /* 0x00000002fb827210 */ /* 0x000fe20007fbe0ff */
[----:B------:R-:W-:Y:S02]  /*9210*/  IMAD.MOV.U32 R251, RZ, RZ, c[0x0][0x188] ;  /* 0x00006200fffb7624 */ /* 0x000fe400078e00ff */
[----:B------:R-:W-:Y:S02]  /*9220*/  IMAD R5, R5, 0x65, RZ ;  /* 0x0000006505057824 */ /* 0x000fe400078e02ff */
[----:B------:R-:W-:Y:S02]  /*9230*/  IMAD R250, R250, 0x19c, RZ ;  /* 0x0000019cfafa7824 */ /* 0x000fe400078e02ff */
[----:B------:R-:W-:Y:S02]  /*9240*/  IMAD R251, R251, 0x66, RZ ;  /* 0x00000066fbfb7824 */ /* 0x000fe400078e02ff */
[----:B------:R-:W-:Y:S01]  /*9250*/  IMAD R28, R129, c[0x0][0x190], RZ ;  /* 0x00006400811c7a24 */ /* 0x000fe200078e02ff */
[----:B------:R-:W-:-:S02]  /*9260*/  LEA.HI.X.SX32 R129, R5, R3, 0x2, P2 ;  /* 0x0000000305817211 */ /* 0x000fc400010f16ff */
[-C--:B------:R-:W-:Y:S01]  /*9270*/  IADD3 R132, P2, R250, R2.reuse, RZ ;  /* 0x00000002fa847210 */ /* 0x080fe20007f5e0ff */
[----:B------:R-:W-:Y:S01]  /*9280*/  IMAD.MOV.U32 R250, RZ, RZ, c[0x0][0x188] ;  /* 0x00006200fffa7624 */ /* 0x000fe200078e00ff */
[----:B------:R-:W-:Y:S01]  /*9290*/  LEA.HI.X.SX32 R131, R251, R3, 0x2, P5 ;  /* 0x00000003fb837211 */ /* 0x000fe200028f16ff */
[----:B------:R-:W-:Y:S02]  /*92a0*/  IMAD.MOV.U32 R251, RZ, RZ, c[0x0][0x188] ;  /* 0x00006200fffb7624 */ /* 0x000fe400078e00ff */
[----:B------:R-:W-:Y:S02]  /*92b0*/  IMAD R250, R250, 0x67, RZ ;  /* 0x00000067fafa7824 */ /* 0x000fe400078e02ff */
[----:B------:R-:W-:Y:S02]  /*92c0*/  IMAD R251, R251, 0x1a4, RZ ;  /* 0x000001a4fbfb7824 */ /* 0x000fe400078e02ff */
[----:B------:R-:W-:Y:S01]  /*92d0*/  IMAD.MOV.U32 R4, RZ, RZ, c[0x0][0x188] ;  /* 0x00006200ff047624 */ /* 0x000fe200078e00ff */
[----:B------:R-:W-:Y:S01]  /*92e0*/  IADD3 R134, P5, R243, R2, RZ ;  /* 0x00000002f3867210 */ /* 0x000fe20007fbe0ff */
[----:B------:R-:W-:-:S02]  /*92f0*/  IMAD.MOV.U32 R5, RZ, RZ, c[0x0][0x188] ;  /* 0x00006200ff057624 */ /* 0x000fc400078e00ff */
[----:B------:R-:W-:Y:S01]  /*9300*/  IMAD R243, R133, c[0x0][0x190], RZ ;  /* 0x0000640085f37a24 */ /* 0x000fe200078e02ff */
[-C--:B------:R-:W-:Y:S01]  /*9310*/  LEA.HI.X.SX32 R133, R250, R3.reuse, 0x2, P2 ;  /* 0x00000003fa857211 */ /* 0x080fe200010f16ff */
[----:B------:R-:W-:Y:S01]  /*9320*/  IMAD R4, R4, 0x69, RZ ;  /* 0x0000006904047824 */ /* 0x000fe200078e02ff */
[-C--:B------:R-:W-:Y:S01]  /*9330*/  IADD3 R136, P2, R251, R2.reuse, RZ ;  /* 0x00000002fb887210 */ /* 0x080fe20007f5e0ff */
[----:B------:R-:W-:Y:S01]  /*9340*/  IMAD R5, R5, 0x1ac, RZ ;  /* 0x000001ac05057824 */ /* 0x000fe200078e02ff */
[-C--:B------:R-:W-:Y:S01]  /*9350*/  LEA.HI.X.SX32 R135, R135, R3.reuse, 0x2, P5 ;  /* 0x0000000387877211 */ /* 0x080fe200028f16ff */
[----:B------:R-:W-:Y:S01]  /*9360*/  IMAD.MOV.U32 R250, RZ, RZ, c[0x0][0x188] ;  /* 0x00006200fffa7624 */ /* 0x000fe200078e00ff */
[-C--:B------:R-:W-:Y:S01]  /*9370*/  IADD3 R138, P5, R247, R2.reuse, RZ ;  /* 0x00000002f78a7210 */ /* 0x080fe20007fbe0ff */
[----:B------:R-:W-:Y:S01]  /*9380*/  IMAD R247, R137, c[0x0][0x190], RZ ;  /* 0x0000640089f77a24 */ /* 0x000fe200078e02ff */
[----:B------:R-:W-:Y:S01]  /*9390*/  LEA.HI.X.SX32 R137, R4, R3, 0x2, P2 ;  /* 0x0000000304897211 */ /* 0x000fe200010f16ff */
[----:B------:R-:W-:Y:S01]  /*93a0*/  IMAD.MOV.U32 R251, RZ, RZ, c[0x0][0x188] ;  /* 0x00006200fffb7624 */ /* 0x000fe200078e00ff */
[----:B------:R-:W-:Y:S01]  /*93b0*/  IADD3 R140, P2, R5, R2, RZ ;  /* 0x00000002058c7210 */ /* 0x000fe20007f5e0ff */
[----:B------:R-:W-:-:S02]  /*93c0*/  IMAD R250, R250, 0x6a, RZ ;  /* 0x0000006afafa7824 */ /* 0x000fc400078e02ff */
[----:B------:R-:W-:Y:S02]  /*93d0*/  IMAD.MOV.U32 R5, RZ, RZ, c[0x0][0x188] ;  /* 0x00006200ff057624 */ /* 0x000fe400078e00ff */
[----:B------:R-:W-:Y:S01]  /*93e0*/  IMAD R251, R251, 0x1b0, RZ ;  /* 0x000001b0fbfb7824 */ /* 0x000fe200078e02ff */
[-C--:B------:R-:W-:Y:S01]  /*93f0*/  LEA.HI.X.SX32 R139, R250, R3.reuse, 0x2, P5 ;  /* 0x00000003fa8b7211 */ /* 0x080fe200028f16ff */
[----:B------:R-:W-:Y:S02]  /*9400*/  IMAD R5, R5, 0x6b, RZ ;  /* 0x0000006b05057824 */ /* 0x000fe400078e02ff */
[----:B------:R-:W-:Y:S01]  /*9410*/  IMAD.MOV.U32 R250, RZ, RZ, c[0x0][0x188] ;  /* 0x00006200fffa7624 */ /* 0x000fe200078e00ff */
[----:B------:R-:W-:Y:S01]  /*9420*/  IADD3 R142, P5, R251, R2, RZ ;  /* 0x00000002fb8e7210 */ /* 0x000fe20007fbe0ff */
[----:B------:R-:W-:Y:S02]  /*9430*/  IMAD.MOV.U32 R251, RZ, RZ, c[0x0][0x188] ;  /* 0x00006200fffb7624 */ /* 0x000fe400078e00ff */
[----:B------:R-:W-:Y:S01]  /*9440*/  IMAD R8, R141, c[0x0][0x190], RZ ;  /* 0x000064008d087a24 */ /* 0x000fe200078e02ff */
[----:B------:R-:W-:Y:S01]  /*9450*/  LEA.HI.X.SX32 R141, R5, R3, 0x2, P2 ;  /* 0x00000003058d7211 */ /* 0x000fe200010f16ff */
[----:B------:R-:W-:-:S02]  /*9460*/  IMAD R250, R250, 0x1b4, RZ ;  /* 0x000001b4fafa7824 */ /* 0x000fc400078e02ff */
[----:B------:R-:W-:Y:S02]  /*9470*/  IMAD.MOV.U32 R5, RZ, RZ, c[0x0][0x188] ;  /* 0x00006200ff057624 */ /* 0x000fe400078e00ff */
[----:B------:R-:W-:Y:S01]  /*9480*/  IMAD R251, R251, 0x1b8, RZ ;  /* 0x000001b8fbfb7824 */ /* 0x000fe200078e02ff */
[-C--:B------:R-:W-:Y:S01]  /*9490*/  IADD3 R144, P2, R250, R2.reuse, RZ ;  /* 0x00000002fa907210 */ /* 0x080fe20007f5e0ff */
[----:B------:R-:W-:Y:S01]  /*94a0*/  IMAD R5, R5, 0x6d, RZ ;  /* 0x0000006d05057824 */ /* 0x000fe200078e02ff */
[-C--:B------:R-:W-:Y:S01]  /*94b0*/  LEA.HI.X.SX32 R143, R143, R3.reuse, 0x2, P5 ;  /* 0x000000038f8f7211 */ /* 0x080fe200028f16ff */
        /* <DEDUP_REMOVED lines=9> */
[----:B------:R-:W-:Y:S02]  /*9550*/  IMAD R5, R5, 0x6f, RZ ;  /* 0x0000006f05057824 */ /* 0x000fe400078e02ff */
[----:B------:R-:W-:Y:S01]  /*9560*/  IMAD.MOV.U32 R250, RZ, RZ, c[0x0][0x188] ;  /* 0x00006200fffa7624 */ /* 0x000fe200078e00ff */
[-C--:B------:R-:W-:Y:S02]  /*9570*/  LEA.HI.X.SX32 R147, R251, R3.reuse, 0x2, P5 ;  /* 0x00000003fb937211 */ /* 0x080fe400028f16ff */
[----:B------:R-:W-:Y:S01]  /*9580*/  IADD3 R150, P5, R252, R2, RZ ;  /* 0x00000002fc967210 */ /* 0x000fe20007fbe0ff */
[----:B------:R-:W-:Y:S01]  /*9590*/  IMAD R252, R149, c[0x0][0x190], RZ ;  /* 0x0000640095fc7a24 */ /* 0x000fe200078e02ff */
[----:B------:R-:W-:Y:S01]  /*95a0*/  LEA.HI.X.SX32 R149, R5, R3, 0x2, P2 ;  /* 0x0000000305957211 */ /* 0x000fe200010f16ff */
[----:B------:R-:W-:-:S02]  /*95b0*/  IMAD R250, R250, 0x1c4, RZ ;  /* 0x000001c4fafa7824 */ /* 0x000fc400078e02ff */
[----:B------:R-:W-:Y:S02]  /*95c0*/  IMAD.MOV.U32 R251, RZ, RZ, c[0x0][0x188] ;  /* 0x00006200fffb7624 */ /* 0x000fe400078e00ff */
[----:B------:R-:W-:Y:S02]  /*95d0*/  IMAD.MOV.U32 R4, RZ, RZ, c[0x0][0x188] ;  /* 0x00006200ff047624 */ /* 0x000fe400078e00ff */
[----:B------:R-:W-:Y:S01]  /*95e0*/  IMAD.MOV.U32 R5, RZ, RZ, c[0x0][0x188] ;  /* 0x00006200ff057624 */ /* 0x000fe200078e00ff */
[----:B------:R-:W-:Y:S01]  /*95f0*/  IADD3 R152, P2, R250, R2, RZ ;  /* 0x00000002fa987210 */ /* 0x000fe20007f5e0ff */
[----:B------:R-:W-:Y:S02]  /*9600*/  IMAD R251, R251, 0x1c8, RZ ;  /* 0x000001c8fbfb7824 */ /* 0x000fe400078e02ff */
[----:B------:R-:W-:Y:S02]  /*9610*/  IMAD R4, R4, 0x71, RZ ;  /* 0x0000007104047824 */ /* 0x000fe400078e02ff */
[----:B------:R-:W-:-:S02]  /*9620*/  IMAD R5, R5, 0x1cc, RZ ;  /* 0x000001cc05057824 */ /* 0x000fc400078e02ff */
[----:B------:R-:W-:Y:S01]  /*9630*/  IMAD.MOV.U32 R250, RZ, RZ, c[0x0][0x188] ;  /* 0x00006200fffa7624 */ /* 0x000fe200078e00ff */
[-C--:B------:R-:W-:Y:S01]  /*9640*/  LEA.HI.X.SX32 R151, R151, R3.reuse, 0x2, P5 ;  /* 0x0000000397977211 */ /* 0x080fe200028f16ff */
[----:B------:R-:W-:Y:S01]  /*9650*/  IMAD R7, R153, c[0x0][0x190], RZ ;  /* 0x0000640099077a24 */ /* 0x000fe200078e02ff */
[-C--:B------:R-:W-:Y:S01]  /*9660*/  IADD3 R154, P5, R251, R2.reuse, RZ ;  /* 0x00000002fb9a7210 */ /* 0x080fe20007fbe0ff */
[----:B------:R-:W-:Y:S01]  /*9670*/  IMAD.MOV.U32 R251, RZ, RZ, c[0x0][0x188] ;  /* 0x00006200fffb7624 */ /* 0x000fe200078e00ff */
[-C--:B------:R-:W-:Y:S01]  /*9680*/  LEA.HI.X.SX32 R153, R4, R3.reuse, 0x2, P2 ;  /* 0x0000000304997211 */ /* 0x080fe200010f16ff */
[----:B------:R-:W-:Y:S01]  /*9690*/  IMAD R250, R250, 0x72, RZ ;  /* 0x00000072fafa7824 */ /* 0x000fe200078e02ff */
[----:B------:R-:W-:Y:S01]  /*96a0*/  IADD3 R156, P2, R5, R2, RZ ;  /* 0x00000002059c7210 */ /* 0x000fe20007f5e0ff */
[----:B------:R-:W-:Y:S02]  /*96b0*/  IMAD.MOV.U32 R5, RZ, RZ, c[0x0][0x188] ;  /* 0x00006200ff057624 */ /* 0x000fe400078e00ff */
[----:B------:R-:W-:Y:S01]  /*96c0*/  IMAD R251, R251, 0x1d0, RZ ;  /* 0x000001d0fbfb7824 */ /* 0x000fe200078e02ff */
[----:B------:R-:W-:Y:S01]  /*96d0*/  LEA.HI.X.SX32 R155, R250, R3, 0x2, P5 ;  /* 0x00000003fa9b7211 */ /* 0x000fe200028f16ff */
[----:B------:R-:W-:-:S02]  /*96e0*/  IMAD R5, R5, 0x73, RZ ;  /* 0x0000007305057824 */ /* 0x000fc400078e02ff */
[----:B------:R-:W-:Y:S01]  /*96f0*/  IMAD.MOV.U32 R250, RZ, RZ, c[0x0][0x188] ;  /* 0x00006200fffa7624 */ /* 0x000fe200078e00ff */
[-C--:B------:R-:W-:Y:S01]  /*9700*/  IADD3 R158, P5, R251, R2.reuse, RZ ;  /* 0x00000002fb9e7210 */ /* 0x080fe20007fbe0ff */
[----:B------:R-:W-:Y:S01]  /*9710*/  IMAD R29, R157, c[0x0][0x190], RZ ;  /* 0x000064009d1d7a24 */ /* 0x000fe200078e02ff */
[----:B------:R-:W-:Y:S01]  /*9720*/  LEA.HI.X.SX32 R157, R5, R3, 0x2, P2 ;  /* 0x00000003059d7211 */ /* 0x000fe200010f16ff */
[----:B------:R-:W-:Y:S02]  /*9730*/  IMAD R250, R250, 0x1d4, RZ ;  /* 0x000001d4fafa7824 */ /* 0x000fe400078e02ff */
[----:B------:R-:W-:Y:S02]  /*9740*/  IMAD.MOV.U32 R251, RZ, RZ, c[0x0][0x188] ;  /* 0x00006200fffb7624 */ /* 0x000fe400078e00ff */
[----:B------:R-:W-:Y:S02]  /*9750*/  IMAD.MOV.U32 R4, RZ, RZ, c[0x0][0x188] ;  /* 0x00006200ff047624 */ /* 0x000fe400078e00ff */
[----:B------:R-:W-:Y:S01]  /*9760*/  IMAD.MOV.U32 R5, RZ, RZ, c[0x0][0x188] ;  /* 0x00006200ff057624 */ /* 0x000fe200078e00ff */
[----:B------:R-:W-:Y:S01]  /*9770*/  IADD3 R160, P2, R250, R2, RZ ;  /* 0x00000002faa07210 */ /* 0x000fe20007f5e0ff */
[----:B------:R-:W-:-:S02]  /*9780*/  IMAD R251, R251, 0x1d8, RZ ;  /* 0x000001d8fbfb7824 */ /* 0x000fc400078e02ff */
[----:B------:R-:W-:Y:S02]  /*9790*/  IMAD R4, R4, 0x75, RZ ;  /* 0x0000007504047824 */ /* 0x000fe400078e02ff */
        /* <DEDUP_REMOVED lines=15> */
[----:B------:R-:W-:Y:S01]  /*9890*/  IMAD R26, R165, c[0x0][0x190], RZ ;  /* 0x00006400a51a7a24 */ /* 0x000fe200078e02ff */
[----:B------:R-:W-:Y:S01]  /*98a0*/  LEA.HI.X.SX32 R165, R5, R3, 0x2, P2 ;  /* 0x0000000305a57211 */ /* 0x000fe200010f16ff */
[----:B------:R-:W-:-:S02]  /*98b0*/  IMAD.MOV.U32 R251, RZ, RZ, c[0x0][0x188] ;  /* 0x00006200fffb7624 */ /* 0x000fc400078e00ff */
[----:B------:R-:W-:Y:S02]  /*98c0*/  IMAD R250, R250, 0x1e4, RZ ;  /* 0x000001e4fafa7824 */ /* 0x000fe400078e02ff */
[----:B------:R-:W-:Y:S02]  /*98d0*/  IMAD.MOV.U32 R5, RZ, RZ, c[0x0][0x188] ;  /* 0x00006200ff057624 */ /* 0x000fe400078e00ff */
[----:B------:R-:W-:Y:S01]  /*98e0*/  IMAD R251, R251, 0x1e8, RZ ;  /* 0x000001e8fbfb7824 */ /* 0x000fe200078e02ff */
[-C--:B------:R-:W-:Y:S01]  /*98f0*/  IADD3 R168, P2, R250, R2.reuse, RZ ;  /* 0x00000002faa87210 */ /* 0x080fe20007f5e0ff */
[----:B------:R-:W-:Y:S01]  /*9900*/  IMAD R5, R5, 0x79, RZ ;  /* 0x0000007905057824 */ /* 0x000fe200078e02ff */
[-C--:B------:R-:W-:Y:S01]  /*9910*/  LEA.HI.X.SX32 R167, R167, R3.reuse, 0x2, P5 ;  /* 0x00000003a7a77211 */ /* 0x080fe200028f16ff */
[----:B------:R-:W-:Y:S01]  /*9920*/  IMAD.MOV.U32 R250, RZ, RZ, c[0x0][0x188] ;  /* 0x00006200fffa7624 */ /* 0x000fe200078e00ff */
[----:B------:R-:W-:Y:S01]  /*9930*/  IADD3 R170, P5, R251, R2, RZ ;  /* 0x00000002fbaa7210 */ /* 0x000fe20007fbe0ff */
[----:B------:R-:W-:Y:S01]  /*9940*/  IMAD R10, R169, c[0x0][0x190], RZ ;  /* 0x00006400a90a7a24 */ /* 0x000fe200078e02ff */
[----:B------:R-:W-:Y:S01]  /*9950*/  LEA.HI.X.SX32 R169, R5, R3, 0x2, P2 ;  /* 0x0000000305a97211 */ /* 0x000fe200010f16ff */
[----:B------:R-:W-:-:S02]  /*9960*/  IMAD.MOV.U32 R251, RZ, RZ, c[0x0][0x188] ;  /* 0x00006200fffb7624 */ /* 0x000fc400078e00ff */
[----:B------:R-:W-:Y:S02]  /*9970*/  IMAD.MOV.U32 R5, RZ, RZ, c[0x0][0x188] ;  /* 0x00006200ff057624 */ /* 0x000fe400078e00ff */
[----:B------:R-:W-:Y:S02]  /*9980*/  IMAD R250, R250, 0x1ec, RZ ;  /* 0x000001ecfafa7824 */ /* 0x000fe400078e02ff */
[----:B------:R-:W-:Y:S02]  /*9990*/  IMAD R251, R251, 0x7a, RZ ;  /* 0x0000007afbfb7824 */ /* 0x000fe400078e02ff */
[----:B------:R-:W-:Y:S01]  /*99a0*/  IMAD R5, R5, 0x1f0, RZ ;  /* 0x000001f005057824 */ /* 0x000fe200078e02ff */
[-C--:B------:R-:W-:Y:S01]  /*99b0*/  IADD3 R172, P2, R250, R2.reuse, RZ ;  /* 0x00000002faac7210 */ /* 0x080fe20007f5e0ff */
[----:B------:R-:W-:Y:S01]  /*99c0*/  IMAD.MOV.U32 R250, RZ, RZ, c[0x0][0x188] ;  /* 0x00006200fffa7624 */ /* 0x000fe200078e00ff */
[----:B------:R-:W-:Y:S01]  /*99d0*/  LEA.HI.X.SX32 R171, R251, R3, 0x2, P5 ;  /* 0x00000003fbab7211 */ /* 0x000fe200028f16ff */
[----:B------:R-:W-:Y:S01]  /*99e0*/  IMAD.MOV.U32 R251, RZ, RZ, c[0x0][0x188] ;  /* 0x00006200fffb7624 */ /* 0x000fe200078e00ff */
        /* <DEDUP_REMOVED lines=14> */
[----:B------:R-:W-:Y:S01]  /*9ad0*/  IMAD R251, R251, 0x1fc, RZ ;  /* 0x000001fcfbfb7824 */ /* 0x000fe200078e02ff */
[-C--:B------:R-:W-:Y:S02]  /*9ae0*/  LEA.HI.X.SX32 R179, R200, R3.reuse, 0x2, P5 ;  /* 0x00000003c8b37211 */ /* 0x080fe400028f16ff */
[----:B------:R-:W-:Y:S01]  /*9af0*/  LEA R16, P5, R204, R198, 0x2 ;  /* 0x000000c6cc107211 */ /* 0x000fe200078a10ff */
[----:B------:R-:W-:Y:S01]  /*9b00*/  IMAD R5, R177, c[0x0][0x190], RZ ;  /* 0x00006400b1057a24 */ /* 0x000fe200078e02ff */
[----:B------:R-:W-:Y:S01]  /*9b10*/  LEA.HI.X.SX32 R177, R250, R3, 0x2, P2 ;  /* 0x00000003fab17211 */ /* 0x000fe200010f16ff */
[----:B------:R-:W-:Y:S01]  /*9b20*/  IMAD R206, R206, c[0x0][0x190], RZ ;  /* 0x00006400cece7a24 */ /* 0x000fe200078e02ff */
[----:B------:R-:W-:Y:S01]  /*9b30*/  IADD3 R180, P2, R251, R2, RZ ;  /* 0x00000002fbb47210 */ /* 0x000fe20007f5e0ff */
[----:B------:R-:W-:Y:S01]  /*9b40*/  IMAD R208, R208, c[0x0][0x190], RZ ;  /* 0x00006400d0d07a24 */ /* 0x000fe200078e02ff */
[----:B------:R-:W-:Y:S01]  /*9b50*/  LEA.HI.X.SX32 R17, R204, R199, 0x2, P5 ;  /* 0x000000c7cc117211 */ /* 0x000fe200028f16ff */
[----:B------:R-:W-:Y:S01]  /*9b60*/  IMAD R24, R181, c[0x0][0x190], RZ ;  /* 0x00006400b5187a24 */ /* 0x000fe200078e02ff */
[----:B------:R-:W-:-:S02]  /*9b70*/  LEA.HI.X.SX32 R181, R0, R3, 0x2, P2 ;  /* 0x0000000300b57211 */ /* 0x000fc400010f16ff */
[CC--:B------:R-:W-:Y:S01]  /*9b80*/  LEA R18, P2, R206.reuse, R198.reuse, 0x2 ;  /* 0x000000c6ce127211 */ /* 0x0c0fe200078410ff */
[----:B------:R1:W-:Y:S01]  /*9b90*/  STL.64 [R1+0x208], R16 ;  /* 0x0002081001007387 */ /* 0x0003e20000100a00 */
[----:B------:R-:W-:Y:S02]  /*9ba0*/  IMAD R209, R209, c[0x0][0x190], RZ ;  /* 0x00006400d1d17a24 */ /* 0x000fe400078e02ff */
[----:B------:R-:W-:Y:S01]  /*9bb0*/  LEA.HI.X.SX32 R19, R206, R199, 0x2, P2 ;  /* 0x000000c7ce137211 */ /* 0x000fe200010f16ff */
[----:B------:R-:W-:Y:S01]  /*9bc0*/  IMAD R210, R210, c[0x0][0x190], RZ ;  /* 0x00006400d2d27a24 */ /* 0x000fe200078e02ff */
[----:B-1----:R-:W-:-:S04]  /*9bd0*/  LEA R16, P5, R208, R198, 0x2 ;  /* 0x000000c6d0107211 */ /* 0x002fc800078a10ff */
[-C--:B------:R-:W-:Y:S01]  /*9be0*/  LEA.HI.X.SX32 R17, R208, R199.reuse, 0x2, P5 ;  /* 0x000000c7d0117211 */ /* 0x080fe200028f16ff */
[----:B------:R1:W-:Y:S04]  /*9bf0*/  STL.64 [R1+0x200], R18 ;  /* 0x0002001201007387 */ /* 0x0003e80000100a00 */
[----:B------:R4:W-:Y:S01]  /*9c00*/  STL.64 [R1+0x1f8], R16 ;  /* 0x0001f81001007387 */ /* 0x0009e20000100a00 */
[----:B------:R-:W-:Y:S01]  /*9c10*/  IMAD R212, R212, c[0x0][0x190], RZ ;  /* 0x00006400d4d47a24 */ /* 0x000fe200078e02ff */
[CC--:B-1----:R-:W-:Y:S02]  /*9c20*/  LEA R18, P2, R209.reuse, R198.reuse, 0x2 ;  /* 0x000000c6d1127211 */ /* 0x0c2fe400078410ff */
[C---:B----4-:R-:W-:Y:S02]  /*9c30*/  LEA R16, P5, R210.reuse, R198, 0x2 ;  /* 0x000000c6d2107211 */ /* 0x050fe400078a10ff */
[-C--:B------:R-:W-:Y:S01]  /*9c40*/  LEA.HI.X.SX32 R19, R209, R199.reuse, 0x2, P2 ;  /* 0x000000c7d1137211 */ /* 0x080fe200010f16ff */
[----:B------:R-:W-:Y:S01]  /*9c50*/  IMAD R213, R213, c[0x0][0x190], RZ ;  /* 0x00006400d5d57a24 */ /* 0x000fe200078e02ff */
[----:B------:R-:W-:-:S03]  /*9c60*/  LEA.HI.X.SX32 R17, R210, R199, 0x2, P5 ;  /* 0x000000c7d2117211 */ /* 0x000fc600028f16ff */
[----:B------:R1:W-:Y:S04]  /*9c70*/  STL.64 [R1+0x1f0], R18 ;  /* 0x0001f01201007387 */ /* 0x0003e80000100a00 */
[----:B------:R4:W-:Y:S01]  /*9c80*/  STL.64 [R1+0x1e8], R16 ;  /* 0x0001e81001007387 */ /* 0x0009e20000100a00 */
[----:B------:R-:W-:Y:S01]  /*9c90*/  IMAD R214, R214, c[0x0][0x190], RZ ;  /* 0x00006400d6d67a24 */ /* 0x000fe200078e02ff */
[CC--:B-1----:R-:W-:Y:S02]  /*9ca0*/  LEA R18, P2, R212.reuse, R198.reuse, 0x2 ;  /* 0x000000c6d4127211 */ /* 0x0c2fe400078410ff */
[C---:B----4-:R-:W-:Y:S02]  /*9cb0*/  LEA R16, P5, R213.reuse, R198, 0x2 ;  /* 0x000000c6d5107211 */ /* 0x050fe400078a10ff */
[-C--:B------:R-:W-:Y:S01]  /*9cc0*/  LEA.HI.X.SX32 R19, R212, R199.reuse, 0x2, P2 ;  /* 0x000000c7d4137211 */ /* 0x080fe200010f16ff */
[----:B---3--:R-:W-:Y:S01]  /*9cd0*/  IMAD R216, R216, c[0x0][0x190], RZ ;  /* 0x00006400d8d87a24 */ /* 0x008fe200078e02ff */
[----:B------:R-:W-:-:S03]  /*9ce0*/  LEA.HI.X.SX32 R17, R213, R199, 0x2, P5 ;  /* 0x000000c7d5117211 */ /* 0x000fc600028f16ff */
[----:B------:R1:W-:Y:S04]  /*9cf0*/  STL.64 [R1+0x1e0], R18 ;  /* 0x0001e01201007387 */ /* 0x0003e80000100a00 */
[----:B------:R3:W-:Y:S01]  /*9d00*/  STL.64 [R1+0x1d8], R16 ;  /* 0x0001d81001007387 */ /* 0x0007e20000100a00 */
[----:B------:R-:W-:Y:S01]  /*9d10*/  IMAD R217, R217, c[0x0][0x190], RZ ;  /* 0x00006400d9d97a24 */ /* 0x000fe200078e02ff */
[-C--:B-1----:R-:W-:Y:S02]  /*9d20*/  LEA R18, P2, R214, R198.reuse, 0x2 ;  /* 0x000000c6d6127211 */ /* 0x082fe400078410ff */
[----:B---3--:R-:W-:Y:S02]  /*9d30*/  LEA R16, P5, R216, R198, 0x2 ;  /* 0x000000c6d8107211 */ /* 0x008fe400078a10ff */
[-C--:B------:R-:W-:Y:S01]  /*9d40*/  LEA.HI.X.SX32 R19, R214, R199.reuse, 0x2, P2 ;  /* 0x000000c7d6137211 */ /* 0x080fe200010f16ff */
[----:B------:R-:W-:Y:S01]  /*9d50*/  IMAD R218, R218, c[0x0][0x190], RZ ;  /* 0x00006400dada7a24 */ /* 0x000fe200078e02ff */
[----:B------:R-:W-:-:S03]  /*9d60*/  LEA.HI.X.SX32 R17, R216, R199, 0x2, P5 ;  /* 0x000000c7d8117211 */ /* 0x000fc600028f16ff */
[----:B------:R1:W-:Y:S04]  /*9d70*/  STL.64 [R1+0x1d0], R18 ;  /* 0x0001d01201007387 */ /* 0x0003e80000100a00 */
[----:B------:R3:W-:Y:S01]  /*9d80*/  STL.64 [R1+0x1c8], R16 ;  /* 0x0001c81001007387 */ /* 0x0007e20000100a00 */
[----:B--2---:R-:W-:Y:S01]  /*9d90*/  IMAD R220, R220, c[0x0][0x190], RZ ;  /* 0x00006400dcdc7a24 */ /* 0x004fe200078e02ff */
[CC--:B-1----:R-:W-:Y:S02]  /*9da0*/  LEA R18, P2, R217.reuse, R198.reuse, 0x2 ;  /* 0x000000c6d9127211 */ /* 0x0c2fe400078410ff */
[C---:B---3--:R-:W-:Y:S02]  /*9db0*/  LEA R16, P5, R218.reuse, R198, 0x2 ;  /* 0x000000c6da107211 */ /* 0x048fe400078a10ff */
[-C--:B------:R-:W-:Y:S01]  /*9dc0*/  LEA.HI.X.SX32 R19, R217, R199.reuse, 0x2, P2 ;  /* 0x000000c7d9137211 */ /* 0x080fe200010f16ff */
[----:B------:R-:W-:Y:S01]  /*9dd0*/  IMAD R221, R221, c[0x0][0x190], RZ ;  /* 0x00006400dddd7a24 */ /* 0x000fe200078e02ff */
[----:B------:R-:W-:-:S03]  /*9de0*/  LEA.HI.X.SX32 R17, R218, R199, 0x2, P5 ;  /* 0x000000c7da117211 */ /* 0x000fc600028f16ff */
[----:B------:R1:W-:Y:S04]  /*9df0*/  STL.64 [R1+0x1c0], R18 ;  /* 0x0001c01201007387 */ /* 0x0003e80000100a00 */
[----:B------:R2:W-:Y:S01]  /*9e00*/  STL.64 [R1+0x1b8], R16 ;  /* 0x0001b81001007387 */ /* 0x0005e20000100a00 */
[----:B------:R-:W-:Y:S01]  /*9e10*/  IMAD R222, R222, c[0x0][0x190], RZ ;  /* 0x00006400dede7a24 */ /* 0x000fe200078e02ff */
[CC--:B-1----:R-:W-:Y:S02]  /*9e20*/  LEA R18, P2, R220.reuse, R198.reuse, 0x2 ;  /* 0x000000c6dc127211 */ /* 0x0c2fe400078410ff */
[C---:B--2---:R-:W-:Y:S02]  /*9e30*/  LEA R16, P5, R221.reuse, R198, 0x2 ;  /* 0x000000c6dd107211 */ /* 0x044fe400078a10ff */
[-C--:B------:R-:W-:Y:S01]  /*9e40*/  LEA.HI.X.SX32 R19, R220, R199.reuse, 0x2, P2 ;  /* 0x000000c7dc137211 */ /* 0x080fe200010f16ff */
[----:B------:R-:W-:Y:S01]  /*9e50*/  IMAD R224, R224, c[0x0][0x190], RZ ;  /* 0x00006400e0e07a24 */ /* 0x000fe200078e02ff */
[----:B------:R-:W-:Y:S01]  /*9e60*/  LEA.HI.X.SX32 R17, R221, R199, 0x2, P5 ;  /* 0x000000c7dd117211 */ /* 0x000fe200028f16ff */
[----:B------:R-:W-:-:S02]  /*9e70*/  IMAD R225, R225, c[0x0][0x190], RZ ;  /* 0x00006400e1e17a24 */ /* 0x000fc400078e02ff */
[----:B------:R1:W-:Y:S04]  /*9e80*/  STL.64 [R1+0x1b0], R18 ;  /* 0x0001b01201007387 */ /* 0x0003e80000100a00 */
[----:B------:R2:W-:Y:S01]  /*9e90*/  STL.64 [R1+0x1a8], R16 ;  /* 0x0001a81001007387 */ /* 0x0005e20000100a00 */
[----:B------:R-:W-:Y:S01]  /*9ea0*/  IMAD R4, R182, c[0x0][0x190], RZ ;  /* 0x00006400b6047a24 */ /* 0x000fe200078e02ff */
[-C--:B-1----:R-:W-:Y:S02]  /*9eb0*/  LEA R18, P2, R222, R198.reuse, 0x2 ;  /* 0x000000c6de127211 */ /* 0x082fe400078410ff */
[-C--:B--2---:R-:W-:Y:S02]  /*9ec0*/  LEA R16, P5, R224, R198.reuse, 0x2 ;  /* 0x000000c6e0107211 */ /* 0x084fe400078a10ff */
[----:B------:R-:W-:Y:S01]  /*9ed0*/  LEA.HI.X.SX32 R19, R222, R199, 0x2, P2 ;  /* 0x000000c7de137211 */ /* 0x000fe200010f16ff */
[----:B------:R-:W-:Y:S01]  /*9ee0*/  IMAD R226, R226, c[0x0][0x190], RZ ;  /* 0x00006400e2e27a24 */ /* 0x000fe200078e02ff */
[----:B------:R-:W-:-:S02]  /*9ef0*/  LEA R182, P2, R225, R198, 0x2 ;  /* 0x000000c6e1b67211 */ /* 0x000fc400078410ff */
[-C--:B------:R-:W-:Y:S01]  /*9f00*/  LEA.HI.X.SX32 R17, R224, R199.reuse, 0x2, P5 ;  /* 0x000000c7e0117211 */ /* 0x080fe200028f16ff */
[----:B------:R-:W-:Y:S01]  /*9f10*/  IMAD R25, R183, c[0x0][0x190], RZ ;  /* 0x00006400b7197a24 */ /* 0x000fe200078e02ff */
[----:B------:R-:W-:Y:S01]  /*9f20*/  LEA.HI.X.SX32 R183, R225, R199, 0x2, P2 ;  /* 0x000000c7e1b77211 */ /* 0x000fe200010f16ff */
[----:B------:R-:W-:Y:S02]  /*9f30*/  IMAD R228, R228, c[0x0][0x190], RZ ;  /* 0x00006400e4e47a24 */ /* 0x000fe400078e02ff */
[----:B------:R1:W-:Y:S01]  /*9f40*/  STL.64 [R1+0x198], R16 ;  /* 0x0001981001007387 */ /* 0x0003e20000100a00 */
[----:B------:R-:W-:-:S03]  /*9f50*/  IMAD R229, R229, c[0x0][0x190], RZ ;  /* 0x00006400e5e57a24 */ /* 0x000fc600078e02ff */
[----:B------:R-:W-:Y:S04]  /*9f60*/  STL.64 [R1+0x1a0], R18 ;  /* 0x0001a01201007387 */ /* 0x000fe80000100a00 */
[----:B------:R2:W-:Y:S01]  /*9f70*/  STL.64 [R1+0x190], R182 ;  /* 0x000190b601007387 */ /* 0x0005e20000100a00 */
[----:B-1----:R-:W-:-:S04]  /*9f80*/  LEA R16, P5, R226, R198, 0x2 ;  /* 0x000000c6e2107211 */ /* 0x002fc800078a10ff */
[-C--:B------:R-:W-:Y:S02]  /*9f90*/  LEA.HI.X.SX32 R17, R226, R199.reuse, 0x2, P5 ;  /* 0x000000c7e2117211 */ /* 0x080fe400028f16ff */
[----:B--2---:R-:W-:Y:S01]  /*9fa0*/  LEA R182, P2, R228, R198, 0x2 ;  /* 0x000000c6e4b67211 */ /* 0x004fe200078410ff */
[----:B------:R-:W-:Y:S02]  /*9fb0*/  IMAD R230, R230, c[0x0][0x190], RZ ;  /* 0x00006400e6e67a24 */ /* 0x000fe400078e02ff */
[----:B------:R1:W-:Y:S01]  /*9fc0*/  STL.64 [R1+0x188], R16 ;  /* 0x0001881001007387 */ /* 0x0003e20000100a00 */
[----:B------:R-:W-:Y:S01]  /*9fd0*/  LEA.HI.X.SX32 R183, R228, R199, 0x2, P2 ;  /* 0x000000c7e4b77211 */ /* 0x000fe200010f16ff */
[----:B------:R-:W-:-:S04]  /*9fe0*/  IMAD R232, R232, c[0x0][0x190], RZ ;  /* 0x00006400e8e87a24 */ /* 0x000fc800078e02ff */
[----:B------:R2:W-:Y:S01]  /*9ff0*/  STL.64 [R1+0x180], R182 ;  /* 0x000180b601007387 */ /* 0x0005e20000100a00 */
[----:B-1----:R-:W-:-:S04]  /*a000*/  LEA R16, P5, R229, R198, 0x2 ;  /* 0x000000c6e5107211 */ /* 0x002fc800078a10ff */
[-C--:B------:R-:W-:Y:S02]  /*a010*/  LEA.HI.X.SX32 R17, R229, R199.reuse, 0x2, P5 ;  /* 0x000000c7e5117211 */ /* 0x080fe400028f16ff */
[CC--:B--2---:R-:W-:Y:S01]  /*a020*/  LEA R182, P2, R230.reuse, R198.reuse, 0x2 ;  /* 0x000000c6e6b67211 */ /* 0x0c4fe200078410ff */
[----:B------:R-:W-:Y:S02]  /*a030*/  IMAD R233, R233, c[0x0][0x190], RZ ;  /* 0x00006400e9e97a24 */ /* 0x000fe400078e02ff */
[----:B------:R1:W-:Y:S01]  /*a040*/  STL.64 [R1+0x178], R16 ;  /* 0x0001781001007387 */ /* 0x0003e20000100a00 */
[----:B------:R-:W-:Y:S01]  /*a050*/  LEA.HI.X.SX32 R183, R230, R199, 0x2, P2 ;  /* 0x000000c7e6b77211 */ /* 0x000fe200010f16ff */
[----:B------:R-:W-:Y:S02]  /*a060*/  IMAD R234, R234, c[0x0][0x190], RZ ;  /* 0x00006400eaea7a24 */ /* 0x000fe400078e02ff */
[----:B------:R-:W-:Y:S02]  /*a070*/  IMAD R22, R184, c[0x0][0x190], RZ ;  /* 0x00006400b8167a24 */ /* 0x000fe400078e02ff */
[----:B------:R2:W-:Y:S01]  /*a080*/  STL.64 [R1+0x170], R182 ;  /* 0x000170b601007387 */ /* 0x0005e20000100a00 */
[----:B-1----:R-:W-:-:S04]  /*a090*/  LEA R16, P5, R232, R198, 0x2 ;  /* 0x000000c6e8107211 */ /* 0x002fc800078a10ff */
[-C--:B------:R-:W-:Y:S02]  /*a0a0*/  LEA.HI.X.SX32 R17, R232, R199.reuse, 0x2, P5 ;  /* 0x000000c7e8117211 */ /* 0x080fe400028f16ff */
[CC--:B------:R-:W-:Y:S02]  /*a0b0*/  LEA R184, P5, R234.reuse, R198.reuse, 0x2 ;  /* 0x000000c6eab87211 */ /* 0x0c0fe400078a10ff */
[-C--:B--2---:R-:W-:Y:S01]  /*a0c0*/  LEA R182, P2, R233, R198.reuse, 0x2 ;  /* 0x000000c6e9b67211 */ /* 0x084fe200078410ff */
[----:B------:R-:W-:Y:S01]  /*a0d0*/  IMAD R23, R185, c[0x0][0x190], RZ ;  /* 0x00006400b9177a24 */ /* 0x000fe200078e02ff */
[-C--:B------:R-:W-:Y:S01]  /*a0e0*/  LEA.HI.X.SX32 R185, R234, R199.reuse, 0x2, P5 ;  /* 0x000000c7eab97211 */ /* 0x080fe200028f16ff */
[----:B------:R-:W-:Y:S01]  /*a0f0*/  IMAD R236, R236, c[0x0][0x190], RZ ;  /* 0x00006400ecec7a24 */ /* 0x000fe200078e02ff */
[----:B------:R-:W-:Y:S01]  /*a100*/  LEA.HI.X.SX32 R183, R233, R199, 0x2, P2 ;  /* 0x000000c7e9b77211 */ /* 0x000fe200010f16ff */
[----:B------:R-:W-:Y:S01]  /*a110*/  IMAD R237, R237, c[0x0][0x190], RZ ;  /* 0x00006400eded7a24 */ /* 0x000fe200078e02ff */
[----:B------:R-:W-:Y:S04]  /*a120*/  STL.64 [R1+0x168], R16 ;  /* 0x0001681001007387 */ /* 0x000fe80000100a00 */
[----:B------:R1:W-:Y:S04]  /*a130*/  STL.64 [R1+0x160], R182 ;  /* 0x000160b601007387 */ /* 0x0003e80000100a00 */
[----:B------:R2:W-:Y:S01]  /*a140*/  STL.64 [R1+0x158], R184 ;  /* 0x000158b801007387 */ /* 0x0005e20000100a00 */
[----:B------:R-:W-:Y:S01]  /*a150*/  IMAD R238, R238, c[0x0][0x190], RZ ;  /* 0x00006400eeee7a24 */ /* 0x000fe200078e02ff */
[----:B-1----:R-:W-:-:S02]  /*a160*/  LEA R182, P2, R236, R198, 0x2 ;  /* 0x000000c6ecb67211 */ /* 0x002fc400078410ff */
[C---:B--2---:R-:W-:Y:S02]  /*a170*/  LEA R184, P5, R237.reuse, R198, 0x2 ;  /* 0x000000c6edb87211 */ /* 0x044fe400078a10ff */
[-C--:B------:R-:W-:Y:S01]  /*a180*/  LEA.HI.X.SX32 R183, R236, R199.reuse, 0x2, P2 ;  /* 0x000000c7ecb77211 */ /* 0x080fe200010f16ff */
[----:B------:R-:W-:Y:S01]  /*a190*/  IMAD R240, R240, c[0x0][0x190], RZ ;  /* 0x00006400f0f07a24 */ /* 0x000fe200078e02ff */
[----:B------:R-:W-:-:S03]  /*a1a0*/  LEA.HI.X.SX32 R185, R237, R199, 0x2, P5 ;  /* 0x000000c7edb97211 */ /* 0x000fc600028f16ff */
[----:B------:R1:W-:Y:S04]  /*a1b0*/  STL.64 [R1+0x150], R182 ;  /* 0x000150b601007387 */ /* 0x0003e80000100a00 */
[----:B------:R2:W-:Y:S01]  /*a1c0*/  STL.64 [R1+0x148], R184 ;  /* 0x000148b801007387 */ /* 0x0005e20000100a00 */
[----:B------:R-:W-:Y:S01]  /*a1d0*/  IMAD R241, R241, c[0x0][0x190], RZ ;  /* 0x00006400f1f17a24 */ /* 0x000fe200078e02ff */
[-C--:B-1----:R-:W-:Y:S02]  /*a1e0*/  LEA R182, P2, R238, R198.reuse, 0x2 ;  /* 0x000000c6eeb67211 */ /* 0x082fe400078410ff */
[----:B--2---:R-:W-:Y:S02]  /*a1f0*/  LEA R184, P5, R240, R198, 0x2 ;  /* 0x000000c6f0b87211 */ /* 0x004fe400078a10ff */
        /* <DEDUP_REMOVED lines=12> */
[----:B------:R1:W-:Y:S01]  /*a2c0*/  STL.64 [R1+0x130], R182 ;  /* 0x000130b601007387 */ /* 0x0003e20000100a00 */
[----:B------:R-:W-:-:S03]  /*a2d0*/  IMAD R248, R248, c[0x0][0x190], RZ ;  /* 0x00006400f8f87a24 */ /* 0x000fc600078e02ff */
[----:B------:R2:W-:Y:S01]  /*a2e0*/  STL.64 [R1+0x128], R184 ;  /* 0x000128b801007387 */ /* 0x0005e20000100a00 */
[----:B------:R-:W-:Y:S02]  /*a2f0*/  IMAD R12, R186, c[0x0][0x190], RZ ;  /* 0x00006400ba0c7a24 */ /* 0x000fe400078e02ff */
[----:B------:R-:W-:Y:S01]  /*a300*/  IMAD R21, R188, c[0x0][0x190], RZ ;  /* 0x00006400bc157a24 */ /* 0x000fe200078e02ff */
[CC--:B-1----:R-:W-:Y:S02]  /*a310*/  LEA R182, P2, R244.reuse, R198.reuse, 0x2 ;  /* 0x000000c6f4b67211 */ /* 0x0c2fe400078410ff */
[-C--:B--2---:R-:W-:Y:S02]  /*a320*/  LEA R184, P5, R245, R198.reuse, 0x2 ;  /* 0x000000c6f5b87211 */ /* 0x084fe400078a10ff */
[----:B------:R-:W-:Y:S02]  /*a330*/  LEA.HI.X.SX32 R183, R244, R199, 0x2, P2 ;  /* 0x000000c7f4b77211 */ /* 0x000fe400010f16ff */
[----:B------:R-:W-:-:S02]  /*a340*/  LEA R186, P2, R246, R198, 0x2 ;  /* 0x000000c6f6ba7211 */ /* 0x000fc400078410ff */
[-C--:B------:R-:W-:Y:S02]  /*a350*/  LEA.HI.X.SX32 R185, R245, R199.reuse, 0x2, P5 ;  /* 0x000000c7f5b97211 */ /* 0x080fe400028f16ff */
[-C--:B------:R-:W-:Y:S01]  /*a360*/  LEA R188, P5, R248, R198.reuse, 0x2 ;  /* 0x000000c6f8bc7211 */ /* 0x080fe200078a10ff */
[----:B------:R-:W-:Y:S01]  /*a370*/  IMAD R20, R187, c[0x0][0x190], RZ ;  /* 0x00006400bb147a24 */ /* 0x000fe200078e02ff */
[-C--:B------:R-:W-:Y:S01]  /*a380*/  LEA.HI.X.SX32 R187, R246, R199.reuse, 0x2, P2 ;  /* 0x000000c7f6bb7211 */ /* 0x080fe200010f16ff */
[----:B------:R-:W-:Y:S01]  /*a390*/  IMAD R18, R189, c[0x0][0x190], RZ ;  /* 0x00006400bd127a24 */ /* 0x000fe200078e02ff */
[-C--:B------:R-:W-:Y:S01]  /*a3a0*/  LEA.HI.X.SX32 R189, R248, R199.reuse, 0x2, P5 ;  /* 0x000000c7f8bd7211 */ /* 0x080fe200028f16ff */
[----:B------:R-:W-:Y:S01]  /*a3b0*/  IMAD R15, R190, c[0x0][0x190], RZ ;  /* 0x00006400be0f7a24 */ /* 0x000fe200078e02ff */
[-C--:B------:R-:W-:Y:S01]  /*a3c0*/  LEA R190, P2, R249, R198.reuse, 0x2 ;  /* 0x000000c6f9be7211 */ /* 0x080fe200078410ff */
[----:B------:R-:W-:Y:S01]  /*a3d0*/  IMAD R16, R192, c[0x0][0x190], RZ ;  /* 0x00006400c0107a24 */ /* 0x000fe200078e02ff */
[-C--:B------:R-:W-:Y:S01]  /*a3e0*/  LEA R192, P5, R201, R198.reuse, 0x2 ;  /* 0x000000c6c9c07211 */ /* 0x080fe200078a10ff */
[----:B------:R-:W-:Y:S01]  /*a3f0*/  IMAD R19, R191, c[0x0][0x190], RZ ;  /* 0x00006400bf137a24 */ /* 0x000fe200078e02ff */
[-C--:B------:R-:W-:Y:S01]  /*a400*/  LEA.HI.X.SX32 R191, R249, R199.reuse, 0x2, P2 ;  /* 0x000000c7f9bf7211 */ /* 0x080fe200010f16ff */
[----:B------:R-:W-:Y:S01]  /*a410*/  IMAD R250, R193, c[0x0][0x190], RZ ;  /* 0x00006400c1fa7a24 */ /* 0x000fe200078e02ff */
[----:B------:R-:W-:Y:S01]  /*a420*/  LEA.HI.X.SX32 R193, R201, R199, 0x2, P5 ;  /* 0x000000c7c9c17211 */ /* 0x000fe200028f16ff */
[----:B------:R-:W-:Y:S01]  /*a430*/  IMAD R17, R194, c[0x0][0x190], RZ ;  /* 0x00006400c2117a24 */ /* 0x000fe200078e02ff */
[----:B------:R-:W-:Y:S01]  /*a440*/  STL.64 [R1+0xce0], R182 ;  /* 0x000ce0b601007387 */ /* 0x000fe20000100a00 */
[----:B------:R-:W-:Y:S01]  /*a450*/  LEA R194, P2, R211, R198, 0x2 ;  /* 0x000000c6d3c27211 */ /* 0x000fe200078410ff */
[----:B------:R-:W-:-:S02]  /*a460*/  IMAD R251, R195, c[0x0][0x190], RZ ;  /* 0x00006400c3fb7a24 */ /* 0x000fc400078e02ff */
[----:B------:R1:W-:Y:S01]  /*a470*/  STL.64 [R1+0xca0], R184 ;  /* 0x000ca0b801007387 */ /* 0x0003e20000100a00 */
[----:B------:R-:W-:-:S03]  /*a480*/  LEA.HI.X.SX32 R195, R211, R199, 0x2, P2 ;  /* 0x000000c7d3c37211 */ /* 0x000fc600010f16ff */
[----:B------:R-:W-:Y:S04]  /*a490*/  STL.64 [R1+0xc60], R186 ;  /* 0x000c60ba01007387 */ /* 0x000fe80000100a00 */
[----:B------:R-:W-:Y:S04]  /*a4a0*/  STL.64 [R1+0xd70], R190 ;  /* 0x000d70be01007387 */ /* 0x000fe80000100a00 */
[----:B------:R-:W-:Y:S04]  /*a4b0*/  STL.64 [R1+0xd48], R192 ;  /* 0x000d48c001007387 */ /* 0x000fe80000100a00 */
[----:B------:R-:W2:Y:S01]  /*a4c0*/  LDL.LU R211, [R1+0xe3c] ;  /* 0x000e3c0001d37983 */ /* 0x000ea20000300800 */
[----:B------:R-:W-:Y:S01]  /*a4d0*/  IMAD R0, R196, c[0x0][0x190], RZ ;  /* 0x00006400c4007a24 */ /* 0x000fe200078e02ff */
[-C--:B------:R-:W-:Y:S01]  /*a4e0*/  LEA R196, P5, R13, R198.reuse, 0x2 ;  /* 0x000000c60dc47211 */ /* 0x080fe200078a10ff */
[----:B-1----:R-:W-:Y:S01]  /*a4f0*/  IMAD R184, R202, c[0x0][0x190], RZ ;  /* 0x00006400cab87a24 */ /* 0x002fe200078e02ff */
[-C--:B------:R-:W-:Y:S01]  /*a500*/  LEA R202, P2, R215, R198.reuse, 0x2 ;  /* 0x000000c6d7ca7211 */ /* 0x080fe200078410ff */
[----:B------:R-:W-:Y:S01]  /*a510*/  IMAD R200, R197, c[0x0][0x190], RZ ;  /* 0x00006400c5c87a24 */ /* 0x000fe200078e02ff */
[----:B------:R-:W-:Y:S01]  /*a520*/  LEA.HI.X.SX32 R197, R13, R199, 0x2, P5 ;  /* 0x000000c70dc57211 */ /* 0x000fe200028f16ff */
[----:B------:R-:W-:Y:S01]  /*a530*/  IMAD R201, R203, c[0x0][0x190], RZ ;  /* 0x00006400cbc97a24 */ /* 0x000fe200078e02ff */
[----:B------:R-:W-:-:S02]  /*a540*/  LEA R204, P5, R11, R198, 0x2 ;  /* 0x000000c60bcc7211 */ /* 0x000fc400078a10ff */
[-C--:B------:R-:W-:Y:S01]  /*a550*/  LEA.HI.X.SX32 R203, R215, R199.reuse, 0x2, P2 ;  /* 0x000000c7d7cb7211 */ /* 0x080fe200010f16ff */
[----:B------:R1:W-:Y:S01]  /*a560*/  STL.64 [R1+0xd20], R194 ;  /* 0x000d20c201007387 */ /* 0x0003e20000100a00 */
[-C--:B------:R-:W-:Y:S01]  /*a570*/  LEA R206, P2, R34, R198.reuse, 0x2 ;  /* 0x000000c622ce7211 */ /* 0x080fe200078410ff */
[----:B------:R-:W-:Y:S01]  /*a580*/  IMAD R13, R205, c[0x0][0x190], RZ ;  /* 0x00006400cd0d7a24 */ /* 0x000fe200078e02ff */
[-C--:B------:R-:W-:Y:S01]  /*a590*/  LEA.HI.X.SX32 R205, R11, R199.reuse, 0x2, P5 ;  /* 0x000000c70bcd7211 */ /* 0x080fe200028f16ff */
[----:B------:R-:W-:Y:S01]  /*a5a0*/  STL.64 [R1+0xcf0], R196 ;  /* 0x000cf0c401007387 */ /* 0x000fe20000100a00 */
[-C--:B------:R-:W-:Y:S01]  /*a5b0*/  LEA R208, P5, R14, R198.reuse, 0x2 ;  /* 0x000000c60ed07211 */ /* 0x080fe200078a10ff */
[----:B------:R-:W-:Y:S01]  /*a5c0*/  IMAD R11, R207, c[0x0][0x190], RZ ;  /* 0x00006400cf0b7a24 */ /* 0x000fe200078e02ff */
[----:B------:R-:W-:Y:S01]  /*a5d0*/  LEA.HI.X.SX32 R207, R34, R199, 0x2, P2 ;  /* 0x000000c722cf7211 */ /* 0x000fe200010f16ff */
[----:B------:R-:W1:Y:S01]  /*a5e0*/  LDL.LU R215, [R1+0xe38] ;  /* 0x000e380001d77983 */ /* 0x000e620000300800 */
[----:B------:R-:W-:-:S02]  /*a5f0*/  LEA R210, P2, R219, R198, 0x2 ;  /* 0x000000c6dbd27211 */ /* 0x000fc400078410ff */
[-C--:B------:R-:W-:Y:S01]  /*a600*/  LEA.HI.X.SX32 R209, R14, R199.reuse, 0x2, P5 ;  /* 0x000000c70ed17211 */ /* 0x080fe200028f16ff */
[----:B------:R3:W-:Y:S04]  /*a610*/  STL.64 [R1+0xcd8], R202 ;  /* 0x000cd8ca01007387 */ /* 0x0007e80000100a00 */
[----:B------:R4:W-:Y:S04]  /*a620*/  STL.64 [R1+0xca8], R204 ;  /* 0x000ca8cc01007387 */ /* 0x0009e80000100a00 */
[----:B------:R-:W3:Y:S04]  /*a630*/  LDL.LU R34, [R1+0xe34] ;  /* 0x000e340001227983 */ /* 0x000ee80000300800 */
[----:B------:R-:W-:Y:S01]  /*a640*/  STL.64 [R1+0xc68], R206 ;  /* 0x000c68ce01007387 */ /* 0x000fe20000100a00 */
[----:B--2---:R-:W-:Y:S01]  /*a650*/  IMAD R14, R211, c[0x0][0x190], RZ ;  /* 0x00006400d30e7a24 */ /* 0x004fe200078e02ff */
[----:B------:R-:W-:-:S02]  /*a660*/  LEA.HI.X.SX32 R211, R219, R199, 0x2, P2 ;  /* 0x000000c7dbd37211 */ /* 0x000fc400010f16ff */
[----:B------:R-:W2:Y:S01]  /*a670*/  LDL.LU R219, [R1+0xe30] ;  /* 0x000e300001db7983 */ /* 0x000ea20000300800 */
[-C--:B------:R-:W-:Y:S02]  /*a680*/  LEA R212, P5, R35, R198.reuse, 0x2 ;  /* 0x000000c623d47211 */ /* 0x080fe400078a10ff */
[-C--:B------:R-:W-:Y:S02]  /*a690*/  LEA R214, P2, R223, R198.reuse, 0x2 ;  /* 0x000000c6dfd67211 */ /* 0x080fe400078410ff */
[----:B------:R-:W-:Y:S01]  /*a6a0*/  LEA.HI.X.SX32 R213, R35, R199, 0x2, P5 ;  /* 0x000000c723d57211 */ /* 0x000fe200028f16ff */
[----:B------:R-:W-:Y:S01]  /*a6b0*/  STL.64 [R1+0xd68], R210 ;  /* 0x000d68d201007387 */ /* 0x000fe20000100a00 */
[----:B------:R-:W-:-:S03]  /*a6c0*/  LEA R216, P5, R32, R198, 0x2 ;  /* 0x000000c620d87211 */ /* 0x000fc600078a10ff */
[----:B------:R-:W3:Y:S01]  /*a6d0*/  LDL.LU R35, [R1+0xe2c] ;  /* 0x000e2c0001237983 */ /* 0x000ee20000300800 */
[----:B------:R-:W-:-:S03]  /*a6e0*/  LEA.HI.X.SX32 R217, R32, R199, 0x2, P5 ;  /* 0x000000c720d97211 */ /* 0x000fc600028f16ff */
[----:B------:R-:W-:Y:S01]  /*a6f0*/  STL.64 [R1+0xd50], R212 ;  /* 0x000d50d401007387 */ /* 0x000fe20000100a00 */
[----:B-1----:R-:W-:Y:S01]  /*a700*/  IMAD R195, R215, c[0x0][0x190], RZ ;  /* 0x00006400d7c37a24 */ /* 0x002fe200078e02ff */
[----:B------:R-:W-:Y:S02]  /*a710*/  LEA.HI.X.SX32 R215, R223, R199, 0x2, P2 ;  /* 0x000000c7dfd77211 */ /* 0x000fe400010f16ff */
[----:B------:R-:W3:Y:S01]  /*a720*/  LDL.LU R223, [R1+0xe28] ;  /* 0x000e280001df7983 */ /* 0x000ee20000300800 */
[----:B------:R-:W-:-:S03]  /*a730*/  LEA R218, P2, R227, R198, 0x2 ;  /* 0x000000c6e3da7211 */ /* 0x000fc600078410ff */
[----:B------:R-:W-:Y:S04]  /*a740*/  STL.64 [R1+0xd28], R214 ;  /* 0x000d28d601007387 */ /* 0x000fe80000100a00 */
[----:B------:R-:W4:Y:S04]  /*a750*/  LDL.LU R32, [R1+0xe24] ;  /* 0x000e240001207983 */ /* 0x000f280000300800 */
[----:B------:R-:W-:Y:S01]  /*a760*/  STL.64 [R1+0xcf8], R216 ;  /* 0x000cf8d801007387 */ /* 0x000fe20000100a00 */
[----:B--2---:R-:W-:Y:S01]  /*a770*/  IMAD R185, R219, c[0x0][0x190], RZ ;  /* 0x00006400dbb97a24 */ /* 0x004fe200078e02ff */
[----:B------:R-:W-:-:S02]  /*a780*/  LEA.HI.X.SX32 R219, R227, R199, 0x2, P2 ;  /* 0x000000c7e3db7211 */ /* 0x000fc400010f16ff */
[----:B------:R-:W2:Y:S01]  /*a790*/  LDL.LU R227, [R1+0xe20] ;  /* 0x000e200001e37983 */ /* 0x000ea20000300800 */
[-C--:B------:R-:W-:Y:S02]  /*a7a0*/  LEA R220, P5, R231, R198.reuse, 0x2 ;  /* 0x000000c6e7dc7211 */ /* 0x080fe400078a10ff */
[-C--:B------:R-:W-:Y:S01]  /*a7b0*/  LEA R222, P2, R33, R198.reuse, 0x2 ;  /* 0x000000c621de7211 */ /* 0x080fe200078410ff */
[----:B------:R-:W-:Y:S01]  /*a7c0*/  STL.64 [R1+0xce8], R218 ;  /* 0x000ce8da01007387 */ /* 0x000fe20000100a00 */
[-C--:B------:R-:W-:Y:S02]  /*a7d0*/  LEA.HI.X.SX32 R221, R231, R199.reuse, 0x2, P5 ;  /* 0x000000c7e7dd7211 */ /* 0x080fe400028f16ff */
[----:B------:R-:W-:Y:S01]  /*a7e0*/  LEA R224, P5, R30, R198, 0x2 ;  /* 0x000000c61ee07211 */ /* 0x000fe200078a10ff */
[----:B------:R-:W4:Y:S04]  /*a7f0*/  LDL.LU R231, [R1+0xe1c] ;  /* 0x000e1c0001e77983 */ /* 0x000f280000300800 */
[----:B------:R-:W-:Y:S01]  /*a800*/  STL.64 [R1+0xcb0], R220 ;  /* 0x000cb0dc01007387 */ /* 0x000fe20000100a00 */
[----:B---3--:R-:W-:Y:S01]  /*a810*/  IMAD R183, R223, c[0x0][0x190], RZ ;  /* 0x00006400dfb77a24 */ /* 0x008fe200078e02ff */
[----:B------:R-:W-:-:S02]  /*a820*/  LEA.HI.X.SX32 R223, R33, R199, 0x2, P2 ;  /* 0x000000c721df7211 */ /* 0x000fc400010f16ff */
[----:B------:R-:W-:Y:S01]  /*a830*/  LEA R226, P2, R235, R198, 0x2 ;  /* 0x000000c6ebe27211 */ /* 0x000fe200078410ff */
[----:B------:R-:W3:Y:S01]  /*a840*/  LDL.LU R33, [R1+0xe18] ;  /* 0x000e180001217983 */ /* 0x000ee20000300800 */
[----:B------:R-:W-:-:S03]  /*a850*/  LEA.HI.X.SX32 R225, R30, R199, 0x2, P5 ;  /* 0x000000c71ee17211 */ /* 0x000fc600028f16ff */
[----:B------:R-:W-:Y:S04]  /*a860*/  STL.64 [R1+0xc70], R222 ;  /* 0x000c70de01007387 */ /* 0x000fe80000100a00 */
[----:B------:R-:W3:Y:S01]  /*a870*/  LDL.LU R30, [R1+0xe14] ;  /* 0x000e1400011e7983 */ /* 0x000ee20000300800 */
[----:B--2---:R-:W-:Y:S01]  /*a880*/  IMAD R182, R227, c[0x0][0x190], RZ ;  /* 0x00006400e3b67a24 */ /* 0x004fe200078e02ff */
[----:B------:R-:W-:Y:S02]  /*a890*/  LEA.HI.X.SX32 R227, R235, R199, 0x2, P2 ;  /* 0x000000c7ebe37211 */ /* 0x000fe400010f16ff */
[----:B------:R-:W2:Y:S01]  /*a8a0*/  LDL.LU R235, [R1+0xe10] ;  /* 0x000e100001eb7983 */ /* 0x000ea20000300800 */
[-C--:B------:R-:W-:Y:S02]  /*a8b0*/  LEA R228, P5, R31, R198.reuse, 0x2 ;  /* 0x000000c61fe47211 */ /* 0x080fe400078a10ff */
[----:B------:R-:W-:-:S02]  /*a8c0*/  LEA R230, P2, R239, R198, 0x2 ;  /* 0x000000c6efe67211 */ /* 0x000fc400078410ff */
[-C--:B------:R-:W-:Y:S01]  /*a8d0*/  LEA.HI.X.SX32 R229, R31, R199.reuse, 0x2, P5 ;  /* 0x000000c71fe57211 */ /* 0x080fe200028f16ff */
[----:B------:R-:W-:Y:S01]  /*a8e0*/  STL.64 [R1+0xd78], R226 ;  /* 0x000d78e201007387 */ /* 0x000fe20000100a00 */
[C---:B------:R-:W-:Y:S01]  /*a8f0*/  LEA R232, P5, R28.reuse, R198, 0x2 ;  /* 0x000000c61ce87211 */ /* 0x040fe200078a10ff */
[----:B----4-:R-:W-:Y:S01]  /*a900*/  IMAD R194, R231, c[0x0][0x190], RZ ;  /* 0x00006400e7c27a24 */ /* 0x010fe200078e02ff */
[-C--:B------:R-:W-:Y:S01]  /*a910*/  LEA.HI.X.SX32 R231, R239, R199.reuse, 0x2, P2 ;  /* 0x000000c7efe77211 */ /* 0x080fe200010f16ff */
[----:B------:R-:W3:Y:S01]  /*a920*/  LDL.LU R31, [R1+0xe0c] ;  /* 0x000e0c00011f7983 */ /* 0x000ee20000300800 */
[----:B------:R-:W-:-:S03]  /*a930*/  LEA.HI.X.SX32 R233, R28, R199, 0x2, P5 ;  /* 0x000000c71ce97211 */ /* 0x000fc600028f16ff */
[----:B------:R-:W-:Y:S01]  /*a940*/  STL.64 [R1+0xd40], R228 ;  /* 0x000d40e401007387 */ /* 0x000fe20000100a00 */
[----:B------:R-:W-:-:S03]  /*a950*/  LEA R234, P2, R243, R198, 0x2 ;  /* 0x000000c6f3ea7211 */ /* 0x000fc600078410ff */
[----:B------:R-:W4:Y:S04]  /*a960*/  LDL.LU R239, [R1+0xe08] ;  /* 0x000e080001ef7983 */ /* 0x000f280000300800 */
[----:B------:R-:W-:Y:S04]  /*a970*/  STL.64 [R1+0xd18], R230 ;  /* 0x000d18e601007387 */ /* 0x000fe80000100a00 */
[----:B------:R-:W3:Y:S04]  /*a980*/  LDL.LU R28, [R1+0xe04] ;  /* 0x000e0400011c7983 */ /* 0x000ee80000300800 */
[----:B------:R-:W-:Y:S01]  /*a990*/  STL.64 [R1+0xd00], R232 ;  /* 0x000d00e801007387 */ /* 0x000fe20000100a00 */
[----:B------:R-:W-:-:S04]  /*a9a0*/  LEA R236, P5, R247, R198, 0x2 ;  /* 0x000000c6f7ec7211 */ /* 0x000fc800078a10ff */
[-C--:B------:R-:W-:Y:S01]  /*a9b0*/  LEA.HI.X.SX32 R237, R247, R199.reuse, 0x2, P5 ;  /* 0x000000c7f7ed7211 */ /* 0x080fe200028f16ff */
[----:B--2---:R-:W-:Y:S01]  /*a9c0*/  IMAD R191, R235, c[0x0][0x190], RZ ;  /* 0x00006400ebbf7a24 */ /* 0x004fe200078e02ff */
[----:B------:R-:W-:Y:S02]  /*a9d0*/  LEA.HI.X.SX32 R235, R243, R199, 0x2, P2 ;  /* 0x000000c7f3eb7211 */ /* 0x000fe400010f16ff */
[----:B------:R-:W2:Y:S04]  /*a9e0*/  LDL.LU R243, [R1+0xe00] ;  /* 0x000e000001f37983 */ /* 0x000ea80000300800 */
[----:B------:R-:W-:Y:S04]  /*a9f0*/  STL.64 [R1+0xcd0], R234 ;  /* 0x000cd0ea01007387 */ /* 0x000fe80000100a00 */
[----:B------:R-:W3:Y:S01]  /*aa00*/  LDL.LU R247, [R1+0xdfc] ;  /* 0x000dfc0001f77983 */ /* 0x000ee20000300800 */
[----:B------:R-:W-:-:S02]  /*aa10*/  LEA R238, P2, R8, R198, 0x2 ;  /* 0x000000c608ee7211 */ /* 0x000fc400078410ff */
[-C--:B------:R-:W-:Y:S01]  /*aa20*/  LEA R240, P5, R6, R198.reuse, 0x2 ;  /* 0x000000c606f07211 */ /* 0x080fe200078a10ff */
[----:B------:R-:W3:Y:S01]  /*aa30*/  LDL.LU R190, [R1+0x224] ;  /* 0x0002240001be7983 */ /* 0x000ee20000300800 */
[----:B----4-:R-:W-:Y:S01]  /*aa40*/  IMAD R202, R239, c[0x0][0x190], RZ ;  /* 0x00006400efca7a24 */ /* 0x010fe200078e02ff */
[-C--:B------:R-:W-:Y:S02]  /*aa50*/  LEA.HI.X.SX32 R239, R8, R199.reuse, 0x2, P2 ;  /* 0x000000c708ef7211 */ /* 0x080fe400010f16ff */
[----:B------:R-:W-:Y:S01]  /*aa60*/  LEA R242, P2, R252, R198, 0x2 ;  /* 0x000000c6fcf27211 */ /* 0x000fe200078410ff */
[----:B------:R-:W-:Y:S01]  /*aa70*/  STL.64 [R1+0xcb8], R236 ;  /* 0x000cb8ec01007387 */ /* 0x000fe20000100a00 */
[----:B------:R-:W-:-:S03]  /*aa80*/  LEA.HI.X.SX32 R241, R6, R199, 0x2, P5 ;  /* 0x000000c706f17211 */ /* 0x000fc600028f16ff */
[----:B------:R-:W-:Y:S04]  /*aa90*/  STL.64 [R1+0xc78], R238 ;  /* 0x000c78ee01007387 */ /* 0x000fe80000100a00 */
[----:B------:R-:W4:Y:S01]  /*aaa0*/  LDL.LU R6, [R1+0x234] ;  /* 0x0002340001067983 */ /* 0x000f220000300800 */
[----:B------:R-:W-:-:S04]  /*aab0*/  LEA R244, P5, R7, R198, 0x2 ;  /* 0x000000c607f47211 */ /* 0x000fc800078a10ff */
[-C--:B------:R-:W-:Y:S02]  /*aac0*/  LEA.HI.X.SX32 R245, R7, R199.reuse, 0x2, P5 ;  /* 0x000000c707f57211 */ /* 0x080fe400028f16ff */
[-C--:B------:R-:W-:Y:S01]  /*aad0*/  LEA R248, P5, R9, R198.reuse, 0x2 ;  /* 0x000000c609f87211 */ /* 0x080fe200078a10ff */
[----:B--2---:R-:W-:Y:S01]  /*aae0*/  IMAD R8, R243, c[0x0][0x190], RZ ;  /* 0x00006400f3087a24 */ /* 0x004fe200078e02ff */
[----:B------:R-:W-:Y:S02]  /*aaf0*/  LEA.HI.X.SX32 R243, R252, R199, 0x2, P2 ;  /* 0x000000c7fcf37211 */ /* 0x000fe400010f16ff */
[----:B------:R-:W2:Y:S04]  /*ab00*/  LDL.LU R252, [R1+0xdf8] ;  /* 0x000df80001fc7983 */ /* 0x000ea80000300800 */
[----:B------:R-:W2:Y:S01]  /*ab10*/  LDL.LU R187, [R1+0x244] ;  /* 0x0002440001bb7983 */ /* 0x000ea20000300800 */
[----:B------:R-:W-:Y:S01]  /*ab20*/  LEA R246, P2, R29, R198, 0x2 ;  /* 0x000000c61df67211 */ /* 0x000fe200078410ff */
[----:B---3--:R-:W-:-:S02]  /*ab30*/  IMAD R7, R247, c[0x0][0x190], RZ ;  /* 0x00006400f7077a24 */ /* 0x008fc400078e02ff */
[----:B------:R-:W-:Y:S01]  /*ab40*/  STL.64 [R1+0xd60], R242 ;  /* 0x000d60f201007387 */ /* 0x000fe20000100a00 */
[----:B------:R-:W-:-:S03]  /*ab50*/  LEA.HI.X.SX32 R247, R29, R199, 0x2, P2 ;  /* 0x000000c71df77211 */ /* 0x000fc600010f16ff */
[----:B------:R-:W-:Y:S04]  /*ab60*/  STL.64 [R1+0xd58], R244 ;  /* 0x000d58f401007387 */ /* 0x000fe80000100a00 */
[----:B------:R-:W3:Y:S04]  /*ab70*/  LDL.LU R29, [R1+0xdf4] ;  /* 0x000df400011d7983 */ /* 0x000ee80000300800 */
[----:B------:R-:W3:Y:S01]  /*ab80*/  LDL.LU R186, [R1+0x254] ;  /* 0x0002540001ba7983 */ /* 0x000ee20000300800 */
[-C--:B------:R-:W-:Y:S02]  /*ab90*/  LEA R196, P2, R26, R198.reuse, 0x2 ;  /* 0x000000c61ac47211 */ /* 0x080fe400078410ff */
[----:B------:R-:W-:Y:S01]  /*aba0*/  LEA.HI.X.SX32 R249, R9, R199, 0x2, P5 ;  /* 0x000000c709f97211 */ /* 0x000fe200028f16ff */
[----:B------:R-:W-:Y:S01]  /*abb0*/  STL.64 [R1+0xd30], R246 ;  /* 0x000d30f601007387 */ /* 0x000fe20000100a00 */
[----:B------:R-:W-:-:S02]  /*abc0*/  LEA R192, P5, R10, R198, 0x2 ;  /* 0x000000c60ac07211 */ /* 0x000fc400078a10ff */
[-C--:B------:R-:W-:Y:S01]  /*abd0*/  LEA.HI.X.SX32 R197, R26, R199.reuse, 0x2, P2 ;  /* 0x000000c71ac57211 */ /* 0x080fe200010f16ff */
[----:B------:R-:W3:Y:S01]  /*abe0*/  LDL.LU R9, [R1+0x264] ;  /* 0x0002640001097983 */ /* 0x000ee20000300800 */
[C---:B------:R-:W-:Y:S02]  /*abf0*/  LEA R204, P2, R27.reuse, R198, 0x2 ;  /* 0x000000c61bcc7211 */ /* 0x040fe400078410ff */
[-C--:B------:R-:W-:Y:S01]  /*ac00*/  LEA.HI.X.SX32 R193, R10, R199.reuse, 0x2, P5 ;  /* 0x000000c70ac17211 */ /* 0x080fe200028f16ff */
[----:B------:R-:W-:Y:S01]  /*ac10*/  STL.64 [R1+0xd08], R248 ;  /* 0x000d08f801007387 */ /* 0x000fe20000100a00 */
[----:B------:R-:W-:-:S03]  /*ac20*/  LEA.HI.X.SX32 R205, R27, R199, 0x2, P2 ;  /* 0x000000c71bcd7211 */ /* 0x000fc600010f16ff */
[----:B------:R-:W3:Y:S04]  /*ac30*/  LDL.LU R26, [R1+0xdf0] ;  /* 0x000df000011a7983 */ /* 0x000ee80000300800 */
[----:B------:R-:W4:Y:S04]  /*ac40*/  LDL.LU R10, [R1+0x274] ;  /* 0x00027400010a7983 */ /* 0x000f280000300800 */
[----:B------:R1:W-:Y:S04]  /*ac50*/  STL.64 [R1+0x210], R196 ;  /* 0x000210c401007387 */ /* 0x0003e80000100a00 */
[----:B------:R-:W-:Y:S04]  /*ac60*/  STL.64 [R1+0x218], R192 ;  /* 0x000218c001007387 */ /* 0x000fe80000100a00 */
[----:B------:R-:W4:Y:S01]  /*ac70*/  LDL.LU R27, [R1+0xdec] ;  /* 0x000dec00011b7983 */ /* 0x000f220000300800 */
[----:B-1----:R-:W-:-:S03]  /*ac80*/  LEA R196, P5, R5, R198, 0x2 ;  /* 0x000000c605c47211 */ /* 0x002fc600078a10ff */
[----:B------:R1:W-:Y:S01]  /*ac90*/  STL.64 [R1+0x220], R204 ;  /* 0x000220cc01007387 */ /* 0x0003e20000100a00 */
[----:B------:R-:W-:-:S03]  /*aca0*/  LEA.HI.X.SX32 R197, R5, R199, 0x2, P5 ;  /* 0x000000c705c57211 */ /* 0x000fc600028f16ff */
        /* <DEDUP_REMOVED lines=17> */
[----:B-1----:R-:W-:-:S04]  /*adc0*/  LEA R204, P2, R23, R198, 0x2 ;  /* 0x000000c617cc7211 */ /* 0x002fc800078410ff */
[----:B------:R-:W-:Y:S01]  /*add0*/  LEA.HI.X.SX32 R205, R23, R199, 0x2, P2 ;  /* 0x000000c717cd7211 */ /* 0x000fe200010f16ff */
[----:B------:R-:W-:Y:S02]  /*ade0*/  IMAD R193, R190, c[0x0][0x190], RZ ;  /* 0x00006400bec17a24 */ /* 0x000fe400078e02ff */
[----:B--2---:R-:W-:Y:S02]  /*adf0*/  IMAD R192, R187, c[0x0][0x190], RZ ;  /* 0x00006400bbc07a24 */ /* 0x004fe400078e02ff */
[----:B------:R-:W2:Y:S04]  /*ae00*/  LDL.LU R187, [R1+0x2a4] ;  /* 0x0002a40001bb7983 */ /* 0x000ea80000300800 */
[----:B------:R1:W-:Y:S04]  /*ae10*/  STL.64 [R1+0x248], R196 ;  /* 0x000248c401007387 */ /* 0x0003e80000100a00 */
[----:B------:R-:W2:Y:S04]  /*ae20*/  LDL.LU R23, [R1+0xddc] ;  /* 0x000ddc0001177983 */ /* 0x000ea80000300800 */
[----:B------:R3:W-:Y:S01]  /*ae30*/  STL.64 [R1+0x250], R204 ;  /* 0x000250cc01007387 */ /* 0x0007e20000100a00 */
[----:B-1----:R-:W-:-:S04]  /*ae40*/  LEA R196, P5, R12, R198, 0x2 ;  /* 0x000000c60cc47211 */ /* 0x002fc800078a10ff */
[----:B------:R-:W-:Y:S02]  /*ae50*/  LEA.HI.X.SX32 R197, R12, R199, 0x2, P5 ;  /* 0x000000c70cc57211 */ /* 0x000fe400028f16ff */
[----:B------:R-:W2:Y:S01]  /*ae60*/  LDL.LU R12, [R1+0x2b4] ;  /* 0x0002b400010c7983 */ /* 0x000ea20000300800 */
[----:B---3--:R-:W-:-:S03]  /*ae70*/  LEA R204, P2, R20, R198, 0x2 ;  /* 0x000000c614cc7211 */ /* 0x008fc600078410ff */
[----:B------:R1:W-:Y:S01]  /*ae80*/  STL.64 [R1+0x258], R196 ;  /* 0x000258c401007387 */ /* 0x0003e20000100a00 */
[----:B------:R-:W-:-:S03]  /*ae90*/  LEA.HI.X.SX32 R205, R20, R199, 0x2, P2 ;  /* 0x000000c714cd7211 */ /* 0x000fc600010f16ff */
[----:B------:R-:W3:Y:S01]  /*aea0*/  LDL.LU R20, [R1+0xdd8] ;  /* 0x000dd80001147983 */ /* 0x000ee20000300800 */
[----:B------:R-:W-:-:S03]  /*aeb0*/  IMAD R190, R186, c[0x0][0x190], RZ ;  /* 0x00006400babe7a24 */ /* 0x000fc600078e02ff */
[----:B------:R1:W-:Y:S02]  /*aec0*/  STL.64 [R1+0x260], R204 ;  /* 0x000260cc01007387 */ /* 0x0003e40000100a00 */
[----:B-1----:R-:W-:-:S04]  /*aed0*/  LEA R196, P5, R21, R198, 0x2 ;  /* 0x000000c615c47211 */ /* 0x002fc800078a10ff */
[----:B------:R-:W-:Y:S02]  /*aee0*/  LEA.HI.X.SX32 R197, R21, R199, 0x2, P5 ;  /* 0x000000c715c57211 */ /* 0x000fe400028f16ff */
[----:B------:R-:W3:Y:S01]  /*aef0*/  LDL.LU R21, [R1+0xdd4] ;  /* 0x000dd40001157983 */ /* 0x000ee20000300800 */
[----:B------:R-:W-:-:S03]  /*af00*/  LEA R204, P2, R18, R198, 0x2 ;  /* 0x000000c612cc7211 */ /* 0x000fc600078410ff */
[----:B------:R-:W2:Y:S01]  /*af10*/  LDL.LU R186, [R1+0x2c4] ;  /* 0x0002c40001ba7983 */ /* 0x000ea20000300800 */
[----:B------:R-:W-:-:S03]  /*af20*/  LEA.HI.X.SX32 R205, R18, R199, 0x2, P2 ;  /* 0x000000c712cd7211 */ /* 0x000fc600010f16ff */
[----:B------:R1:W-:Y:S04]  /*af30*/  STL.64 [R1+0x268], R196 ;  /* 0x000268c401007387 */ /* 0x0003e80000100a00 */
[----:B------:R-:W2:Y:S04]  /*af40*/  LDL.LU R18, [R1+0xdd0] ;  /* 0x000dd00001127983 */ /* 0x000ea80000300800 */
[----:B------:R1:W-:Y:S02]  /*af50*/  STL.64 [R1+0x270], R204 ;  /* 0x000270cc01007387 */ /* 0x0003e40000100a00 */
[----:B-1----:R-:W-:-:S04]  /*af60*/  LEA R196, P5, R15, R198, 0x2 ;  /* 0x000000c60fc47211 */ /* 0x002fc800078a10ff */
[----:B------:R-:W-:Y:S02]  /*af70*/  LEA.HI.X.SX32 R197, R15, R199, 0x2, P5 ;  /* 0x000000c70fc57211 */ /* 0x000fe400028f16ff */
[----:B------:R-:W-:-:S03]  /*af80*/  LEA R204, P2, R19, R198, 0x2 ;  /* 0x000000c613cc7211 */ /* 0x000fc600078410ff */
[----:B------:R1:W-:Y:S01]  /*af90*/  STL.64 [R1+0x278], R196 ;  /* 0x000278c401007387 */ /* 0x0003e20000100a00 */
[----:B------:R-:W-:-:S03]  /*afa0*/  LEA.HI.X.SX32 R205, R19, R199, 0x2, P2 ;  /* 0x000000c713cd7211 */ /* 0x000fc600010f16ff */
[----:B------:R-:W2:Y:S04]  /*afb0*/  LDL.LU R15, [R1+0x2d4] ;  /* 0x0002d400010f7983 */ /* 0x000ea80000300800 */
[----:B------:R-:W2:Y:S01]  /*afc0*/  LDL.LU R19, [R1+0xdcc] ;  /* 0x000dcc0001137983 */ /* 0x000ea20000300800 */
[----:B-1----:R-:W-:-:S03]  /*afd0*/  LEA R196, P5, R16, R198, 0x2 ;  /* 0x000000c610c47211 */ /* 0x002fc600078a10ff */
[----:B------:R1:W-:Y:S01]  /*afe0*/  STL.64 [R1+0x280], R204 ;  /* 0x000280cc01007387 */ /* 0x0003e20000100a00 */
[----:B------:R-:W-:-:S03]  /*aff0*/  LEA.HI.X.SX32 R197, R16, R199, 0x2, P5 ;  /* 0x000000c710c57211 */ /* 0x000fc600028f16ff */
        /* <DEDUP_REMOVED lines=8> */
[----:B------:R-:W3:Y:S01]  /*b080*/  LDL.LU R17, [R1+0xdc4] ;  /* 0x000dc40001117983 */ /* 0x000ee20000300800 */
[----:B-1----:R-:W-:-:S03]  /*b090*/  LEA R204, P2, R251, R198, 0x2 ;  /* 0x000000c6fbcc7211 */ /* 0x002fc600078410ff */
[----:B------:R1:W-:Y:S01]  /*b0a0*/  STL.64 [R1+0x298], R196 ;  /* 0x000298c401007387 */ /* 0x0003e20000100a00 */
[----:B------:R-:W-:-:S03]  /*b0b0*/  LEA.HI.X.SX32 R205, R251, R199, 0x2, P2 ;  /* 0x000000c7fbcd7211 */ /* 0x000fc600010f16ff */
[----:B------:R-:W3:Y:S01]  /*b0c0*/  LDL.LU R251, [R1+0x2f4] ;  /* 0x0002f40001fb7983 */ /* 0x000ee20000300800 */
[----:B-1----:R-:W-:-:S03]  /*b0d0*/  LEA R196, P5, R0, R198, 0x2 ;  /* 0x000000c600c47211 */ /* 0x002fc600078a10ff */
[----:B------:R1:W-:Y:S01]  /*b0e0*/  STL.64 [R1+0x2a0], R204 ;  /* 0x0002a0cc01007387 */ /* 0x0003e20000100a00 */
[----:B------:R-:W-:-:S03]  /*b0f0*/  LEA.HI.X.SX32 R197, R0, R199, 0x2, P5 ;  /* 0x000000c700c57211 */ /* 0x000fc600028f16ff */
[----:B------:R-:W4:Y:S04]  /*b100*/  LDL.LU R0, [R1+0xdc0] ;  /* 0x000dc00001007983 */ /* 0x000f280000300800 */
[----:B------:R1:W-:Y:S02]  /*b110*/  STL.64 [R1+0x2a8], R196 ;  /* 0x0002a8c401007387 */ /* 0x0003e40000100a00 */
[----:B-1----:R-:W-:-:S04]  /*b120*/  LEA R204, P2, R200, R198, 0x2 ;  /* 0x000000c6c8cc7211 */ /* 0x002fc800078410ff */
[-C--:B------:R-:W-:Y:S02]  /*b130*/  LEA.HI.X.SX32 R205, R200, R199.reuse, 0x2, P2 ;  /* 0x000000c7c8cd7211 */ /* 0x080fe400010f16ff */
[CC--:B------:R-:W-:Y:S01]  /*b140*/  LEA R196, P5, R184.reuse, R198.reuse, 0x2 ;  /* 0x000000c6b8c47211 */ /* 0x0c0fe200078a10ff */
[----:B------:R-:W4:Y:S01]  /*b150*/  LDL.LU R200, [R1+0xdbc] ;  /* 0x000dbc0001c87983 */ /* 0x000f220000300800 */
[-C--:B------:R-:W-:Y:S02]  /*b160*/  LEA R248, P2, R201, R198.reuse, 0x2 ;  /* 0x000000c6c9f87211 */ /* 0x080fe400078410ff */
[-C--:B------:R-:W-:Y:S02]  /*b170*/  LEA.HI.X.SX32 R197, R184, R199.reuse, 0x2, P5 ;  /* 0x000000c7b8c57211 */ /* 0x080fe400028f16ff */
[----:B------:R-:W-:Y:S01]  /*b180*/  LEA R218, P5, R13, R198, 0x2 ;  /* 0x000000c60dda7211 */ /* 0x000fe200078a10ff */
[----:B------:R-:W4:Y:S01]  /*b190*/  LDL.LU R184, [R1+0x304] ;  /* 0x0003040001b87983 */ /* 0x000f220000300800 */
[----:B------:R-:W-:-:S02]  /*b1a0*/  LEA.HI.X.SX32 R249, R201, R199, 0x2, P2 ;  /* 0x000000c7c9f97211 */ /* 0x000fc400010f16ff */
[----:B------:R-:W-:Y:S01]  /*b1b0*/  LEA.HI.X.SX32 R219, R13, R199, 0x2, P5 ;  /* 0x000000c70ddb7211 */ /* 0x000fe200028f16ff */
[----:B------:R1:W-:Y:S04]  /*b1c0*/  STL.64 [R1+0x2b0], R204 ;  /* 0x0002b0cc01007387 */ /* 0x0003e80000100a00 */
[----:B------:R1:W-:Y:S04]  /*b1d0*/  STL.64 [R1+0x2b8], R196 ;  /* 0x0002b8c401007387 */ /* 0x0003e80000100a00 */
[----:B------:R-:W4:Y:S01]  /*b1e0*/  LDL.LU R13, [R1+0x314] ;  /* 0x00031400010d7983 */ /* 0x000f220000300800 */
[----:B-1----:R-:W-:-:S03]  /*b1f0*/  LEA R204, P2, R11, R198, 0x2 ;  /* 0x000000c60bcc7211 */ /* 0x002fc600078410ff */
[----:B------:R-:W-:Y:S01]  /*b200*/  STL.64 [R1+0x2c0], R248 ;  /* 0x0002c0f801007387 */ /* 0x000fe20000100a00 */
[----:B------:R-:W-:-:S03]  /*b210*/  LEA R196, P5, R14, R198, 0x2 ;  /* 0x000000c60ec47211 */ /* 0x000fc600078a10ff */
[----:B------:R-:W-:Y:S01]  /*b220*/  STL.64 [R1+0xd10], R248 ;  /* 0x000d10f801007387 */ /* 0x000fe20000100a00 */
[-C--:B------:R-:W-:Y:S02]  /*b230*/  LEA.HI.X.SX32 R205, R11, R199.reuse, 0x2, P2 ;  /* 0x000000c70bcd7211 */ /* 0x080fe400010f16ff */
[----:B------:R-:W-:Y:S01]  /*b240*/  LEA.HI.X.SX32 R197, R14, R199, 0x2, P5 ;  /* 0x000000c70ec57211 */ /* 0x000fe200028f16ff */
[----:B------:R-:W4:Y:S04]  /*b250*/  LDL.LU R11, [R1+0x324] ;  /* 0x00032400010b7983 */ /* 0x000f280000300800 */
[----:B------:R-:W-:Y:S04]  /*b260*/  STL.64 [R1+0x2c8], R218 ;  /* 0x0002c8da01007387 */ /* 0x000fe80000100a00 */
[----:B------:R-:W-:Y:S04]  /*b270*/  STL.64 [R1+0xd38], R218 ;  /* 0x000d38da01007387 */ /* 0x000fe80000100a00 */
[----:B------:R1:W-:Y:S04]  /*b280*/  STL.64 [R1+0x2d0], R204 ;  /* 0x0002d0cc01007387 */ /* 0x0003e80000100a00 */
[----:B------:R1:W-:Y:S02]  /*b290*/  STL.64 [R1+0x2d8], R196 ;  /* 0x0002d8c401007387 */ /* 0x0003e40000100a00 */
[----:B-1----:R-:W-:-:S02]  /*b2a0*/  LEA R204, P2, R195, R198, 0x2 ;  /* 0x000000c6c3cc7211 */ /* 0x002fc400078410ff */
[----:B------:R-:W-:Y:S02]  /*b2b0*/  LEA R196, P5, R185, R198, 0x2 ;  /* 0x000000c6b9c47211 */ /* 0x000fe400078a10ff */
[-C--:B------:R-:W-:Y:S02]  /*b2c0*/  LEA.HI.X.SX32 R205, R195, R199.reuse, 0x2, P2 ;  /* 0x000000c7c3cd7211 */ /* 0x080fe400010f16ff */
[----:B------:R-:W-:Y:S01]  /*b2d0*/  LEA.HI.X.SX32 R197, R185, R199, 0x2, P5 ;  /* 0x000000c7b9c57211 */ /* 0x000fe200028f16ff */
[----:B--2---:R-:W-:Y:S02]  /*b2e0*/  IMAD R14, R250, c[0x0][0x190], RZ ;  /* 0x00006400fa0e7a24 */ /* 0x004fe400078e02ff */
[----:B------:R-:W2:Y:S04]  /*b2f0*/  LDL.LU R250, [R1+0x334] ;  /* 0x0003340001fa7983 */ /* 0x000ea80000300800 */
[----:B------:R-:W-:Y:S04]  /*b300*/  STL.64 [R1+0x2e0], R204 ;  /* 0x0002e0cc01007387 */ /* 0x000fe80000100a00 */
[----:B------:R1:W-:Y:S01]  /*b310*/  STL.64 [R1+0x2e8], R196 ;  /* 0x0002e8c401007387 */ /* 0x0003e20000100a00 */
[----:B---3--:R-:W-:-:S03]  /*b320*/  IMAD R185, R251, c[0x0][0x190], RZ ;  /* 0x00006400fbb97a24 */ /* 0x008fc600078e02ff */
[----:B------:R-:W3:Y:S01]  /*b330*/  LDL.LU R251, [R1+0x344] ;  /* 0x0003440001fb7983 */ /* 0x000ee20000300800 */
[CC--:B------:R-:W-:Y:S02]  /*b340*/  LEA R244, P2, R183.reuse, R198.reuse, 0x2 ;  /* 0x000000c6b7f47211 */ /* 0x0c0fe400078410ff */
[-C--:B------:R-:W-:Y:S02]  /*b350*/  LEA R246, P5, R182, R198.reuse, 0x2 ;  /* 0x000000c6b6f67211 */ /* 0x080fe400078a10ff */
[-C--:B------:R-:W-:Y:S02]  /*b360*/  LEA.HI.X.SX32 R245, R183, R199.reuse, 0x2, P2 ;  /* 0x000000c7b7f57211 */ /* 0x080fe400010f16ff */
[-C--:B------:R-:W-:Y:S02]  /*b370*/  LEA R232, P2, R194, R198.reuse, 0x2 ;  /* 0x000000c6c2e87211 */ /* 0x080fe400078410ff */
[----:B------:R-:W-:Y:S02]  /*b380*/  LEA.HI.X.SX32 R247, R182, R199, 0x2, P5 ;  /* 0x000000c7b6f77211 */ /* 0x000fe400028f16ff */
[----:B------:R-:W-:-:S02]  /*b390*/  LEA R182, P5, R191, R198, 0x2 ;  /* 0x000000c6bfb67211 */ /* 0x000fc400078a10ff */
[-C--:B------:R-:W-:Y:S02]  /*b3a0*/  LEA.HI.X.SX32 R233, R194, R199.reuse, 0x2, P2 ;  /* 0x000000c7c2e97211 */ /* 0x080fe400010f16ff */
[CC--:B------:R-:W-:Y:S01]  /*b3b0*/  LEA R194, P2, R202.reuse, R198.reuse, 0x2 ;  /* 0x000000c6cac27211 */ /* 0x0c0fe200078410ff */
[----:B------:R-:W-:Y:S01]  /*b3c0*/  STL.64 [R1+0x2f0], R244 ;  /* 0x0002f0f401007387 */ /* 0x000fe20000100a00 */
[-C--:B------:R-:W-:Y:S02]  /*b3d0*/  LEA.HI.X.SX32 R183, R191, R199.reuse, 0x2, P5 ;  /* 0x000000c7bfb77211 */ /* 0x080fe400028f16ff */
[----:B------:R-:W-:Y:S01]  /*b3e0*/  LEA.HI.X.SX32 R195, R202, R199, 0x2, P2 ;  /* 0x000000c7cac37211 */ /* 0x000fe200010f16ff */
[----:B------:R-:W-:Y:S01]  /*b3f0*/  STL.64 [R1+0x2f8], R246 ;  /* 0x0002f8f601007387 */ /* 0x000fe20000100a00 */
[----:B-1----:R-:W-:-:S03]  /*b400*/  LEA R196, P5, R8, R198, 0x2 ;  /* 0x000000c608c47211 */ /* 0x002fc600078a10ff */
[----:B------:R-:W3:Y:S01]  /*b410*/  LDL.LU R191, [R1+0x354] ;  /* 0x0003540001bf7983 */ /* 0x000ee20000300800 */
[----:B------:R-:W-:Y:S01]  /*b420*/  IMAD R252, R252, c[0x0][0x190], RZ ;  /* 0x00006400fcfc7a24 */ /* 0x000fe200078e02ff */
[----:B------:R-:W-:Y:S02]  /*b430*/  LEA.HI.X.SX32 R197, R8, R199, 0x2, P5 ;  /* 0x000000c708c57211 */ /* 0x000fe400028f16ff */
[----:B------:R-:W-:Y:S04]  /*b440*/  STL.64 [R1+0x300], R232 ;  /* 0x000300e801007387 */ /* 0x000fe80000100a00 */
[----:B------:R-:W-:Y:S04]  /*b450*/  STL.64 [R1+0x308], R182 ;  /* 0x000308b601007387 */ /* 0x000fe80000100a00 */
[----:B------:R1:W-:Y:S04]  /*b460*/  STL.64 [R1+0x310], R194 ;  /* 0x000310c201007387 */ /* 0x0003e80000100a00 */
[----:B------:R-:W3:Y:S01]  /*b470*/  LDL.LU R8, [R1+0x364] ;  /* 0x0003640001087983 */ /* 0x000ee20000300800 */
[----:B----4-:R-:W-:Y:S01]  /*b480*/  IMAD R6, R6, c[0x0][0x190], RZ ;  /* 0x0000640006067a24 */ /* 0x010fe200078e02ff */
[----:B------:R-:W-:-:S02]  /*b490*/  LEA R226, P5, R252, R198, 0x2 ;  /* 0x000000c6fce27211 */ /* 0x000fc400078a10ff */
[----:B-1----:R-:W-:-:S04]  /*b4a0*/  LEA R194, P2, R7, R198, 0x2 ;  /* 0x000000c607c27211 */ /* 0x002fc800078410ff */
[-C--:B------:R-:W-:Y:S02]  /*b4b0*/  LEA.HI.X.SX32 R195, R7, R199.reuse, 0x2, P2 ;  /* 0x000000c707c37211 */ /* 0x080fe400010f16ff */
[CC--:B------:R-:W-:Y:S01]  /*b4c0*/  LEA R212, P2, R193.reuse, R198.reuse, 0x2 ;  /* 0x000000c6c1d47211 */ /* 0x0c0fe200078410ff */
[----:B------:R-:W-:Y:S01]  /*b4d0*/  STL.64 [R1+0x318], R196 ;  /* 0x000318c401007387 */ /* 0x000fe20000100a00 */
[-C--:B------:R-:W-:Y:S02]  /*b4e0*/  LEA.HI.X.SX32 R227, R252, R199.reuse, 0x2, P5 ;  /* 0x000000c7fce37211 */ /* 0x080fe400028f16ff */
[C---:B------:R-:W-:Y:S01]  /*b4f0*/  LEA R214, P5, R6.reuse, R198, 0x2 ;  /* 0x000000c606d67211 */ /* 0x040fe200078a10ff */
[----:B------:R1:W-:Y:S01]  /*b500*/  STL.64 [R1+0x320], R194 ;  /* 0x000320c201007387 */ /* 0x0003e20000100a00 */
[-C--:B------:R-:W-:Y:S02]  /*b510*/  LEA.HI.X.SX32 R213, R193, R199.reuse, 0x2, P2 ;  /* 0x000000c7c1d57211 */ /* 0x080fe400010f16ff */
[----:B------:R-:W-:Y:S01]  /*b520*/  LEA.HI.X.SX32 R215, R6, R199, 0x2, P5 ;  /* 0x000000c706d77211 */ /* 0x000fe200028f16ff */
[----:B--2---:R-:W-:-:S02]  /*b530*/  IMAD R7, R250, c[0x0][0x190], RZ ;  /* 0x00006400fa077a24 */ /* 0x004fc400078e02ff */
[----:B------:R-:W2:Y:S04]  /*b540*/  LDL.LU R250, [R1+0x374] ;  /* 0x0003740001fa7983 */ /* 0x000ea80000300800 */
[----:B------:R-:W-:Y:S04]  /*b550*/  STL.64 [R1+0x328], R226 ;  /* 0x000328e201007387 */ /* 0x000fe80000100a00 */
[----:B------:R-:W-:Y:S01]  /*b560*/  STL.64 [R1+0x330], R212 ;  /* 0x000330d401007387 */ /* 0x000fe20000100a00 */
[----:B---3--:R-:W-:-:S03]  /*b570*/  IMAD R6, R251, c[0x0][0x190], RZ ;  /* 0x00006400fb067a24 */ /* 0x008fc600078e02ff */
[----:B------:R-:W3:Y:S01]  /*b580*/  LDL.LU R251, [R1+0x384] ;  /* 0x0003840001fb7983 */ /* 0x000ee20000300800 */
[----:B------:R-:W-:Y:S01]  /*b590*/  IMAD R9, R9, c[0x0][0x190], RZ ;  /* 0x0000640009097a24 */ /* 0x000fe200078e02ff */
[-C--:B------:R-:W-:Y:S01]  /*b5a0*/  LEA R216, P2, R192, R198.reuse, 0x2 ;  /* 0x000000c6c0d87211 */ /* 0x080fe200078410ff */
[----:B------:R-:W-:Y:S01]  /*b5b0*/  IMAD R10, R10, c[0x0][0x190], RZ ;  /* 0x000064000a0a7a24 */ /* 0x000fe200078e02ff */
[-C--:B------:R-:W-:Y:S01]  /*b5c0*/  LEA R202, P5, R190, R198.reuse, 0x2 ;  /* 0x000000c6beca7211 */ /* 0x080fe200078a10ff */
[----:B------:R-:W-:Y:S01]  /*b5d0*/  IMAD R5, R5, c[0x0][0x190], RZ ;  /* 0x0000640005057a24 */ /* 0x000fe200078e02ff */
[-C--:B------:R-:W-:Y:S02]  /*b5e0*/  LEA.HI.X.SX32 R217, R192, R199.reuse, 0x2, P2 ;  /* 0x000000c7c0d97211 */ /* 0x080fe400010f16ff */
[----:B------:R-:W-:Y:S02]  /*b5f0*/  LEA R236, P2, R9, R198, 0x2 ;  /* 0x000000c609ec7211 */ /* 0x000fe400078410ff */
[----:B------:R-:W-:-:S02]  /*b600*/  LEA.HI.X.SX32 R203, R190, R199, 0x2, P5 ;  /* 0x000000c7becb7211 */ /* 0x000fc400028f16ff */
[-C--:B------:R-:W-:Y:S01]  /*b610*/  LEA R238, P5, R10, R198.reuse, 0x2 ;  /* 0x000000c60aee7211 */ /* 0x080fe200078a10ff */
[----:B------:R-:W-:Y:S01]  /*b620*/  STL.64 [R1+0x338], R214 ;  /* 0x000338d601007387 */ /* 0x000fe20000100a00 */
[-C--:B------:R-:W-:Y:S01]  /*b630*/  LEA.HI.X.SX32 R237, R9, R199.reuse, 0x2, P2 ;  /* 0x000000c709ed7211 */ /* 0x080fe200010f16ff */
[----:B------:R-:W-:Y:S01]  /*b640*/  IMAD R4, R4, c[0x0][0x190], RZ ;  /* 0x0000640004047a24 */ /* 0x000fe200078e02ff */
[----:B------:R-:W-:Y:S01]  /*b650*/  LEA R192, P2, R5, R198, 0x2 ;  /* 0x000000c605c07211 */ /* 0x000fe200078410ff */
[----:B------:R-:W-:Y:S01]  /*b660*/  STL.64 [R1+0x340], R216 ;  /* 0x000340d801007387 */ /* 0x000fe20000100a00 */
[----:B------:R-:W-:-:S03]  /*b670*/  LEA.HI.X.SX32 R239, R10, R199, 0x2, P5 ;  /* 0x000000c70aef7211 */ /* 0x000fc600028f16ff */
[----:B------:R-:W4:Y:S01]  /*b680*/  LDL.LU R9, [R1+0x394] ;  /* 0x0003940001097983 */ /* 0x000f220000300800 */
[----:B------:R-:W-:Y:S01]  /*b690*/  LEA.HI.X.SX32 R193, R5, R199, 0x2, P2 ;  /* 0x000000c705c17211 */ /* 0x000fe200010f16ff */
[----:B------:R-:W-:Y:S02]  /*b6a0*/  IMAD R187, R187, c[0x0][0x190], RZ ;  /* 0x00006400bbbb7a24 */ /* 0x000fe400078e02ff */
[----:B------:R-:W-:Y:S01]  /*b6b0*/  STL.64 [R1+0x348], R202 ;  /* 0x000348ca01007387 */ /* 0x000fe20000100a00 */
[----:B------:R-:W-:Y:S01]  /*b6c0*/  IMAD R12, R12, c[0x0][0x190], RZ ;  /* 0x000064000c0c7a24 */ /* 0x000fe200078e02ff */
[----:B------:R-:W-:Y:S02]  /*b6d0*/  LEA R190, P5, R4, R198, 0x2 ;  /* 0x000000c604be7211 */ /* 0x000fe400078a10ff */
[----:B------:R-:W-:Y:S04]  /*b6e0*/  STL.64 [R1+0x350], R236 ;  /* 0x000350ec01007387 */ /* 0x000fe80000100a00 */
[----:B------:R-:W-:Y:S01]  /*b6f0*/  STL.64 [R1+0xcc0], R236 ;  /* 0x000cc0ec01007387 */ /* 0x000fe20000100a00 */
[----:B------:R-:W-:-:S02]  /*b700*/  IMAD R252, R191, c[0x0][0x190], RZ ;  /* 0x00006400bffc7a24 */ /* 0x000fc400078e02ff */
[----:B------:R-:W-:Y:S02]  /*b710*/  IMAD R10, R8, c[0x0][0x190], RZ ;  /* 0x00006400080a7a24 */ /* 0x000fe400078e02ff */
[----:B------:R-:W4:Y:S01]  /*b720*/  LDL.LU R8, [R1+0x3a4] ;  /* 0x0003a40001087983 */ /* 0x000f220000300800 */
[----:B------:R-:W-:-:S03]  /*b730*/  LEA.HI.X.SX32 R191, R4, R199, 0x2, P5 ;  /* 0x000000c704bf7211 */ /* 0x000fc600028f16ff */
[----:B------:R-:W-:Y:S01]  /*b740*/  STL.64 [R1+0x358], R238 ;  /* 0x000358ee01007387 */ /* 0x000fe20000100a00 */
[----:B-1----:R-:W-:-:S03]  /*b750*/  LEA R194, P5, R12, R198, 0x2 ;  /* 0x000000c60cc27211 */ /* 0x002fc600078a10ff */
[----:B------:R-:W-:Y:S04]  /*b760*/  STL.64 [R1+0xc80], R238 ;  /* 0x000c80ee01007387 */ /* 0x000fe80000100a00 */
[----:B------:R1:W-:Y:S01]  /*b770*/  STL.64 [R1+0x360], R192 ;  /* 0x000360c001007387 */ /* 0x0003e20000100a00 */
[----:B------:R-:W-:-:S03]  /*b780*/  LEA.HI.X.SX32 R195, R12, R199, 0x2, P5 ;  /* 0x000000c70cc37211 */ /* 0x000fc600028f16ff */
[----:B------:R-:W4:Y:S01]  /*b790*/  LDL.LU R4, [R1+0x3b4] ;  /* 0x0003b40001047983 */ /* 0x000f220000300800 */
[----:B-1----:R-:W-:-:S03]  /*b7a0*/  LEA R192, P2, R187, R198, 0x2 ;  /* 0x000000c6bbc07211 */ /* 0x002fc600078410ff */
[----:B------:R-:W-:Y:S01]  /*b7b0*/  STL.64 [R1+0x368], R190 ;  /* 0x000368be01007387 */ /* 0x000fe20000100a00 */
[----:B------:R-:W-:Y:S01]  /*b7c0*/  LEA.HI.X.SX32 R193, R187, R199, 0x2, P2 ;  /* 0x000000c7bbc17211 */ /* 0x000fe200010f16ff */
[----:B--2---:R-:W-:Y:S02]  /*b7d0*/  IMAD R5, R250, c[0x0][0x190], RZ ;  /* 0x00006400fa057a24 */ /* 0x004fe400078e02ff */
[----:B------:R-:W2:Y:S04]  /*b7e0*/  LDL.LU R250, [R1+0x3cc] ;  /* 0x0003cc0001fa7983 */ /* 0x000ea80000300800 */
[----:B------:R-:W-:Y:S04]  /*b7f0*/  STL.64 [R1+0x370], R192 ;  /* 0x000370c001007387 */ /* 0x000fe80000100a00 */
[----:B------:R-:W-:Y:S01]  /*b800*/  STL.64 [R1+0x378], R194 ;  /* 0x000378c201007387 */ /* 0x000fe20000100a00 */
[----:B---3--:R-:W-:-:S03]  /*b810*/  IMAD R12, R251, c[0x0][0x190], RZ ;  /* 0x00006400fb0c7a24 */ /* 0x008fc600078e02ff */
[----:B------:R-:W3:Y:S01]  /*b820*/  LDL.LU R251, [R1+0x3e0] ;  /* 0x0003e00001fb7983 */ /* 0x000ee20000300800 */
[----:B------:R-:W-:Y:S02]  /*b830*/  IMAD R186, R186, c[0x0][0x190], RZ ;  /* 0x00006400baba7a24 */ /* 0x000fe400078e02ff */
[----:B------:R-:W-:-:S03]  /*b840*/  IMAD R15, R15, c[0x0][0x190], RZ ;  /* 0x000064000f0f7a24 */ /* 0x000fc600078e02ff */
[-C--:B------:R-:W-:Y:S02]  /*b850*/  LEA R196, P2, R186, R198.reuse, 0x2 ;  /* 0x000000c6bac47211 */ /* 0x080fe400078410ff */
[-C--:B------:R-:W-:Y:S01]  /*b860*/  LEA R234, P5, R15, R198.reuse, 0x2 ;  /* 0x000000c60fea7211 */ /* 0x080fe200078a10ff */
[----:B------:R-:W-:Y:S01]  /*b870*/  IMAD R184, R184, c[0x0][0x190], RZ ;  /* 0x00006400b8b87a24 */ /* 0x000fe200078e02ff */
[-C--:B------:R-:W-:Y:S02]  /*b880*/  LEA.HI.X.SX32 R197, R186, R199.reuse, 0x2, P2 ;  /* 0x000000c7bac57211 */ /* 0x080fe400010f16ff */
[CC--:B------:R-:W-:Y:S01]  /*b890*/  LEA R220, P2, R14.reuse, R198.reuse, 0x2 ;  /* 0x000000c60edc7211 */ /* 0x0c0fe200078410ff */
[----:B------:R-:W-:Y:S01]  /*b8a0*/  IMAD R13, R13, c[0x0][0x190], RZ ;  /* 0x000064000d0d7a24 */ /* 0x000fe200078e02ff */
[-C--:B------:R-:W-:Y:S02]  /*b8b0*/  LEA.HI.X.SX32 R235, R15, R199.reuse, 0x2, P5 ;  /* 0x000000c70feb7211 */ /* 0x080fe400028f16ff */
[----:B------:R-:W-:Y:S01]  /*b8c0*/  LEA R222, P5, R185, R198, 0x2 ;  /* 0x000000c6b9de7211 */ /* 0x000fe200078a10ff */
[----:B------:R-:W-:Y:S01]  /*b8d0*/  IMAD R11, R11, c[0x0][0x190], RZ ;  /* 0x000064000b0b7a24 */ /* 0x000fe200078e02ff */
[----:B------:R-:W-:-:S02]  /*b8e0*/  LEA.HI.X.SX32 R221, R14, R199, 0x2, P2 ;  /* 0x000000c70edd7211 */ /* 0x000fc400010f16ff */
[CC--:B------:R-:W-:Y:S02]  /*b8f0*/  LEA R14, P2, R184.reuse, R198.reuse, 0x2 ;  /* 0x000000c6b80e7211 */ /* 0x0c0fe400078410ff */
[-C--:B------:R-:W-:Y:S02]  /*b900*/  LEA.HI.X.SX32 R223, R185, R199.reuse, 0x2, P5 ;  /* 0x000000c7b9df7211 */ /* 0x080fe400028f16ff */
[-C--:B------:R-:W-:Y:S02]  /*b910*/  LEA R210, P5, R13, R198.reuse, 0x2 ;  /* 0x000000c60dd27211 */ /* 0x080fe400078a10ff */
[-C--:B------:R-:W-:Y:S02]  /*b920*/  LEA.HI.X.SX32 R15, R184, R199.reuse, 0x2, P2 ;  /* 0x000000c7b80f7211 */ /* 0x080fe400010f16ff */
[-C--:B------:R-:W-:Y:S02]  /*b930*/  LEA R228, P2, R11, R198.reuse, 0x2 ;  /* 0x000000c60be47211 */ /* 0x080fe400078410ff */
[----:B------:R-:W-:Y:S01]  /*b940*/  LEA.HI.X.SX32 R211, R13, R199, 0x2, P5 ;  /* 0x000000c70dd37211 */ /* 0x000fe200028f16ff */
[----:B------:R-:W-:Y:S01]  /*b950*/  STL.64 [R1+0x380], R196 ;  /* 0x000380c401007387 */ /* 0x000fe20000100a00 */
[----:B------:R-:W-:-:S02]  /*b960*/  LEA R230, P5, R7, R198, 0x2 ;  /* 0x000000c607e67211 */ /* 0x000fc400078a10ff */
[-C--:B------:R-:W-:Y:S01]  /*b970*/  LEA.HI.X.SX32 R229, R11, R199.reuse, 0x2, P2 ;  /* 0x000000c70be57211 */ /* 0x080fe200010f16ff */
[----:B------:R-:W-:Y:S01]  /*b980*/  STL.64 [R1+0x388], R234 ;  /* 0x000388ea01007387 */ /* 0x000fe20000100a00 */
[C---:B------:R-:W-:Y:S02]  /*b990*/  LEA R238, P2, R6.reuse, R198, 0x2 ;  /* 0x000000c606ee7211 */ /* 0x040fe400078410ff */
[-C--:B------:R-:W-:Y:S01]  /*b9a0*/  LEA.HI.X.SX32 R231, R7, R199.reuse, 0x2, P5 ;  /* 0x000000c707e77211 */ /* 0x080fe200028f16ff */
[----:B------:R-:W-:Y:S01]  /*b9b0*/  STL.64 [R1+0x390], R220 ;  /* 0x000390dc01007387 */ /* 0x000fe20000100a00 */
[----:B------:R-:W-:-:S03]  /*b9c0*/  LEA.HI.X.SX32 R239, R6, R199, 0x2, P2 ;  /* 0x000000c706ef7211 */ /* 0x000fc600010f16ff */
[----:B------:R1:W-:Y:S01]  /*b9d0*/  STL.64 [R1+0xcc8], R220 ;  /* 0x000cc8dc01007387 */ /* 0x0003e20000100a00 */
[-C--:B------:R-:W-:Y:S01]  /*b9e0*/  LEA R204, P2, R10, R198.reuse, 0x2 ;  /* 0x000000c60acc7211 */ /* 0x080fe200078410ff */
[----:B----4-:R-:W-:Y:S02]  /*b9f0*/  IMAD R9, R9, c[0x0][0x190], RZ ;  /* 0x0000640009097a24 */ /* 0x010fe400078e02ff */
[----:B------:R-:W-:Y:S01]  /*ba00*/  IMAD R8, R8, c[0x0][0x190], RZ ;  /* 0x0000640008087a24 */ /* 0x000fe200078e02ff */
[----:B------:R-:W-:Y:S02]  /*ba10*/  LEA.HI.X.SX32 R205, R10, R199, 0x2, P2 ;  /* 0x000000c70acd7211 */ /* 0x000fe400010f16ff */
[----:B-1----:R-:W-:-:S04]  /*ba20*/  LEA R220, P5, R252, R198, 0x2 ;  /* 0x000000c6fcdc7211 */ /* 0x002fc800078a10ff */
[-C--:B------:R-:W-:Y:S02]  /*ba30*/  LEA.HI.X.SX32 R221, R252, R199.reuse, 0x2, P5 ;  /* 0x000000c7fcdd7211 */ /* 0x080fe400028f16ff */
[CC--:B------:R-:W-:Y:S01]  /*ba40*/  LEA R206, P5, R5.reuse, R198.reuse, 0x2 ;  /* 0x000000c605ce7211 */ /* 0x0c0fe200078a10ff */
[----:B------:R-:W-:Y:S01]  /*ba50*/  STL.64 [R1+0x398], R222 ;  /* 0x000398de01007387 */ /* 0x000fe20000100a00 */
[-C--:B------:R-:W-:Y:S01]  /*ba60*/  LEA R10, P2, R12, R198.reuse, 0x2 ;  /* 0x000000c60c0a7211 */ /* 0x080fe200078410ff */
[----:B------:R-:W-:Y:S01]  /*ba70*/  IMAD R4, R4, c[0x0][0x190], RZ ;  /* 0x0000640004047a24 */ /* 0x000fe200078e02ff */
[-C--:B------:R-:W-:Y:S01]  /*ba80*/  LEA.HI.X.SX32 R207, R5, R199.reuse, 0x2, P5 ;  /* 0x000000c705cf7211 */ /* 0x080fe200028f16ff */
[----:B------:R-:W-:Y:S01]  /*ba90*/  STL.64 [R1+0xc88], R222 ;  /* 0x000c88de01007387 */ /* 0x000fe20000100a00 */
[-C--:B------:R-:W-:Y:S02]  /*baa0*/  LEA R242, P5, R9, R198.reuse, 0x2 ;  /* 0x000000c609f27211 */ /* 0x080fe400078a10ff */
[----:B------:R-:W-:Y:S01]  /*bab0*/  LEA.HI.X.SX32 R11, R12, R199, 0x2, P2 ;  /* 0x000000c70c0b7211 */ /* 0x000fe200010f16ff */
[----:B------:R1:W-:Y:S01]  /*bac0*/  STL.64 [R1+0x3a0], R14 ;  /* 0x0003a00e01007387 */ /* 0x0003e20000100a00 */
[----:B------:R-:W-:-:S03]  /*bad0*/  LEA R218, P2, R8, R198, 0x2 ;  /* 0x000000c608da7211 */ /* 0x000fc600078410ff */
[----:B------:R-:W-:Y:S01]  /*bae0*/  STL.64 [R1+0x3a8], R210 ;  /* 0x0003a8d201007387 */ /* 0x000fe20000100a00 */
[----:B------:R-:W-:-:S03]  /*baf0*/  LEA.HI.X.SX32 R243, R9, R199, 0x2, P5 ;  /* 0x000000c709f37211 */ /* 0x000fc600028f16ff */
[----:B------:R-:W-:Y:S01]  /*bb00*/  STL.64 [R1+0x3b0], R228 ;  /* 0x0003b0e401007387 */ /* 0x000fe20000100a00 */
[----:B------:R-:W-:-:S03]  /*bb10*/  LEA R248, P5, R4, R198, 0x2 ;  /* 0x000000c604f87211 */ /* 0x000fc600078a10ff */
[----:B------:R-:W-:Y:S01]  /*bb20*/  STL.64 [R1+0x3b8], R230 ;  /* 0x0003b8e601007387 */ /* 0x000fe20000100a00 */
[----:B------:R-:W-:Y:S01]  /*bb30*/  IMAD R5, R200, c[0x0][0x190], RZ ;  /* 0x00006400c8057a24 */ /* 0x000fe200078e02ff */
[-C--:B------:R-:W-:Y:S02]  /*bb40*/  LEA.HI.X.SX32 R219, R8, R199.reuse, 0x2, P2 ;  /* 0x000000c708db7211 */ /* 0x080fe400010f16ff */
[----:B------:R-:W-:Y:S04]  /*bb50*/  STL.64 [R1+0x3c0], R238 ;  /* 0x0003c0ee01007387 */ /* 0x000fe80000100a00 */
[----:B------:R-:W-:Y:S01]  /*bb60*/  STL.64 [R1+0x3c8], R220 ;  /* 0x0003c8dc01007387 */ /* 0x000fe20000100a00 */
[----:B------:R-:W-:-:S03]  /*bb70*/  LEA.HI.X.SX32 R249, R4, R199, 0x2, P5 ;  /* 0x000000c704f97211 */ /* 0x000fc600028f16ff */
[----:B------:R-:W-:Y:S04]  /*bb80*/  STL.64 [R1+0x3d0], R204 ;  /* 0x0003d0cc01007387 */ /* 0x000fe80000100a00 */
[----:B------:R4:W5:Y:S04]  /*bb90*/  LDL.LU R200, [R1+0xdb8] ;  /* 0x000db80001c87983 */ /* 0x0009680000300800 */
[----:B------:R-:W-:Y:S04]  /*bba0*/  STL.64 [R1+0x3d8], R206 ;  /* 0x0003d8ce01007387 */ /* 0x000fe80000100a00 */
[----:B------:R-:W-:Y:S04]  /*bbb0*/  STL.64 [R1+0xc90], R206 ;  /* 0x000c90ce01007387 */ /* 0x000fe80000100a00 */
[----:B------:R1:W-:Y:S04]  /*bbc0*/  STL.64 [R1+0x3e0], R10 ;  /* 0x0003e00a01007387 */ /* 0x0003e80000100a00 */
[----:B------:R-:W-:Y:S04]  /*bbd0*/  STL.64 [R1+0x3e8], R242 ;  /* 0x0003e8f201007387 */ /* 0x000fe80000100a00 */
[----:B------:R-:W-:Y:S04]  /*bbe0*/  STL.64 [R1+0x3f0], R218 ;  /* 0x0003f0da01007387 */ /* 0x000fe80000100a00 */
[----:B-1----:R-:W4:Y:S04]  /*bbf0*/  LDL.64 R14, [R1+0x108] ;  /* 0x00010800010e7983 */ /* 0x002f280000100a00 */
[----:B------:R-:W4:Y:S04]  /*bc00*/  LDL.64 R12, [R1+0xe8] ;  /* 0x0000e800010c7983 */ /* 0x000f280000100a00 */
[----:B------:R-:W-:Y:S04]  /*bc10*/  STL.64 [R1+0x3f8], R248 ;  /* 0x0003f8f801007387 */ /* 0x000fe80000100a00 */
[----:B------:R-:W4:Y:S04]  /*bc20*/  LDL.64 R10, [R1+0xc8] ;  /* 0x0000c800010a7983 */ /* 0x000f280000100a00 */
[----:B------:R-:W4:Y:S01]  /*bc30*/  LDL.64 R8, [R1+0xa8] ;  /* 0x0000a80001087983 */ /* 0x000f220000100a00 */
[----:B--2---:R-:W-:-:S05]  /*bc40*/  IMAD R7, R250, c[0x0][0x190], RZ ;  /* 0x00006400fa077a24 */ /* 0x004fca00078e02ff */
[----:B------:R-:W-:-:S04]  /*bc50*/  LEA R222, P2, R7, R198, 0x2 ;  /* 0x000000c607de7211 */ /* 0x000fc800078410ff */
[----:B------:R-:W-:-:S05]  /*bc60*/  LEA.HI.X.SX32 R223, R7, R199, 0x2, P2 ;  /* 0x000000c707df7211 */ /* 0x000fca00010f16ff */
[----:B------:R-:W-:Y:S01]  /*bc70*/  STL.64 [R1+0x400], R222 ;  /* 0x000400de01007387 */ /* 0x000fe20000100a00 */
[----:B---3--:R-:W-:-:S05]  /*bc80*/  IMAD R6, R251, c[0x0][0x190], RZ ;  /* 0x00006400fb067a24 */ /* 0x008fca00078e02ff */
[----:B------:R-:W-:-:S04]  /*bc90*/  LEA R236, P5, R6, R198, 0x2 ;  /* 0x000000c606ec7211 */ /* 0x000fc800078a10ff */
[----:B------:R-:W-:Y:S02]  /*bca0*/  LEA.HI.X.SX32 R237, R6, R199, 0x2, P5 ;  /* 0x000000c706ed7211 */ /* 0x000fe400028f16ff */
[----:B------:R-:W2:Y:S04]  /*bcb0*/  LDL.64 R6, [R1+0x88] ;  /* 0x0000880001067983 */ /* 0x000ea80000100a00 */
[----:B------:R-:W1:Y:S01]  /*bcc0*/  S2R R251, SR_TID.X ;  /* 0x0000000000fb7919 */ /* 0x000e620000002100 */
[----:B------:R-:W-:Y:S02]  /*bcd0*/  IMAD R252, R0, c[0x0][0x190], RZ ;  /* 0x0000640000fc7a24 */ /* 0x000fe400078e02ff */
[----:B------:R-:W-:Y:S01]  /*bce0*/  IMAD.MOV.U32 R0, RZ, RZ, c[0x0][0x180] ;  /* 0x00006000ff007624 */ /* 0x000fe200078e00ff */
[----:B------:R-:W-:-:S02]  /*bcf0*/  LEA R184, P2, R5, R198, 0x2 ;  /* 0x000000c605b87211 */ /* 0x000fc400078410ff */
[----:B------:R-:W-:Y:S02]  /*bd00*/  LEA R186, P5, R252, R198, 0x2 ;  /* 0x000000c6fcba7211 */ /* 0x000fe400078a10ff */
[----:B------:R-:W-:Y:S02]  /*bd10*/  IADD3 R4, R0, -0x15, RZ ;  /* 0xffffffeb00047810 */ /* 0x000fe40007ffe0ff */
[-C--:B------:R-:W-:Y:S02]  /*bd20*/  LEA.HI.X.SX32 R185, R5, R199.reuse, 0x2, P2 ;  /* 0x000000c705b97211 */ /* 0x080fe400010f16ff */
[----:B------:R-:W-:Y:S02]  /*bd30*/  ISETP.GE.U32.AND P2, PT, R4, 0x7fffff6c, PT ;  /* 0x7fffff6c0400780c */ /* 0x000fe40003f46070 */
[----:B------:R-:W-:Y:S01]  /*bd40*/  LEA.HI.X.SX32 R187, R252, R199, 0x2, P5 ;  /* 0x000000c7fcbb7211 */ /* 0x000fe200028f16ff */
[----:B------:R-:W-:Y:S01]  /*bd50*/  STL.64 [R1+0x408], R236 ;  /* 0x000408ec01007387 */ /* 0x000fe20000100a00 */
[----:B------:R-:W-:-:S03]  /*bd60*/  ULDC.64 UR8, c[0x0][0x118] ;  /* 0x0000460000087ab9 */ /* 0x000fc60000000a00 */
[----:B------:R-:W3:Y:S01]  /*bd70*/  LDL.64 R4, [R1+0x68] ;  /* 0x0000680001047983 */ /* 0x000ee20000100a00 */
[----:B-1----:R-:W-:-:S03]  /*bd80*/  LOP3.LUT R207, R251, 0x7f, RZ, 0xc0, !PT ;  /* 0x0000007ffbcf7812 */ /* 0x002fc600078ec0ff */
[----:B------:R-:W3:Y:S02]  /*bd90*/  LDL.64 R250, [R1+0x48] ;  /* 0x0000480001fa7983 */ /* 0x000ee40000100a00 */
[----:B------:R-:W-:Y:S02]  /*bda0*/  IMAD.SHL.U32 R199, R207, 0x4, RZ ;  /* 0x00000004cfc77824 */ /* 0x000fe400078e00ff */
[----:B------:R-:W-:Y:S04]  /*bdb0*/  STL.64 [R1+0x418], R184 ;  /* 0x000418b801007387 */ /* 0x000fe80000100a00 */
[----:B------:R-:W-:Y:S04]  /*bdc0*/  STL.64 [R1+0x410], R186 ;  /* 0x000410ba01007387 */ /* 0x000fe80000100a00 */
[----:B------:R1:W-:Y:S04]  /*bdd0*/  STL.64 [R1+0xc98], R186 ;  /* 0x000c98ba01007387 */ /* 0x0003e80000100a00 */
[----:B------:R1:W-:Y:S04]  /*bde0*/  LDGSTS.E [R199], [R2.64], !P1 ;  /* 0x0000000002c77fae */ /* 0x0003e8000c921848 */
[----:B-1----:R-:W3:Y:S04]  /*bdf0*/  LDL.64 R186, [R1+0x8] ;  /* 0x0000080001ba7983 */ /* 0x002ee80000100a00 */
[----:B------:R1:W-:Y:S04]  /*be00*/  STL.64 [R1+0xc38], R2 ;  /* 0x000c380201007387 */ /* 0x0003e80000100a00 */
[----:B-1----:R-:W3:Y:S04]  /*be10*/  LDL.64 R2, [R1+0x28] ;  /* 0x0000280001027983 */ /* 0x002ee80000100a00 */
[----:B----4-:R1:W-:Y:S04]  /*be20*/  LDGSTS.E [R199+0x800], [R14.64], !P6 ;  /* 0x008000000ec77fae */ /* 0x0103e8000f121848 */
[----:B------:R4:W-:Y:S04]  /*be30*/  LDGSTS.E [R199+0x1000], [R12.64], !P4 ;  /* 0x010000000cc77fae */ /* 0x0009e8000e121848 */
[----:B-1----:R-:W3:Y:S04]  /*be40*/  LDL.LU.64 R14, [R1+0xdb0] ;  /* 0x000db000010e7983 */ /* 0x002ee80000300a00 */
[----:B----4-:R-:W4:Y:S04]  /*be50*/  LDL.LU.64 R12, [R1+0xda8] ;  /* 0x000da800010c7983 */ /* 0x010f280000300a00 */
[----:B------:R1:W-:Y:S04]  /*be60*/  LDGSTS.E [R199+0x1800], [R10.64], !P0 ;  /* 0x018000000ac77fae */ /* 0x0003e8000c121848 */
[----:B------:R1:W-:Y:S04]  /*be70*/  LDGSTS.E [R199+0x2000], [R8.64], !P3 ;  /* 0x0200000008c77fae */ /* 0x0003e8000d921848 */
[----:B-1----:R-:W4:Y:S04]  /*be80*/  LDL.LU.64 R10, [R1+0xda0] ;  /* 0x000da000010a7983 */ /* 0x002f280000300a00 */
[----:B------:R-:W4:Y:S04]  /*be90*/  LDL.LU.64 R8, [R1+0xd98] ;  /* 0x000d980001087983 */ /* 0x000f280000300a00 */
[----:B--2---:R1:W-:Y:S04]  /*bea0*/  LDGSTS.E [R199+0x2800], [R6.64], !P2 ;  /* 0x0280000006c77fae */ /* 0x0043e8000d121848 */
[----:B-1----:R-:W2:Y:S01]  /*beb0*/  LDL.LU.64 R6, [R1+0xd90] ;  /* 0x000d900001067983 */ /* 0x002ea20000300a00 */
[----:B------:R-:W-:-:S04]  /*bec0*/  IADD3 R198, R0, -0x19, RZ ;  /* 0xffffffe700c67810 */ /* 0x000fc80007ffe0ff */
[----:B------:R-:W-:Y:S02]  /*bed0*/  ISETP.GE.U32.AND P5, PT, R198, 0x7fffff68, PT ;  /* 0x7fffff68c600780c */ /* 0x000fe40003fa6070 */
[C---:B------:R-:W-:Y:S02]  /*bee0*/  IADD3 R198, R0.reuse, -0x1d, RZ ;  /* 0xffffffe300c67810 */ /* 0x040fe40007ffe0ff */
[----:B------:R-:W-:Y:S02]  /*bef0*/  IADD3 R252, R0, -0x21, RZ ;  /* 0xffffffdf00fc7810 */ /* 0x000fe40007ffe0ff */
[----:B------:R-:W-:Y:S02]  /*bf00*/  ISETP.GE.U32.AND P1, PT, R198, 0x7fffff64, PT ;  /* 0x7fffff64c600780c */ /* 0x000fe40003f26070 */
[----:B------:R-:W-:Y:S02]  /*bf10*/  IADD3 R198, R0, -0x25, RZ ;  /* 0xffffffdb00c67810 */ /* 0x000fe40007ffe0ff */
[----:B------:R-:W-:-:S02]  /*bf20*/  ISETP.GE.U32.AND P6, PT, R252, 0x7fffff60, PT ;  /* 0x7fffff60fc00780c */ /* 0x000fc40003fc6070 */
[----:B------:R-:W-:Y:S01]  /*bf30*/  IADD3 R252, R0, -0x29, RZ ;  /* 0xffffffd700fc7810 */ /* 0x000fe20007ffe0ff */
[----:B---3--:R1:W-:Y:S01]  /*bf40*/  LDGSTS.E [R199+0x3000], [R4.64], !P5 ;  /* 0x0300000004c77fae */ /* 0x0083e2000e921848 */
[----:B------:R-:W-:Y:S02]  /*bf50*/  ISETP.GE.U32.AND P4, PT, R198, 0x7fffff5c, PT ;  /* 0x7fffff5cc600780c */ /* 0x000fe40003f86070 */
[----:B------:R-:W-:Y:S02]  /*bf60*/  IADD3 R198, R0, -0x2d, RZ ;  /* 0xffffffd300c67810 */ /* 0x000fe40007ffe0ff */
[----:B------:R-:W-:Y:S01]  /*bf70*/  ISETP.GE.U32.AND P0, PT, R252, 0x7fffff58, PT ;  /* 0x7fffff58fc00780c */ /* 0x000fe20003f06070 */
[----:B------:R3:W-:Y:S01]  /*bf80*/  LDGSTS.E [R199+0x3800], [R250.64], !P1 ;  /* 0x03800000fac77fae */ /* 0x0007e2000c921848 */
[----:B------:R-:W-:Y:S02]  /*bf90*/  IADD3 R252, R0, -0x31, RZ ;  /* 0xffffffcf00fc7810 */ /* 0x000fe40007ffe0ff */
[----:B------:R-:W-:-:S02]  /*bfa0*/  ISETP.GE.U32.AND P3, PT, R198, 0x7fffff54, PT ;  /* 0x7fffff54c600780c */ /* 0x000fc40003f66070 */
[----:B------:R-:W-:Y:S01]  /*bfb0*/  IADD3 R198, R0, -0x35, RZ ;  /* 0xffffffcb00c67810 */ /* 0x000fe20007ffe0ff */
[----:B-1----:R-:W4:Y:S01]  /*bfc0*/  LDL.LU.64 R4, [R1+0xd88] ;  /* 0x000d880001047983 */ /* 0x002f220000300a00 */
[----:B------:R-:W-:Y:S02]  /*bfd0*/  ISETP.GE.U32.AND P2, PT, R252, 0x7fffff50, PT ;  /* 0x7fffff50fc00780c */ /* 0x000fe40003f46070 */
[----:B------:R-:W-:Y:S02]  /*bfe0*/  IADD3 R252, R0, -0x39, RZ ;  /* 0xffffffc700fc7810 */ /* 0x000fe40007ffe0ff */
[----:B------:R-:W-:Y:S01]  /*bff0*/  ISETP.GE.U32.AND P5, PT, R198, 0x7fffff4c, PT ;  /* 0x7fffff4cc600780c */ /* 0x000fe20003fa6070 */
[----:B---3--:R-:W4:Y:S01]  /*c000*/  LDL.LU.64 R250, [R1+0xd80] ;  /* 0x000d800001fa7983 */ /* 0x008f220000300a00 */
[----:B------:R-:W-:Y:S02]  /*c010*/  IADD3 R198, R0, -0x3d, RZ ;  /* 0xffffffc300c67810 */ /* 0x000fe40007ffe0ff */
[----:B------:R-:W-:-:S02]  /*c020*/  ISETP.GE.U32.AND P1, PT, R252, 0x7fffff48, PT ;  /* 0x7fffff48fc00780c */ /* 0x000fc40003f26070 */
[----:B------:R-:W-:Y:S01]  /*c030*/  IADD3 R252, R0, -0x41, RZ ;  /* 0xffffffbf00fc7810 */ /* 0x000fe20007ffe0ff */
[----:B------:R1:W-:Y:S01]  /*c040*/  LDGSTS.E [R199+0x4000], [R2.64], !P6 ;  /* 0x0400000002c77fae */ /* 0x0003e2000f121848 */
[----:B------:R-:W-:Y:S02]  /*c050*/  ISETP.GE.U32.AND P6, PT, R198, 0x7fffff44, PT ;  /* 0x7fffff44c600780c */ /* 0x000fe40003fc6070 */
[----:B------:R-:W-:Y:S01]  /*c060*/  IADD3 R198, R0, -0x45, RZ ;  /* 0xffffffbb00c67810 */ /* 0x000fe20007ffe0ff */
[----:B------:R1:W-:Y:S01]  /*c070*/  LDGSTS.E [R199+0x4800], [R186.64], !P4 ;  /* 0x04800000bac77fae */ /* 0x0003e2000e121848 */
[----:B------:R-:W-:-:S03]  /*c080*/  ISETP.GE.U32.AND P4, PT, R252, 0x7fffff40, PT ;  /* 0x7fffff40fc00780c */ /* 0x000fc60003f86070 */
[----:B-1----:R-:W4:Y:S04]  /*c090*/  LDL.64 R2, [R1+0x20] ;  /* 0x0000200001027983 */ /* 0x002f280000100a00 */
[----:B------:R-:W4:Y:S04]  /*c0a0*/  LDL.64 R186, [R1] ;  /* 0x0000000001ba7983 */ /* 0x000f280000100a00 */
[----:B--2---:R1:W-:Y:S01]  /*c0b0*/  LDGSTS.E [R199+0x5000], [R6.64], !P0 ;  /* 0x0500000006c77fae */ /* 0x0043e2000c121848 */
[----:B------:R-:W-:-:S03]  /*c0c0*/  ISETP.GE.U32.AND P0, PT, R198, 0x7fffff3c, PT ;  /* 0x7fffff3cc600780c */ /* 0x000fc60003f06070 */
[----:B------:R1:W-:Y:S04]  /*c0d0*/  STL.64 [R1+0xc00], R6 ;  /* 0x000c000601007387 */ /* 0x0003e80000100a00 */
[----:B------:R2:W-:Y:S04]  /*c0e0*/  LDGSTS.E [R199+0x5800], [R14.64], !P3 ;  /* 0x058000000ec77fae */ /* 0x0005e8000d921848 */
[----:B------:R2:W-:Y:S04]  /*c0f0*/  LDGSTS.E [R199+0x6000], [R22.64], !P2 ;  /* 0x0600000016c77fae */ /* 0x0005e8000d121848 */
[----:B-1----:R-:W4:Y:S04]  /*c100*/  LDL.64 R6, [R1+0x40] ;  /* 0x0000400001067983 */ /* 0x002f280000100a00 */
[----:B------:R2:W-:Y:S04]  /*c110*/  STL.64 [R1+0xbf0], R14 ;  /* 0x000bf00e01007387 */ /* 0x0005e80000100a00 */
[----:B------:R1:W-:Y:S04]  /*c120*/  LDGSTS.E [R199+0x6800], [R30.64], !P5 ;  /* 0x068000001ec77fae */ /* 0x0003e8000e921848 */
[----:B------:R1:W-:Y:S04]  /*c130*/  LDGSTS.E [R199+0x7000], [R38.64], !P1 ;  /* 0x0700000026c77fae */ /* 0x0003e8000c921848 */
[----:B--2---:R-:W2:Y:S04]  /*c140*/  LDL.64 R14, [R1+0x60] ;  /* 0x00006000010e7983 */ /* 0x004ea80000100a00 */
[----:B------:R1:W-:Y:S04]  /*c150*/  STL.64 [R1+0xbf8], R22 ;  /* 0x000bf81601007387 */ /* 0x0003e80000100a00 */
[----:B------:R4:W-:Y:S04]  /*c160*/  LDGSTS.E [R199+0x7800], [R46.64], !P6 ;  /* 0x078000002ec77fae */ /* 0x0009e8000f121848 */
[----:B------:R4:W-:Y:S04]  /*c170*/  LDGSTS.E [R199+0x8000], [R54.64], !P4 ;  /* 0x0800000036c77fae */ /* 0x0009e8000e121848 */
[----:B-1----:R-:W2:Y:S04]  /*c180*/  LDL.64 R22, [R1+0x80] ;  /* 0x0000800001167983 */ /* 0x002ea80000100a00 */
[----:B------:R1:W-:Y:S04]  /*c190*/  STL.64 [R1+0xc08], R30 ;  /* 0x000c081e01007387 */ /* 0x0003e80000100a00 */
[----:B------:R4:W-:Y:S04]  /*c1a0*/  LDGSTS.E [R199+0x8800], [R62.64], !P0 ;  /* 0x088000003ec77fae */ /* 0x0009e8000c121848 */
[----:B-1----:R-:W2:Y:S04]  /*c1b0*/  LDL.64 R30, [R1+0xa0] ;  /* 0x0000a000011e7983 */ /* 0x002ea80000100a00 */
[----:B------:R1:W-:Y:S04]  /*c1c0*/  STL.64 [R1+0xc10], R38 ;  /* 0x000c102601007387 */ /* 0x0003e80000100a00 */
[----:B-1----:R-:W2:Y:S04]  /*c1d0*/  LDL.64 R38, [R1+0xc0] ;  /* 0x0000c00001267983 */ /* 0x002ea80000100a00 */
[----:B------:R4:W-:Y:S04]  /*c1e0*/  STL.64 [R1+0xc18], R46 ;  /* 0x000c182e01007387 */ /* 0x0009e80000100a00 */
[----:B----4-:R-:W4:Y:S04]  /*c1f0*/  LDL.64 R46, [R1+0xe0] ;  /* 0x0000e000012e7983 */ /* 0x010f280000100a00 */
[----:B------:R1:W-:Y:S04]  /*c200*/  STL.64 [R1+0xc20], R54 ;  /* 0x000c203601007387 */ /* 0x0003e80000100a00 */
[----:B-1----:R-:W2:Y:S04]  /*c210*/  LDL.64 R54, [R1+0x100] ;  /* 0x0001000001367983 */ /* 0x002ea80000100a00 */
[----:B------:R1:W-:Y:S04]  /*c220*/  STL.64 [R1+0xc28], R62 ;  /* 0x000c283e01007387 */ /* 0x0003e80000100a00 */
[----:B-1----:R-:W2:Y:S01]  /*c230*/  LDL.64 R62, [R1+0x120] ;  /* 0x00012000013e7983 */ /* 0x002ea20000100a00 */
[----:B------:R-:W-:-:S02]  /*c240*/  IADD3 R252, R0, -0x49, RZ ;  /* 0xffffffb700fc7810 */ /* 0x000fc40007ffe0ff */
[----:B------:R-:W-:Y:S02]  /*c250*/  IADD3 R198, R0, -0x4d, RZ ;  /* 0xffffffb300c67810 */ /* 0x000fe40007ffe0ff */
[----:B------:R-:W-:Y:S02]  /*c260*/  ISETP.GE.U32.AND P3, PT, R252, 0x7fffff38, PT ;  /* 0x7fffff38fc00780c */ /* 0x000fe40003f66070 */
[----:B------:R-:W-:Y:S02]  /*c270*/  IADD3 R252, R0, -0x51, RZ ;  /* 0xffffffaf00fc7810 */ /* 0x000fe40007ffe0ff */
[----:B------:R-:W-:Y:S02]  /*c280*/  ISETP.GE.U32.AND P2, PT, R198, 0x7fffff34, PT ;  /* 0x7fffff34c600780c */ /* 0x000fe40003f46070 */
[----:B------:R-:W-:Y:S02]  /*c290*/  IADD3 R198, R0, -0x55, RZ ;  /* 0xffffffab00c67810 */ /* 0x000fe40007ffe0ff */
[----:B------:R-:W-:-:S02]  /*c2a0*/  ISETP.GE.U32.AND P5, PT, R252, 0x7fffff30, PT ;  /* 0x7fffff30fc00780c */ /* 0x000fc40003fa6070 */
[----:B------:R-:W-:Y:S02]  /*c2b0*/  IADD3 R252, R0, -0x59, RZ ;  /* 0xffffffa700fc7810 */ /* 0x000fe40007ffe0ff */
[----:B------:R-:W-:Y:S01]  /*c2c0*/  ISETP.GE.U32.AND P1, PT, R198, 0x7fffff2c, PT ;  /* 0x7fffff2cc600780c */ /* 0x000fe20003f26070 */
[----:B------:R1:W-:Y:S01]  /*c2d0*/  LDGSTS.E [R199+0x9000], [R70.64], !P3 ;  /* 0x0900000046c77fae */ /* 0x0003e2000d921848 */
[----:B------:R-:W-:Y:S02]  /*c2e0*/  IADD3 R198, R0, -0x5d, RZ ;  /* 0xffffffa300c67810 */ /* 0x000fe40007ffe0ff */
[----:B------:R-:W-:Y:S01]  /*c2f0*/  ISETP.GE.U32.AND P6, PT, R252, 0x7fffff28, PT ;  /* 0x7fffff28fc00780c */ /* 0x000fe20003fc6070 */
[----:B------:R1:W-:Y:S01]  /*c300*/  LDGSTS.E [R199+0x9800], [R78.64], !P2 ;  /* 0x098000004ec77fae */ /* 0x0003e2000d121848 */
[----:B------:R-:W-:Y:S02]  /*c310*/  IADD3 R252, R0, -0x61, RZ ;  /* 0xffffff9f00fc7810 */ /* 0x000fe40007ffe0ff */
[----:B------:R-:W-:Y:S01]  /*c320*/  ISETP.GE.U32.AND P4, PT, R198, 0x7fffff24, PT ;  /* 0x7fffff24c600780c */ /* 0x000fe20003f86070 */
[----:B------:R1:W-:Y:S01]  /*c330*/  LDGSTS.E [R199+0xa000], [R86.64], !P5 ;  /* 0x0a00000056c77fae */ /* 0x0003e2000e921848 */
[----:B------:R-:W-:-:S02]  /*c340*/  IADD3 R198, R0, -0x65, RZ ;  /* 0xffffff9b00c67810 */ /* 0x000fc40007ffe0ff */
        /* <DEDUP_REMOVED lines=28> */
[----:B------:R1:W-:Y:S01]  /*c510*/  STL.64 [R1+0xc30], R70 ;  /* 0x000c304601007387 */ /* 0x0003e20000100a00 */
[----:B------:R-:W-:Y:S02]  /*c520*/  IADD3 R198, R0, -0xe, RZ ;  /* 0xfffffff200c67810 */ /* 0x000fe40007ffe0ff */
[----:B------:R-:W-:Y:S01]  /*c530*/  ISETP.GE.U32.AND P5, PT, R252, 0x7fffff77, PT ;  /* 0x7fffff77fc00780c */ /* 0x000fe20003fa6070 */
[----:B------:R2:W-:Y:S01]  /*c540*/  LDGSTS.E [R199+0xf000], [R166.64], !P4 ;  /* 0x0f000000a6c77fae */ /* 0x0005e2000e121848 */
[----:B------:R-:W-:Y:S02]  /*c550*/  IADD3 R252, R0, -0x12, RZ ;  /* 0xffffffee00fc7810 */ /* 0x000fe40007ffe0ff */
[----:B------:R-:W-:Y:S01]  /*c560*/  ISETP.GE.U32.AND P1, PT, R198, 0x7fffff73, PT ;  /* 0x7fffff73c600780c */ /* 0x000fe20003f26070 */
[----:B------:R2:W-:Y:S01]  /*c570*/  LDGSTS.E [R199+0xf800], [R174.64], !P0 ;  /* 0x0f800000aec77fae */ /* 0x0005e2000c121848 */
[----:B------:R-:W-:-:S02]  /*c580*/  IADD3 R198, R0, -0x16, RZ ;  /* 0xffffffea00c67810 */ /* 0x000fc40007ffe0ff */
[----:B------:R-:W-:Y:S02]  /*c590*/  ISETP.GE.U32.AND P6, PT, R252, 0x7fffff6f, PT ;  /* 0x7fffff6ffc00780c */ /* 0x000fe40003fc6070 */
[----:B------:R-:W-:Y:S02]  /*c5a0*/  IADD3 R252, R0, -0x1a, RZ ;  /* 0xffffffe600fc7810 */ /* 0x000fe40007ffe0ff */
[----:B-1----:R-:W-:Y:S01]  /*c5b0*/  LOP3.LUT R71, R199, 0x20, RZ, 0x3c, !PT ;  /* 0x00000020c7477812 */ /* 0x002fe200078e3cff */
[----:B------:R1:W-:Y:S01]  /*c5c0*/  STL.64 [R1+0xc40], R78 ;  /* 0x000c404e01007387 */ /* 0x0003e20000100a00 */
[----:B------:R-:W-:Y:S02]  /*c5d0*/  ISETP.GE.U32.AND P4, PT, R198, 0x7fffff6b, PT ;  /* 0x7fffff6bc600780c */ /* 0x000fe40003f86070 */
[----:B------:R-:W-:Y:S01]  /*c5e0*/  IADD3 R198, R0, -0x1e, RZ ;  /* 0xffffffe200c67810 */ /* 0x000fe20007ffe0ff */
[----:B------:R-:W-:Y:S01]  /*c5f0*/  STL.64 [R1+0xc48], R86 ;  /* 0x000c485601007387 */ /* 0x000fe20000100a00 */
[----:B------:R-:W-:-:S02]  /*c600*/  ISETP.GE.U32.AND P0, PT, R252, 0x7fffff67, PT ;  /* 0x7fffff67fc00780c */ /* 0x000fc40003f06070 */
[----:B------:R-:W-:Y:S01]  /*c610*/  IADD3 R252, R0, -0x22, RZ ;  /* 0xffffffde00fc7810 */ /* 0x000fe20007ffe0ff */
[----:B------:R1:W-:Y:S04]  /*c620*/  STL.64 [R1+0xc50], R94 ;  /* 0x000c505e01007387 */ /* 0x0003e80000100a00 */
[----:B------:R2:W-:Y:S04]  /*c630*/  STL.64 [R1+0xc58], R102 ;  /* 0x000c586601007387 */ /* 0x0005e80000100a00 */
[----:B-1----:R-:W4:Y:S01]  /*c640*/  LDL.64 R78, [R1+0x110] ;  /* 0x00011000014e7983 */ /* 0x002f220000100a00 */
[----:B------:R-:W-:-:S03]  /*c650*/  IMAD.MOV.U32 R206, RZ, RZ, 0x7f ;  /* 0x0000007fffce7424 */ /* 0x000fc600078e00ff */
[----:B------:R-:W4:Y:S04]  /*c660*/  LDL.64 R94, [R1+0x148] ;  /* 0x00014800015e7983 */ /* 0x000f280000100a00 */
[----:B------:R-:W4:Y:S04]  /*c670*/  LDL.64 R86, [R1+0x228] ;  /* 0x0002280001567983 */ /* 0x000f280000100a00 */
[----:B--2---:R1:W-:Y:S01]  /*c680*/  LDGSTS.E [R71+0x200], [R62.64], !P3 ;  /* 0x002000003e477fae */ /* 0x0043e2000d921848 */
[----:B------:R-:W-:Y:S02]  /*c690*/  ISETP.GE.U32.AND P3, PT, R198, 0x7fffff63, PT ;  /* 0x7fffff63c600780c */ /* 0x000fe40003f66070 */
[----:B------:R-:W-:Y:S01]  /*c6a0*/  IADD3 R198, R0, -0x26, RZ ;  /* 0xffffffda00c67810 */ /* 0x000fe20007ffe0ff */
[----:B------:R2:W-:Y:S01]  /*c6b0*/  LDGSTS.E [R71+0xa00], [R54.64], !P2 ;  /* 0x00a0000036477fae */ /* 0x0005e2000d121848 */
[----:B------:R-:W-:-:S03]  /*c6c0*/  ISETP.GE.U32.AND P2, PT, R252, 0x7fffff5f, PT ;  /* 0x7fffff5ffc00780c */ /* 0x000fc60003f46070 */
[----:B----4-:R4:W-:Y:S04]  /*c6d0*/  LDGSTS.E [R71+0x1200], [R46.64], !P5 ;  /* 0x012000002e477fae */ /* 0x0109e8000e921848 */
[----:B-1----:R-:W3:Y:S01]  /*c6e0*/  LDL.64 R62, [R1+0x118] ;  /* 0x00011800013e7983 */ /* 0x002ee20000100a00 */
[----:B------:R-:W-:-:S03]  /*c6f0*/  ISETP.GE.U32.AND P5, PT, R198, 0x7fffff5b, PT ;  /* 0x7fffff5bc600780c */ /* 0x000fc60003fa6070 */
[----:B--2---:R-:W2:Y:S04]  /*c700*/  LDL.64 R54, [R1+0xf8] ;  /* 0x0000f80001367983 */ /* 0x004ea80000100a00 */
[----:B----4-:R-:W4:Y:S04]  /*c710*/  LDL.64 R46, [R1+0xd8] ;  /* 0x0000d800012e7983 */ /* 0x010f280000100a00 */
[----:B------:R1:W-:Y:S04]  /*c720*/  LDGSTS.E [R71+0x1a00], [R38.64], !P1 ;  /* 0x01a0000026477fae */ /* 0x0003e8000c921848 */
[----:B------:R1:W-:Y:S04]  /*c730*/  LDGSTS.E [R71+0x2200], [R30.64], !P6 ;  /* 0x022000001e477fae */ /* 0x0003e8000f121848 */
[----:B------:R1:W-:Y:S04]  /*c740*/  LDGSTS.E [R71+0x2a00], [R22.64], !P4 ;  /* 0x02a0000016477fae */ /* 0x0003e8000e121848 */
[----:B------:R1:W-:Y:S04]  /*c750*/  LDGSTS.E [R71+0x3200], [R14.64], !P0 ;  /* 0x032000000e477fae */ /* 0x0003e8000c121848 */
[----:B-1----:R-:W4:Y:S04]  /*c760*/  LDL.64 R30, [R1+0xb8] ;  /* 0x0000b800011e7983 */ /* 0x002f280000100a00 */
[----:B------:R-:W4:Y:S04]  /*c770*/  LDL.64 R22, [R1+0x98] ;  /* 0x0000980001167983 */ /* 0x000f280000100a00 */
[----:B------:R1:W-:Y:S04]  /*c780*/  LDGSTS.E [R71+0x3a00], [R6.64], !P3 ;  /* 0x03a0000006477fae */ /* 0x0003e8000d921848 */
[----:B------:R-:W4:Y:S04]  /*c790*/  LDL.64 R14, [R1+0x78] ;  /* 0x00007800010e7983 */ /* 0x000f280000100a00 */
[----:B------:R1:W-:Y:S04]  /*c7a0*/  LDGSTS.E [R71+0x4200], [R2.64], !P2 ;  /* 0x0420000002477fae */ /* 0x0003e8000d121848 */
[----:B-1----:R-:W4:Y:S04]  /*c7b0*/  LDL.64 R6, [R1+0x58] ;  /* 0x0000580001067983 */ /* 0x002f280000100a00 */
[----:B------:R1:W-:Y:S04]  /*c7c0*/  LDGSTS.E [R71+0x4a00], [R186.64], !P5 ;  /* 0x04a00000ba477fae */ /* 0x0003e8000e921848 */
[----:B------:R-:W4:Y:S04]  /*c7d0*/  LDL.64 R2, [R1+0x38] ;  /* 0x0000380001027983 */ /* 0x000f280000100a00 */
[----:B-1----:R-:W4:Y:S01]  /*c7e0*/  LDL.64 R186, [R1+0x18] ;  /* 0x0000180001ba7983 */ /* 0x002f220000100a00 */
[----:B------:R-:W-:-:S02]  /*c7f0*/  IADD3 R252, R0, -0x2a, RZ ;  /* 0xffffffd600fc7810 */ /* 0x000fc40007ffe0ff */
[----:B------:R-:W-:Y:S02]  /*c800*/  IADD3 R198, R0, -0x2e, RZ ;  /* 0xffffffd200c67810 */ /* 0x000fe40007ffe0ff */
[----:B------:R-:W-:Y:S02]  /*c810*/  ISETP.GE.U32.AND P1, PT, R252, 0x7fffff57, PT ;  /* 0x7fffff57fc00780c */ /* 0x000fe40003f26070 */
[----:B------:R-:W-:Y:S02]  /*c820*/  ISETP.GE.U32.AND P6, PT, R198, 0x7fffff53, PT ;  /* 0x7fffff53c600780c */ /* 0x000fe40003fc6070 */
[C---:B------:R-:W-:Y:S02]  /*c830*/  IADD3 R252, R0.reuse, -0x32, RZ ;  /* 0xffffffce00fc7810 */ /* 0x040fe40007ffe0ff */
[----:B------:R-:W-:Y:S02]  /*c840*/  IADD3 R198, R0, -0x36, RZ ;  /* 0xffffffca00c67810 */ /* 0x000fe40007ffe0ff */
[----:B------:R-:W-:-:S02]  /*c850*/  ISETP.GE.U32.AND P4, PT, R252, 0x7fffff4f, PT ;  /* 0x7fffff4ffc00780c */ /* 0x000fc40003f86070 */
[----:B------:R-:W-:Y:S02]  /*c860*/  ISETP.GE.U32.AND P0, PT, R198, 0x7fffff4b, PT ;  /* 0x7fffff4bc600780c */ /* 0x000fe40003f06070 */
[C---:B------:R-:W-:Y:S01]  /*c870*/  IADD3 R252, R0.reuse, -0x3a, RZ ;  /* 0xffffffc600fc7810 */ /* 0x040fe20007ffe0ff */
[----:B------:R1:W-:Y:S01]  /*c880*/  LDGSTS.E [R71+0x5200], [R8.64], !P1 ;  /* 0x0520000008477fae */ /* 0x0003e2000c921848 */
[----:B------:R-:W-:Y:S02]  /*c890*/  IADD3 R198, R0, -0x3e, RZ ;  /* 0xffffffc200c67810 */ /* 0x000fe40007ffe0ff */
[----:B------:R-:W-:Y:S01]  /*c8a0*/  ISETP.GE.U32.AND P3, PT, R252, 0x7fffff47, PT ;  /* 0x7fffff47fc00780c */ /* 0x000fe20003f66070 */
[----:B------:R1:W-:Y:S01]  /*c8b0*/  LDGSTS.E [R71+0x5a00], [R16.64], !P6 ;  /* 0x05a0000010477fae */ /* 0x0003e2000f121848 */
[----:B------:R-:W-:Y:S02]  /*c8c0*/  ISETP.GE.U32.AND P2, PT, R198, 0x7fffff43, PT ;  /* 0x7fffff43c600780c */ /* 0x000fe40003f46070 */
[C---:B------:R-:W-:Y:S01]  /*c8d0*/  IADD3 R252, R0.reuse, -0x42, RZ ;  /* 0xffffffbe00fc7810 */ /* 0x040fe20007ffe0ff */
[----:B------:R1:W-:Y:S01]  /*c8e0*/  LDGSTS.E [R71+0x6200], [R24.64], !P4 ;  /* 0x0620000018477fae */ /* 0x0003e2000e121848 */
[----:B------:R-:W-:-:S02]  /*c8f0*/  IADD3 R198, R0, -0x46, RZ ;  /* 0xffffffba00c67810 */ /* 0x000fc40007ffe0ff */
[----:B------:R-:W-:Y:S01]  /*c900*/  ISETP.GE.U32.AND P5, PT, R252, 0x7fffff3f, PT ;  /* 0x7fffff3ffc00780c */ /* 0x000fe20003fa6070 */
[----:B------:R1:W-:Y:S01]  /*c910*/  LDGSTS.E [R71+0x6a00], [R32.64], !P0 ;  /* 0x06a0000020477fae */ /* 0x0003e2000c121848 */
[----:B------:R-:W-:Y:S02]  /*c920*/  ISETP.GE.U32.AND P1, PT, R198, 0x7fffff3b, PT ;  /* 0x7fffff3bc600780c */ /* 0x000fe40003f26070 */
[C---:B------:R-:W-:Y:S01]  /*c930*/  IADD3 R252, R0.reuse, -0x4a, RZ ;  /* 0xffffffb600fc7810 */ /* 0x040fe20007ffe0ff */
[----:B------:R1:W-:Y:S01]  /*c940*/  LDGSTS.E [R71+0x7200], [R40.64], !P3 ;  /* 0x0720000028477fae */ /* 0x0003e2000d921848 */
[----:B------:R-:W-:Y:S02]  /*c950*/  IADD3 R198, R0, -0x4e, RZ ;  /* 0xffffffb200c67810 */ /* 0x000fe40007ffe0ff */
[----:B------:R-:W-:Y:S01]  /*c960*/  ISETP.GE.U32.AND P6, PT, R252, 0x7fffff37, PT ;  /* 0x7fffff37fc00780c */ /* 0x000fe20003fc6070 */
[----:B------:R1:W-:Y:S01]  /*c970*/  LDGSTS.E [R71+0x7a00], [R48.64], !P2 ;  /* 0x07a0000030477fae */ /* 0x0003e2000d121848 */
[----:B------:R-:W-:-:S02]  /*c980*/  ISETP.GE.U32.AND P4, PT, R198, 0x7fffff33, PT ;  /* 0x7fffff33c600780c */ /* 0x000fc40003f86070 */
        /* <DEDUP_REMOVED lines=48> */
[C---:B------:R-:W-:Y:S02]  /*cc90*/  IADD3 R252, R0.reuse, -0x13, RZ ;  /* 0xffffffed00fc7810 */ /* 0x040fe40007ffe0ff */
[----:B------:R-:W-:Y:S02]  /*cca0*/  IADD3 R198, R0, -0x17, RZ ;  /* 0xffffffe900c67810 */ /* 0x000fe40007ffe0ff */
[----:B------:R-:W-:Y:S02]  /*ccb0*/  LOP3.LUT R39, R199, 0x40, RZ, 0x3c, !PT ;  /* 0x00000040c7277812 */ /* 0x000fe400078e3cff */
[----:B------:R-:W-:-:S02]  /*ccc0*/  ISETP.GE.U32.AND P2, PT, R252, 0x7fffff6e, PT ;  /* 0x7fffff6efc00780c */ /* 0x000fc40003f46070 */
[----:B------:R-:W-:Y:S02]  /*ccd0*/  ISETP.GE.U32.AND P5, PT, R198, 0x7fffff6a, PT ;  /* 0x7fffff6ac600780c */ /* 0x000fe40003fa6070 */
[C---:B------:R-:W-:Y:S02]  /*cce0*/  IADD3 R252, R0.reuse, -0x1b, RZ ;  /* 0xffffffe500fc7810 */ /* 0x040fe40007ffe0ff */
[----:B------:R-:W-:Y:S02]  /*ccf0*/  IADD3 R198, R0, -0x1f, RZ ;  /* 0xffffffe100c67810 */ /* 0x000fe40007ffe0ff */
[----:B------:R-:W-:Y:S02]  /*cd00*/  ISETP.GE.U32.AND P1, PT, R252, 0x7fffff66, PT ;  /* 0x7fffff66fc00780c */ /* 0x000fe40003f26070 */
[----:B------:R-:W-:Y:S01]  /*cd10*/  IADD3 R252, R0, -0x23, RZ ;  /* 0xffffffdd00fc7810 */ /* 0x000fe20007ffe0ff */
[----:B---3--:R3:W-:Y:S01]  /*cd20*/  LDGSTS.E [R39+0x400], [R62.64], !P6 ;  /* 0x004000003e277fae */ /* 0x0087e2000f121848 */
[----:B------:R-:W-:-:S03]  /*cd30*/  ISETP.GE.U32.AND P6, PT, R198, 0x7fffff62, PT ;  /* 0x7fffff62c600780c */ /* 0x000fc60003fc6070 */
[----:B--2---:R2:W-:Y:S01]  /*cd40*/  LDGSTS.E [R39+0xc00], [R54.64], !P4 ;  /* 0x00c0000036277fae */ /* 0x0045e2000e121848 */
[----:B------:R-:W-:-:S03]  /*cd50*/  ISETP.GE.U32.AND P4, PT, R252, 0x7fffff5e, PT ;  /* 0x7fffff5efc00780c */ /* 0x000fc60003f86070 */
[----:B----4-:R4:W-:Y:S04]  /*cd60*/  LDGSTS.E [R39+0x1400], [R46.64], !P0 ;  /* 0x014000002e277fae */ /* 0x0109e8000c121848 */
[----:B---3--:R-:W3:Y:S04]  /*cd70*/  LDL.64 R62, [R1+0xf0] ;  /* 0x0000f000013e7983 */ /* 0x008ee80000100a00 */
[----:B--2---:R-:W2:Y:S04]  /*cd80*/  LDL.64 R54, [R1+0xd0] ;  /* 0x0000d00001367983 */ /* 0x004ea80000100a00 */
[----:B----4-:R-:W2:Y:S04]  /*cd90*/  LDL.64 R46, [R1+0xb0] ;  /* 0x0000b000012e7983 */ /* 0x010ea80000100a00 */
[----:B------:R1:W-:Y:S04]  /*cda0*/  LDGSTS.E [R39+0x1c00], [R30.64], !P3 ;  /* 0x01c000001e277fae */ /* 0x0003e8000d921848 */
[----:B------:R1:W-:Y:S04]  /*cdb0*/  LDGSTS.E [R39+0x2400], [R22.64], !P2 ;  /* 0x0240000016277fae */ /* 0x0003e8000d121848 */
[----:B-1----:R-:W2:Y:S04]  /*cdc0*/  LDL.64 R30, [R1+0x90] ;  /* 0x00009000011e7983 */ /* 0x002ea80000100a00 */
[----:B------:R-:W2:Y:S04]  /*cdd0*/  LDL.64 R22, [R1+0x70] ;  /* 0x0000700001167983 */ /* 0x000ea80000100a00 */
[----:B------:R1:W-:Y:S04]  /*cde0*/  LDGSTS.E [R39+0x2c00], [R14.64], !P5 ;  /* 0x02c000000e277fae */ /* 0x0003e8000e921848 */
[----:B------:R1:W-:Y:S04]  /*cdf0*/  LDGSTS.E [R39+0x3400], [R6.64], !P1 ;  /* 0x0340000006277fae */ /* 0x0003e8000c921848 */
[----:B------:R1:W-:Y:S04]  /*ce00*/  LDGSTS.E [R39+0x3c00], [R2.64], !P6 ;  /* 0x03c0000002277fae */ /* 0x0003e8000f121848 */
[----:B-1----:R-:W2:Y:S04]  /*ce10*/  LDL.64 R14, [R1+0x50] ;  /* 0x00005000010e7983 */ /* 0x002ea80000100a00 */
[----:B------:R1:W-:Y:S04]  /*ce20*/  LDGSTS.E [R39+0x4400], [R186.64], !P4 ;  /* 0x04400000ba277fae */ /* 0x0003e8000e121848 */
[----:B------:R-:W2:Y:S04]  /*ce30*/  LDL.64 R2, [R1+0x30] ;  /* 0x0000300001027983 */ /* 0x000ea80000100a00 */
        /* <DEDUP_REMOVED lines=78> */
[----:B------:R-:W-:Y:S02]  /*d320*/  ISETP.GE.U32.AND P6, PT, R198, 0x7fffff71, PT ;  /* 0x7fffff71c600780c */ /* 0x000fe40003fc6070 */
[----:B------:R-:W-:-:S02]  /*d330*/  IADD3 R198, R0, -0x18, RZ ;  /* 0xffffffe800c67810 */ /* 0x000fc40007ffe0ff */
[----:B------:R-:W-:Y:S02]  /*d340*/  ISETP.GE.U32.AND P4, PT, R252, 0x7fffff6d, PT ;  /* 0x7fffff6dfc00780c */ /* 0x000fe40003f86070 */
[----:B------:R-:W-:Y:S02]  /*d350*/  IADD3 R252, R0, -0x1c, RZ ;  /* 0xffffffe400fc7810 */ /* 0x000fe40007ffe0ff */
[----:B------:R-:W-:Y:S02]  /*d360*/  LOP3.LUT R7, R199, 0x60, RZ, 0x3c, !PT ;  /* 0x00000060c7077812 */ /* 0x000fe400078e3cff */
[----:B------:R-:W-:Y:S02]  /*d370*/  ISETP.GE.U32.AND P0, PT, R198, 0x7fffff69, PT ;  /* 0x7fffff69c600780c */ /* 0x000fe40003f06070 */
[----:B------:R-:W-:Y:S01]  /*d380*/  IADD3 R198, R0, -0x20, RZ ;  /* 0xffffffe000c67810 */ /* 0x000fe20007ffe0ff */
[----:B------:R1:W-:Y:S01]  /*d390*/  LDGSTS.E [R7+0x600], [R78.64], !P2 ;  /* 0x006000004e077fae */ /* 0x0003e2000d121848 */
[----:B------:R-:W-:-:S02]  /*d3a0*/  ISETP.GE.U32.AND P3, PT, R252, 0x7fffff65, PT ;  /* 0x7fffff65fc00780c */ /* 0x000fc40003f66070 */
[----:B------:R-:W-:Y:S02]  /*d3b0*/  IADD3 R252, R0, -0x24, RZ ;  /* 0xffffffdc00fc7810 */ /* 0x000fe40007ffe0ff */
[----:B------:R-:W-:Y:S02]  /*d3c0*/  ISETP.GE.U32.AND P2, PT, R198, 0x7fffff61, PT ;  /* 0x7fffff61c600780c */ /* 0x000fe40003f46070 */
[----:B------:R-:W-:Y:S01]  /*d3d0*/  IADD3 R198, R0, -0x28, RZ ;  /* 0xffffffd800c67810 */ /* 0x000fe20007ffe0ff */
[----:B-1----:R-:W4:Y:S04]  /*d3e0*/  LDL.64 R78, [R1+0x180] ;  /* 0x00018000014e7983 */ /* 0x002f280000100a00 */
[----:B---3--:R1:W-:Y:S01]  /*d3f0*/  LDGSTS.E [R7+0xe00], [R62.64], !P5 ;  /* 0x00e000003e077fae */ /* 0x0083e2000e921848 */
[----:B------:R-:W-:-:S02]  /*d400*/  ISETP.GE.U32.AND P5, PT, R252, 0x7fffff5d, PT ;  /* 0x7fffff5dfc00780c */ /* 0x000fc40003fa6070 */
[----:B------:R-:W-:Y:S01]  /*d410*/  IADD3 R252, R0, -0x2c, RZ ;  /* 0xffffffd400fc7810 */ /* 0x000fe20007ffe0ff */
[----:B--2---:R2:W-:Y:S01]  /*d420*/  LDGSTS.E [R7+0x1600], [R54.64], !P1 ;  /* 0x0160000036077fae */ /* 0x0045e2000c921848 */
[----:B------:R-:W-:Y:S02]  /*d430*/  ISETP.GE.U32.AND P1, PT, R198, 0x7fffff59, PT ;  /* 0x7fffff59c600780c */ /* 0x000fe40003f26070 */
[----:B------:R-:W-:Y:S01]  /*d440*/  IADD3 R198, R0, -0x30, RZ ;  /* 0xffffffd000c67810 */ /* 0x000fe20007ffe0ff */
[----:B------:R3:W-:Y:S01]  /*d450*/  LDGSTS.E [R7+0x1e00], [R46.64], !P6 ;  /* 0x01e000002e077fae */ /* 0x0007e2000f121848 */
[----:B------:R-:W-:Y:S02]  /*d460*/  ISETP.GE.U32.AND P6, PT, R252, 0x7fffff55, PT ;  /* 0x7fffff55fc00780c */ /* 0x000fe40003fc6070 */
[----:B------:R-:W-:Y:S01]  /*d470*/  IADD3 R252, R0, -0x34, RZ ;  /* 0xffffffcc00fc7810 */ /* 0x000fe20007ffe0ff */
[----:B-1----:R-:W4:Y:S04]  /*d480*/  LDL.64 R62, [R1+0x268] ;  /* 0x00026800013e7983 */ /* 0x002f280000100a00 */
[----:B--2---:R-:W2:Y:S04]  /*d490*/  LDL.64 R54, [R1+0x2a8] ;  /* 0x0002a80001367983 */ /* 0x004ea80000100a00 */
[----:B---3--:R-:W3:Y:S04]  /*d4a0*/  LDL.64 R46, [R1+0x200] ;  /* 0x00020000012e7983 */ /* 0x008ee80000100a00 */
[----:B------:R1:W-:Y:S01]  /*d4b0*/  LDGSTS.E [R7+0x2600], [R30.64], !P4 ;  /* 0x026000001e077fae */ /* 0x0003e2000e121848 */
[----:B------:R-:W-:-:S02]  /*d4c0*/  ISETP.GE.U32.AND P4, PT, R198, 0x7fffff51, PT ;  /* 0x7fffff51c600780c */ /* 0x000fc40003f86070 */
[----:B------:R-:W-:Y:S01]  /*d4d0*/  IADD3 R198, R0, -0x38, RZ ;  /* 0xffffffc800c67810 */ /* 0x000fe20007ffe0ff */
[----:B------:R1:W-:Y:S01]  /*d4e0*/  LDGSTS.E [R7+0x2e00], [R22.64], !P0 ;  /* 0x02e0000016077fae */ /* 0x0003e2000c121848 */
[----:B------:R-:W-:Y:S02]  /*d4f0*/  ISETP.GE.U32.AND P0, PT, R252, 0x7fffff4d, PT ;  /* 0x7fffff4dfc00780c */ /* 0x000fe40003f06070 */
[----:B------:R-:W-:Y:S01]  /*d500*/  IADD3 R252, R0, -0x3c, RZ ;  /* 0xffffffc400fc7810 */ /* 0x000fe20007ffe0ff */
[----:B-1----:R-:W2:Y:S04]  /*d510*/  LDL.64 R30, [R1+0x1c0] ;  /* 0x0001c000011e7983 */ /* 0x002ea80000100a00 */
        /* <DEDUP_REMOVED lines=13> */
[----:B------:R1:W-:Y:S01]  /*d5f0*/  LDGSTS.E [R7+0x5600], [R12.64], !P6 ;  /* 0x056000000c077fae */ /* 0x0003e2000f121848 */
[----:B------:R-:W-:Y:S02]  /*d600*/  ISETP.GE.U32.AND P6, PT, R198, 0x7fffff39, PT ;  /* 0x7fffff39c600780c */ /* 0x000fe40003fc6070 */
[----:B------:R-:W-:Y:S01]  /*d610*/  IADD3 R198, R0, -0x50, RZ ;  /* 0xffffffb000c67810 */ /* 0x000fe20007ffe0ff */
        /* <DEDUP_REMOVED lines=28> */
[----:B------:R-:W-:-:S03]  /*d7e0*/  ISETP.GE.U32.AND P3, PT, R198, 0x7fffff11, PT ;  /* 0x7fffff11c600780c */ /* 0x000fc60003f66070 */
[----:B------:R1:W-:Y:S01]  /*d7f0*/  LDGSTS.E [R7+0xae00], [R100.64], !P2 ;  /* 0x0ae0000064077fae */ /* 0x0003e2000d121848 */
[----:B------:R-:W-:Y:S02]  /*d800*/  ISETP.GE.U32.AND P2, PT, R252, 0x7fffff0d, PT ;  /* 0x7fffff0dfc00780c */ /* 0x000fe40003f46070 */
[----:B------:R-:W-:Y:S01]  /*d810*/  IADD3 R198, R0, -0x78, RZ ;  /* 0xffffff8800c67810 */ /* 0x000fe20007ffe0ff */
[----:B------:R1:W-:Y:S01]  /*d820*/  LDGSTS.E [R7+0xb600], [R108.64], !P5 ;  /* 0x0b6000006c077fae */ /* 0x0003e2000e921848 */
[----:B------:R-:W-:-:S03]  /*d830*/  IADD3 R2, R206, c[0x0][0x180], RZ ;  /* 0x00006000ce027a10 */ /* 0x000fc60007ffe0ff */
[----:B------:R1:W-:Y:S01]  /*d840*/  LDGSTS.E [R7+0xbe00], [R116.64], !P1 ;  /* 0x0be0000074077fae */ /* 0x0003e2000c921848 */
[----:B------:R-:W-:-:S03]  /*d850*/  ISETP.GE.U32.AND P5, PT, R198, 0x7fffff09, PT ;  /* 0x7fffff09c600780c */ /* 0x000fc60003fa6070 */
[----:B------:R1:W-:Y:S04]  /*d860*/  LDGSTS.E [R7+0xc600], [R124.64], !P6 ;  /* 0x0c6000007c077fae */ /* 0x0003e8000f121848 */
[----:B------:R1:W-:Y:S04]  /*d870*/  LDGSTS.E [R7+0xce00], [R132.64], !P4 ;  /* 0x0ce0000084077fae */ /* 0x0003e8000e121848 */
[----:B------:R1:W-:Y:S04]  /*d880*/  LDGSTS.E [R7+0xd600], [R140.64], !P0 ;  /* 0x0d6000008c077fae */ /* 0x0003e8000c121848 */
[----:B------:R1:W-:Y:S04]  /*d890*/  LDGSTS.E [R7+0xde00], [R148.64], !P3 ;  /* 0x0de0000094077fae */ /* 0x0003e8000d921848 */
[----:B------:R2:W-:Y:S01]  /*d8a0*/  LDGSTS.E [R7+0xe600], [R156.64], !P2 ;  /* 0x0e6000009c077fae */ /* 0x0005e2000d121848 */
[----:B------:R-:W-:-:S03]  /*d8b0*/  ISETP.GT.AND P2, PT, R2, 0x7f, PT ;  /* 0x0000007f0200780c */ /* 0x000fc60003f44270 */
[----:B------:R-:W3:Y:S04]  /*d8c0*/  LDL.64 R2, [R1+0x1c8] ;  /* 0x0001c80001027983 */ /* 0x000ee80000100a00 */
[----:B-1----:R-:W4:Y:S04]  /*d8d0*/  LDL.64 R186, [R1+0x188] ;  /* 0x0001880001ba7983 */ /* 0x002f280000100a00 */
[----:B------:R1:W-:Y:S01]  /*d8e0*/  LDGSTS.E [R7+0xee00], [R164.64], !P5 ;  /* 0x0ee00000a4077fae */ /* 0x0003e2000e921848 */
[----:B------:R-:W-:-:S03]  /*d8f0*/  ISETP.GE.AND P5, PT, R207, c[0x0][0x180], PT ;  /* 0x00006000cf007a0c */ /* 0x000fc60003fa6270 */
[----:B------:R-:W4:Y:S01]  /*d900*/  LDL.64 R206, [R1+0x2e8] ;  /* 0x0002e80001ce7983 */ /* 0x000f220000100a00 */
[C---:B------:R-:W-:Y:S02]  /*d910*/  IADD3 R198, R0.reuse, -0x81, RZ ;  /* 0xffffff7f00c67810 */ /* 0x040fe40007ffe0ff */
[----:B------:R-:W-:Y:S02]  /*d920*/  IADD3 R252, R0, -0x7c, RZ ;  /* 0xffffff8400fc7810 */ /* 0x000fe40007ffe0ff */
[----:B------:R-:W-:Y:S02]  /*d930*/  ISETP.GE.U32.AND P6, PT, R198, 0x7fffff00, PT ;  /* 0x7fffff00c600780c */ /* 0x000fe40003fc6070 */
[----:B------:R-:W-:Y:S02]  /*d940*/  IADD3 R198, R0, -0x89, RZ ;  /* 0xffffff7700c67810 */ /* 0x000fe40007ffe0ff */
[----:B------:R-:W-:Y:S02]  /*d950*/  ISETP.GE.U32.AND P1, PT, R252, 0x7fffff05, PT ;  /* 0x7fffff05fc00780c */ /* 0x000fe40003f26070 */
[----:B------:R-:W-:-:S02]  /*d960*/  IADD3 R252, R0, -0x85, RZ ;  /* 0xffffff7b00fc7810 */ /* 0x000fc40007ffe0ff */
[----:B------:R-:W-:Y:S02]  /*d970*/  ISETP.GE.U32.AND P0, PT, R198, 0x7ffffef8, PT ;  /* 0x7ffffef8c600780c */ /* 0x000fe40003f06070 */
[----:B------:R-:W-:Y:S02]  /*d980*/  SEL R198, RZ, 0x4, !P2 ;  /* 0x00000004ffc67807 */ /* 0x000fe40005000000 */
[----:B------:R-:W-:Y:S02]  /*d990*/  ISETP.GE.U32.AND P4, PT, R252, 0x7ffffefc, PT ;  /* 0x7ffffefcfc00780c */ /* 0x000fe40003f86070 */
[----:B------:R-:W-:Y:S02]  /*d9a0*/  IADD3 R252, R0, -0x80, RZ ;  /* 0xffffff8000fc7810 */ /* 0x000fe40007ffe0ff */
[----:B------:R-:W-:Y:S01]  /*d9b0*/  SEL R198, R198, RZ, !P5 ;  /* 0x000000ffc6c67207 */ /* 0x000fe20006800000 */
[----:B------:R1:W-:Y:S01]  /*d9c0*/  LDGSTS.E [R7+0xf600], [R172.64], !P1 ;  /* 0x0f600000ac077fae */ /* 0x0003e2000c921848 */
[----:B------:R-:W-:-:S02]  /*d9d0*/  ISETP.GE.U32.AND P3, PT, R252, 0x7fffff01, PT ;  /* 0x7fffff01fc00780c */ /* 0x000fc40003f66070 */
[----:B------:R-:W-:Y:S02]  /*d9e0*/  ISETP.NE.U32.AND P5, PT, R198, RZ, PT ;  /* 0x000000ffc600720c */ /* 0x000fe40003fa5070 */
[----:B------:R-:W-:-:S09]  /*d9f0*/  IADD3 R22, R0, -0x8d, RZ ;  /* 0xffffff7300167810 */ /* 0x000fd20007ffe0ff */
[----:B------:R1:W-:Y:S04]  /*da00*/  LDGSTS.E [R7+0xfe00], [R180.64], !P3 ;  /* 0x0fe00000b4077fae */ /* 0x0003e8000d921848 */
[----:B------:R-:W0:Y:S01]  /*da10*/  LDGDEPBAR ;  /* 0x00000000000079af */ /* 0x000e220000000000 */
[----:B------:R-:W-:-:S03]  /*da20*/  ISETP.GE.U32.AND P1, PT, R22, 0x7ffffef4, PT ;  /* 0x7ffffef41600780c */ /* 0x000fc60003f26070 */
[----:B------:R-:W4:Y:S04]  /*da30*/  LDL.64 R22, [R1+0x140] ;  /* 0x0001400001167983 */ /* 0x000f280000100a00 */
[----:B--2---:R2:W-:Y:S04]  /*da40*/  LDGSTS.E [R199+0x50000], [R14.64], P5 ;  /* 0x500000000ec77fae */ /* 0x0045e8000a921848 */
[----:B--2---:R-:W2:Y:S04]  /*da50*/  LDL.64 R14, [R1+0x230] ;  /* 0x00023000010e7983 */ /* 0x004ea80000100a00 */
[----:B---3--:R3:W-:Y:S04]  /*da60*/  LDGSTS.E [R199+0x51000], [R2.64], P5 ;  /* 0x5100000002c77fae */ /* 0x0087e8000a921848 */
[----:B----4-:R4:W-:Y:S04]  /*da70*/  LDGSTS.E [R199+0x52000], [R186.64], P5 ;  /* 0x52000000bac77fae */ /* 0x0109e8000a921848 */
[----:B------:R1:W-:Y:S04]  /*da80*/  LDGSTS.E [R199+0x53000], [R94.64], P5 ;  /* 0x530000005ec77fae */ /* 0x0003e8000a921848 */
        /* <DEDUP_REMOVED lines=8> */
[----:B---3--:R-:W3:Y:S04]  /*db10*/  LDL.64 R2, [R1+0x270] ;  /* 0x0002700001027983 */ /* 0x008ee80000100a00 */
[----:B----4-:R-:W4:Y:S04]  /*db20*/  LDL.64 R186, [R1+0x2b0] ;  /* 0x0002b00001ba7983 */ /* 0x010f280000100a00 */
[----:B-1----:R-:W2:Y:S04]  /*db30*/  LDL.64 R206, [R1+0x1f8] ;  /* 0x0001f80001ce7983 */ /* 0x002ea80000100a00 */
[----:B------:R1:W-:Y:S04]  /*db40*/  LDGSTS.E [R199+0x5c000], [R226.64], P5 ;  /* 0x5c000000e2c77fae */ /* 0x0003e8000a921848 */
[----:B------:R1:W-:Y:S04]  /*db50*/  LDGSTS.E [R199+0x5d000], [R190.64], P5 ;  /* 0x5d000000bec77fae */ /* 0x0003e8000a921848 */
[----:B------:R1:W-:Y:S04]  /*db60*/  LDGSTS.E [R199+0x5e000], [R210.64], P5 ;  /* 0x5e000000d2c77fae */ /* 0x0003e8000a921848 */
[----:B-1----:R-:W2:Y:S04]  /*db70*/  LDL.LU.64 R226, [R1+0xd78] ;  /* 0x000d780001e27983 */ /* 0x002ea80000300a00 */
[----:B------:R-:W2:Y:S04]  /*db80*/  LDL.LU.64 R190, [R1+0xd70] ;  /* 0x000d700001be7983 */ /* 0x000ea80000300a00 */
[----:B------:R-:W3:Y:S04]  /*db90*/  LDL.64 R94, [R1+0x1b8] ;  /* 0x0001b800015e7983 */ /* 0x000ee80000100a00 */
[----:B------:R-:W3:Y:S04]  /*dba0*/  LDL.64 R86, [R1+0x178] ;  /* 0x0001780001567983 */ /* 0x000ee80000100a00 */
[----:B------:R-:W3:Y:S04]  /*dbb0*/  LDL.64 R62, [R1+0x138] ;  /* 0x00013800013e7983 */ /* 0x000ee80000100a00 */
[----:B------:R-:W3:Y:S04]  /*dbc0*/  LDL.LU.64 R210, [R1+0xd68] ;  /* 0x000d680001d27983 */ /* 0x000ee80000300a00 */
[----:B------:R1:W-:Y:S04]  /*dbd0*/  LDGSTS.E [R199+0x5f000], [R242.64], P5 ;  /* 0x5f000000f2c77fae */ /* 0x0003e8000a921848 */
[----:B-1----:R-:W4:Y:S01]  /*dbe0*/  LDL.LU.64 R242, [R1+0xd60] ;  /* 0x000d600001f27983 */ /* 0x002f220000300a00 */
[----:B------:R-:W-:-:S03]  /*dbf0*/  LOP3.LUT R102, R199, 0x10, RZ, 0x3c, !PT ;  /* 0x00000010c7667812 */ /* 0x000fc600078e3cff */
[----:B------:R-:W4:Y:S04]  /*dc00*/  LDL.64 R54, [R1+0x238] ;  /* 0x0002380001367983 */ /* 0x000f280000100a00 */
[----:B------:R1:W-:Y:S04]  /*dc10*/  LDGSTS.E [R102+0x50200], [R46.64], P5 ;  /* 0x502000002e667fae */ /* 0x0003e8000a921848 */
[----:B------:R1:W-:Y:S04]  /*dc20*/  LDGSTS.E [R102+0x51200], [R30.64], P5 ;  /* 0x512000001e667fae */ /* 0x0003e8000a921848 */
[----:B------:R1:W-:Y:S04]  /*dc30*/  LDGSTS.E [R102+0x52200], [R78.64], P5 ;  /* 0x522000004e667fae */ /* 0x0003e8000a921848 */
[----:B------:R2:W-:Y:S04]  /*dc40*/  LDGSTS.E [R102+0x53200], [R22.64], P5 ;  /* 0x5320000016667fae */ /* 0x0005e8000a921848 */
[----:B-1----:R-:W4:Y:S04]  /*dc50*/  LDL.64 R46, [R1+0x278] ;  /* 0x00027800012e7983 */ /* 0x002f280000100a00 */
[----:B------:R-:W4:Y:S04]  /*dc60*/  LDL.64 R30, [R1+0x2b8] ;  /* 0x0002b800011e7983 */ /* 0x000f280000100a00 */
[----:B------:R-:W4:Y:S04]  /*dc70*/  LDL.64 R78, [R1+0x1f0] ;  /* 0x0001f000014e7983 */ /* 0x000f280000100a00 */
[----:B--2---:R1:W-:Y:S04]  /*dc80*/  LDGSTS.E [R102+0x54200], [R190.64], P5 ;  /* 0x54200000be667fae */ /* 0x0043e8000a921848 */
[----:B---3--:R1:W-:Y:S04]  /*dc90*/  LDGSTS.E [R102+0x55200], [R210.64], P5 ;  /* 0x55200000d2667fae */ /* 0x0083e8000a921848 */
[----:B------:R1:W-:Y:S04]  /*dca0*/  LDGSTS.E [R102+0x56200], [R226.64], P5 ;  /* 0x56200000e2667fae */ /* 0x0003e8000a921848 */
[----:B----4-:R1:W-:Y:S04]  /*dcb0*/  LDGSTS.E [R102+0x57200], [R242.64], P5 ;  /* 0x57200000f2667fae */ /* 0x0103e8000a921848 */
[----:B------:R2:W-:Y:S04]  /*dcc0*/  LDGSTS.E [R102+0x58200], [R14.64], P5 ;  /* 0x582000000e667fae */ /* 0x0005e8000a921848 */
[----:B------:R3:W-:Y:S04]  /*dcd0*/  LDGSTS.E [R102+0x59200], [R2.64], P5 ;  /* 0x5920000002667fae */ /* 0x0007e8000a921848 */
[----:B------:R4:W-:Y:S04]  /*dce0*/  LDGSTS.E [R102+0x5a200], [R186.64], P5 ;  /* 0x5a200000ba667fae */ /* 0x0009e8000a921848 */
[----:B--2---:R-:W2:Y:S04]  /*dcf0*/  LDL.64 R14, [R1+0x1b0] ;  /* 0x0001b000010e7983 */ /* 0x004ea80000100a00 */
[----:B---3--:R-:W3:Y:S04]  /*dd00*/  LDL.64 R2, [R1+0x170] ;  /* 0x0001700001027983 */ /* 0x008ee80000100a00 */
[----:B------:R1:W-:Y:S04]  /*dd10*/  LDGSTS.E [R102+0x5b200], [R244.64], P5 ;  /* 0x5b200000f4667fae */ /* 0x0003e8000a921848 */
[----:B------:R4:W-:Y:S04]  /*dd20*/  LDGSTS.E [R102+0x5c200], [R212.64], P5 ;  /* 0x5c200000d4667fae */ /* 0x0009e8000a921848 */
[----:B------:R4:W-:Y:S04]  /*dd30*/  LDGSTS.E [R102+0x5d200], [R192.64], P5 ;  /* 0x5d200000c0667fae */ /* 0x0009e8000a921848 */
[----:B-1----:R-:W2:Y:S04]  /*dd40*/  LDL.LU.64 R244, [R1+0xd58] ;  /* 0x000d580001f47983 */ /* 0x002ea80000300a00 */
[----:B----4-:R-:W4:Y:S04]  /*dd50*/  LDL.LU.64 R212, [R1+0xd50] ;  /* 0x000d500001d47983 */ /* 0x010f280000300a00 */
[----:B------:R-:W2:Y:S04]  /*dd60*/  LDL.64 R22, [R1+0x130] ;  /* 0x0001300001167983 */ /* 0x000ea80000100a00 */
[----:B------:R-:W2:Y:S04]  /*dd70*/  LDL.LU.64 R192, [R1+0xd48] ;  /* 0x000d480001c07983 */ /* 0x000ea80000300a00 */
[----:B------:R1:W-:Y:S04]  /*dd80*/  LDGSTS.E [R102+0x5e200], [R228.64], P5 ;  /* 0x5e200000e4667fae */ /* 0x0003e8000a921848 */
[----:B------:R1:W-:Y:S04]  /*dd90*/  LDGSTS.E [R102+0x5f200], [R218.64], P5 ;  /* 0x5f200000da667fae */ /* 0x0003e8000a921848 */
[----:B------:R1:W-:Y:S04]  /*dda0*/  LDGSTS.E [R71+0x50400], [R206.64], P5 ;  /* 0x50400000ce477fae */ /* 0x0003e8000a921848 */
[----:B-1----:R-:W3:Y:S04]  /*ddb0*/  LDL.LU.64 R228, [R1+0xd40] ;  /* 0x000d400001e47983 */ /* 0x002ee80000300a00 */
[----:B------:R1:W-:Y:S04]  /*ddc0*/  LDGSTS.E [R71+0x51400], [R94.64], P5 ;  /* 0x514000005e477fae */ /* 0x0003e8000a921848 */
[----:B------:R1:W-:Y:S04]  /*ddd0*/  LDGSTS.E [R71+0x52400], [R86.64], P5 ;  /* 0x5240000056477fae */ /* 0x0003e8000a921848 */
[----:B------:R1:W-:Y:S04]  /*dde0*/  LDGSTS.E [R71+0x53400], [R62.64], P5 ;  /* 0x534000003e477fae */ /* 0x0003e8000a921848 */
[----:B------:R-:W3:Y:S04]  /*ddf0*/  LDL.LU.64 R218, [R1+0xd38] ;  /* 0x000d380001da7983 */ /* 0x000ee80000300a00 */
[----:B------:R-:W3:Y:S04]  /*de00*/  LDL.64 R186, [R1+0x240] ;  /* 0x0002400001ba7983 */ /* 0x000ee80000100a00 */
[----:B------:R-:W3:Y:S04]  /*de10*/  LDL.64 R206, [R1+0x280] ;  /* 0x0002800001ce7983 */ /* 0x000ee80000100a00 */
[----:B--2---:R3:W-:Y:S04]  /*de20*/  LDGSTS.E [R71+0x54400], [R192.64], P5 ;  /* 0x54400000c0477fae */ /* 0x0047e8000a921848 */
[----:B----4-:R3:W-:Y:S04]  /*de30*/  LDGSTS.E [R71+0x55400], [R212.64], P5 ;  /* 0x55400000d4477fae */ /* 0x0107e8000a921848 */
[----:B---3--:R3:W-:Y:S04]  /*de40*/  LDGSTS.E [R71+0x56400], [R228.64], P5 ;  /* 0x56400000e4477fae */ /* 0x0087e8000a921848 */
[----:B------:R3:W-:Y:S04]  /*de50*/  LDGSTS.E [R71+0x57400], [R244.64], P5 ;  /* 0x57400000f4477fae */ /* 0x0007e8000a921848 */
[----:B------:R3:W-:Y:S04]  /*de60*/  LDGSTS.E [R71+0x58400], [R54.64], P5 ;  /* 0x5840000036477fae */ /* 0x0007e8000a921848 */
[----:B------:R4:W-:Y:S04]  /*de70*/  LDGSTS.E [R71+0x59400], [R46.64], P5 ;  /* 0x594000002e477fae */ /* 0x0009e8000a921848 */
[----:B------:R1:W-:Y:S04]  /*de80*/  LDGSTS.E [R71+0x5a400], [R30.64], P5 ;  /* 0x5a4000001e477fae */ /* 0x0003e8000a921848 */
[----:B------:R1:W-:Y:S04]  /*de90*/  LDGSTS.E [R71+0x5b400], [R246.64], P5 ;  /* 0x5b400000f6477fae */ /* 0x0003e8000a921848 */
[----:B------:R3:W-:Y:S04]  /*dea0*/  LDGSTS.E [R71+0x5c400], [R214.64], P5 ;  /* 0x5c400000d6477fae */ /* 0x0007e8000a921848 */
[----:B------:R3:W-:Y:S04]  /*deb0*/  LDGSTS.E [R71+0x5d400], [R194.64], P5 ;  /* 0x5d400000c2477fae */ /* 0x0007e8000a921848 */
[----:B-1----:R-:W2:Y:S04]  /*dec0*/  LDL.LU.64 R246, [R1+0xd30] ;  /* 0x000d300001f67983 */ /* 0x002ea80000300a00 */
[----:B------:R-:W2:Y:S04]  /*ded0*/  LDL.64 R62, [R1+0x1e8] ;  /* 0x0001e800013e7983 */ /* 0x000ea80000100a00 */
[----:B---3--:R-:W3:Y:S04]  /*dee0*/  LDL.64 R54, [R1+0x1a8] ;  /* 0x0001a80001367983 */ /* 0x008ee80000100a00 */
[----:B----4-:R-:W4:Y:S04]  /*def0*/  LDL.64 R46, [R1+0x168] ;  /* 0x00016800012e7983 */ /* 0x010f280000100a00 */
[----:B------:R-:W2:Y:S04]  /*df00*/  LDL.64 R30, [R1+0x128] ;  /* 0x00012800011e7983 */ /* 0x000ea80000100a00 */
[----:B------:R-:W2:Y:S04]  /*df10*/  LDL.LU.64 R214, [R1+0xd28] ;  /* 0x000d280001d67983 */ /* 0x000ea80000300a00 */
[----:B------:R-:W2:Y:S04]  /*df20*/  LDL.LU.64 R194, [R1+0xd20] ;  /* 0x000d200001c27983 */ /* 0x000ea80000300a00 */
[----:B------:R1:W-:Y:S04]  /*df30*/  LDGSTS.E [R71+0x5e400], [R230.64], P5 ;  /* 0x5e400000e6477fae */ /* 0x0003e8000a921848 */
[----:B------:R1:W-:Y:S04]  /*df40*/  LDGSTS.E [R71+0x5f400], [R248.64], P5 ;  /* 0x5f400000f8477fae */ /* 0x0003e8000a921848 */
[----:B-1----:R-:W3:Y:S04]  /*df50*/  LDL.LU.64 R230, [R1+0xd18] ;  /* 0x000d180001e67983 */ /* 0x002ee80000300a00 */
[----:B------:R-:W4:Y:S01]  /*df60*/  LDL.LU.64 R248, [R1+0xd10] ;  /* 0x000d100001f87983 */ /* 0x000f220000300a00 */
[----:B------:R-:W-:-:S05]  /*df70*/  LOP3.LUT R70, R199, 0x30, RZ, 0x3c, !PT ;  /* 0x00000030c7467812 */ /* 0x000fca00078e3cff */
[----:B------:R1:W-:Y:S04]  /*df80*/  LDGSTS.E [R70+0x50600], [R78.64], P5 ;  /* 0x506000004e467fae */ /* 0x0003e8000a921848 */
[----:B------:R1:W-:Y:S04]  /*df90*/  LDGSTS.E [R70+0x51600], [R14.64], P5 ;  /* 0x516000000e467fae */ /* 0x0003e8000a921848 */
[----:B------:R1:W-:Y:S04]  /*dfa0*/  LDGSTS.E [R70+0x52600], [R2.64], P5 ;  /* 0x5260000002467fae */ /* 0x0003e8000a921848 */
[----:B------:R2:W-:Y:S04]  /*dfb0*/  LDGSTS.E [R70+0x53600], [R22.64], P5 ;  /* 0x5360000016467fae */ /* 0x0005e8000a921848 */
[----:B-1----:R-:W4:Y:S04]  /*dfc0*/  LDL.64 R14, [R1+0x248] ;  /* 0x00024800010e7983 */ /* 0x002f280000100a00 */
[----:B------:R-:W4:Y:S04]  /*dfd0*/  LDL.64 R2, [R1+0x288] ;  /* 0x0002880001027983 */ /* 0x000f280000100a00 */
[----:B--2---:R1:W-:Y:S04]  /*dfe0*/  LDGSTS.E [R70+0x54600], [R194.64], P5 ;  /* 0x54600000c2467fae */ /* 0x0043e8000a921848 */
[----:B------:R1:W-:Y:S04]  /*dff0*/  LDGSTS.E [R70+0x55600], [R214.64], P5 ;  /* 0x55600000d6467fae */ /* 0x0003e8000a921848 */
[----:B---3--:R1:W-:Y:S04]  /*e000*/  LDGSTS.E [R70+0x56600], [R230.64], P5 ;  /* 0x56600000e6467fae */ /* 0x0083e8000a921848 */
[----:B------:R1:W-:Y:S04]  /*e010*/  LDGSTS.E [R70+0x57600], [R246.64], P5 ;  /* 0x57600000f6467fae */ /* 0x0003e8000a921848 */
[----:B------:R2:W-:Y:S04]  /*e020*/  LDGSTS.E [R70+0x58600], [R186.64], P5 ;  /* 0x58600000ba467fae */ /* 0x0005e8000a921848 */
[----:B------:R3:W-:Y:S04]  /*e030*/  LDGSTS.E [R70+0x59600], [R206.64], P5 ;  /* 0x59600000ce467fae */ /* 0x0007e8000a921848 */
[----:B----4-:R4:W-:Y:S04]  /*e040*/  LDGSTS.E [R70+0x5a600], [R248.64], P5 ;  /* 0x5a600000f8467fae */ /* 0x0109e8000a921848 */
[----:B------:R1:W-:Y:S04]  /*e050*/  LDGSTS.E [R70+0x5b600], [R232.64], P5 ;  /* 0x5b600000e8467fae */ /* 0x0003e8000a921848 */
[----:B------:R2:W-:Y:S04]  /*e060*/  LDGSTS.E [R70+0x5c600], [R216.64], P5 ;  /* 0x5c600000d8467fae */ /* 0x0005e8000a921848 */
[----:B----4-:R-:W4:Y:S04]  /*e070*/  LDL.LU.64 R248, [R1+0xd08] ;  /* 0x000d080001f87983 */ /* 0x010f280000300a00 */
[----:B-1----:R-:W4:Y:S04]  /*e080*/  LDL.LU.64 R232, [R1+0xd00] ;  /* 0x000d000001e87983 */ /* 0x002f280000300a00 */
[----:B------:R-:W4:Y:S04]  /*e090*/  LDL.64 R22, [R1+0x1e0] ;  /* 0x0001e00001167983 */ /* 0x000f280000100a00 */
[----:B--2---:R-:W2:Y:S04]  /*e0a0*/  LDL.64 R186, [R1+0x1a0] ;  /* 0x0001a00001ba7983 */ /* 0x004ea80000100a00 */
[----:B---3--:R-:W4:Y:S04]  /*e0b0*/  LDL.64 R206, [R1+0x160] ;  /* 0x0001600001ce7983 */ /* 0x008f280000100a00 */
[----:B------:R-:W2:Y:S04]  /*e0c0*/  LDL.LU.64 R216, [R1+0xcf8] ;  /* 0x000cf80001d87983 */ /* 0x000ea80000300a00 */
[----:B------:R1:W-:Y:S04]  /*e0d0*/  LDGSTS.E [R70+0x5d600], [R196.64], P5 ;  /* 0x5d600000c4467fae */ /* 0x0003e8000a921848 */
[----:B------:R1:W-:Y:S04]  /*e0e0*/  LDGSTS.E [R70+0x5e600], [R238.64], P5 ;  /* 0x5e600000ee467fae */ /* 0x0003e8000a921848 */
[----:B------:R1:W-:Y:S04]  /*e0f0*/  LDGSTS.E [R70+0x5f600], [R222.64], P5 ;  /* 0x5f600000de467fae */ /* 0x0003e8000a921848 */
[----:B-1----:R-:W2:Y:S04]  /*e100*/  LDL.LU.64 R196, [R1+0xcf0] ;  /* 0x000cf00001c47983 */ /* 0x002ea80000300a00 */
[----:B------:R1:W-:Y:S04]  /*e110*/  LDGSTS.E [R39+0x50800], [R62.64], P5 ;  /* 0x508000003e277fae */ /* 0x0003e8000a921848 */
[----:B------:R1:W-:Y:S04]  /*e120*/  LDGSTS.E [R39+0x51800], [R54.64], P5 ;  /* 0x5180000036277fae */ /* 0x0003e8000a921848 */
[----:B------:R1:W-:Y:S04]  /*e130*/  LDGSTS.E [R39+0x52800], [R46.64], P5 ;  /* 0x528000002e277fae */ /* 0x0003e8000a921848 */
[----:B------:R1:W-:Y:S04]  /*e140*/  LDGSTS.E [R39+0x53800], [R30.64], P5 ;  /* 0x538000001e277fae */ /* 0x0003e8000a921848 */
[----:B------:R-:W4:Y:S04]  /*e150*/  LDL.64 R222, [R1+0x210] ;  /* 0x0002100001de7983 */ /* 0x000f280000100a00 */
[----:B------:R-:W4:Y:S04]  /*e160*/  LDL.64 R238, [R1+0x250] ;  /* 0x0002500001ee7983 */ /* 0x000f280000100a00 */
[----:B-1----:R-:W4:Y:S04]  /*e170*/  LDL.64 R62, [R1+0x290] ;  /* 0x00029000013e7983 */ /* 0x002f280000100a00 */
[----:B------:R-:W4:Y:S04]  /*e180*/  LDL.64 R54, [R1+0x2d0] ;  /* 0x0002d00001367983 */ /* 0x000f280000100a00 */
[----:B------:R-:W4:Y:S04]  /*e190*/  LDL.64 R46, [R1+0x310] ;  /* 0x00031000012e7983 */ /* 0x000f280000100a00 */
[----:B--2---:R1:W-:Y:S04]  /*e1a0*/  LDGSTS.E [R39+0x54800], [R196.64], P5 ;  /* 0x54800000c4277fae */ /* 0x0043e8000a921848 */
[----:B------:R1:W-:Y:S04]  /*e1b0*/  LDGSTS.E [R39+0x55800], [R216.64], P5 ;  /* 0x55800000d8277fae */ /* 0x0003e8000a921848 */
[----:B----4-:R1:W-:Y:S04]  /*e1c0*/  LDGSTS.E [R39+0x56800], [R232.64], P5 ;  /* 0x56800000e8277fae */ /* 0x0103e8000a921848 */
[----:B------:R1:W-:Y:S04]  /*e1d0*/  LDGSTS.E [R39+0x57800], [R248.64], P5 ;  /* 0x57800000f8277fae */ /* 0x0003e8000a921848 */
[----:B------:R2:W-:Y:S04]  /*e1e0*/  LDGSTS.E [R39+0x58800], [R14.64], P5 ;  /* 0x588000000e277fae */ /* 0x0005e8000a921848 */
[----:B------:R4:W-:Y:S04]  /*e1f0*/  LDGSTS.E [R39+0x59800], [R2.64], P5 ;  /* 0x5980000002277fae */ /* 0x0009e8000a921848 */
[----:B------:R1:W-:Y:S04]  /*e200*/  LDGSTS.E [R39+0x5a800], [R218.64], P5 ;  /* 0x5a800000da277fae */ /* 0x0003e8000a921848 */
[----:B------:R2:W-:Y:S04]  /*e210*/  LDGSTS.E [R39+0x5b800], [R182.64], P5 ;  /* 0x5b800000b6277fae */ /* 0x0005e8000a921848 */
[----:B------:R4:W-:Y:S04]  /*e220*/  LDGSTS.E [R39+0x5c800], [R202.64], P5 ;  /* 0x5c800000ca277fae */ /* 0x0009e8000a921848 */
[----:B-1----:R-:W3:Y:S04]  /*e230*/  LDL.LU.64 R218, [R1+0xce8] ;  /* 0x000ce80001da7983 */ /* 0x002ee80000300a00 */
[----:B--2---:R-:W2:Y:S04]  /*e240*/  LDL.LU.64 R182, [R1+0xce0] ;  /* 0x000ce00001b67983 */ /* 0x004ea80000300a00 */
[----:B------:R-:W3:Y:S04]  /*e250*/  LDL.64 R30, [R1+0x1d8] ;  /* 0x0001d800011e7983 */ /* 0x000ee80000100a00 */
[----:B------:R-:W3:Y:S04]  /*e260*/  LDL.64 R14, [R1+0x198] ;  /* 0x00019800010e7983 */ /* 0x000ee80000100a00 */
[----:B----4-:R-:W4:Y:S04]  /*e270*/  LDL.64 R2, [R1+0x158] ;  /* 0x0001580001027983 */ /* 0x010f280000100a00 */
[----:B------:R-:W3:Y:S04]  /*e280*/  LDL.LU.64 R202, [R1+0xcd8] ;  /* 0x000cd80001ca7983 */ /* 0x000ee80000300a00 */
[----:B------:R1:W-:Y:S04]  /*e290*/  LDGSTS.E [R39+0x5d800], [R234.64], P5 ;  /* 0x5d800000ea277fae */ /* 0x0003e8000a921848 */
[----:B------:R1:W-:Y:S04]  /*e2a0*/  LDGSTS.E [R39+0x5e800], [R220.64], P5 ;  /* 0x5e800000dc277fae */ /* 0x0003e8000a921848 */
[----:B------:R1:W-:Y:S04]  /*e2b0*/  LDGSTS.E [R39+0x5f800], [R236.64], P5 ;  /* 0x5f800000ec277fae */ /* 0x0003e8000a921848 */
[----:B-1----:R-:W4:Y:S04]  /*e2c0*/  LDL.LU.64 R234, [R1+0xcd0] ;  /* 0x000cd00001ea7983 */ /* 0x002f280000300a00 */
[----:B------:R-:W4:Y:S04]  /*e2d0*/  LDL.LU.64 R220, [R1+0xcc8] ;  /* 0x000cc80001dc7983 */ /* 0x000f280000300a00 */
[----:B------:R-:W4:Y:S01]  /*e2e0*/  LDL.LU.64 R236, [R1+0xcc0] ;  /* 0x000cc00001ec7983 */ /* 0x000f220000300a00 */
[----:B------:R-:W-:-:S05]  /*e2f0*/  LOP3.LUT R38, R199, 0x50, RZ, 0x3c, !PT ;  /* 0x00000050c7267812 */ /* 0x000fca00078e3cff */
        /* <DEDUP_REMOVED lines=23> */
[----:B------:R-:W2:Y:S04]  /*e470*/  LDL.64 R54, [R1+0x190] ;  /* 0x0001900001367983 */ /* 0x000ea80000100a00 */
[----:B------:R-:W2:Y:S04]  /*e480*/  LDL.64 R46, [R1+0x150] ;  /* 0x00015000012e7983 */ /* 0x000ea80000100a00 */
[----:B------:R-:W2:Y:S04]  /*e490*/  LDL.LU.64 R204, [R1+0xca8] ;  /* 0x000ca80001cc7983 */ /* 0x000ea80000300a00 */
[----:B------:R1:W-:Y:S04]  /*e4a0*/  LDGSTS.E [R38+0x5fa00], [R184.64], P5 ;  /* 0x5fa00000b8267fae */ /* 0x0003e8000a921848 */
[----:B------:R1:W-:Y:S04]  /*e4b0*/  LDGSTS.E [R7+0x50c00], [R30.64], P5 ;  /* 0x50c000001e077fae */ /* 0x0003e8000a921848 */
[----:B------:R1:W-:Y:S04]  /*e4c0*/  LDGSTS.E [R7+0x51c00], [R14.64], P5 ;  /* 0x51c000000e077fae */ /* 0x0003e8000a921848 */
[----:B-1----:R-:W2:Y:S04]  /*e4d0*/  LDL.LU.64 R184, [R1+0xca0] ;  /* 0x000ca00001b87983 */ /* 0x002ea80000300a00 */
[----:B------:R1:W-:Y:S04]  /*e4e0*/  LDGSTS.E [R7+0x52c00], [R2.64], P5 ;  /* 0x52c0000002077fae */ /* 0x0003e8000a921848 */
[----:B------:R-:W3:Y:S04]  /*e4f0*/  LDL.64 R102, [R1+0x220] ;  /* 0x0002200001667983 */ /* 0x000ee80000100a00 */
[----:B------:R-:W3:Y:S04]  /*e500*/  LDL.64 R94, [R1+0x260] ;  /* 0x00026000015e7983 */ /* 0x000ee80000100a00 */
[----:B------:R-:W3:Y:S04]  /*e510*/  LDL.64 R86, [R1+0x2a0] ;  /* 0x0002a00001567983 */ /* 0x000ee80000100a00 */
[----:B------:R-:W3:Y:S04]  /*e520*/  LDL.64 R78, [R1+0x2e0] ;  /* 0x0002e000014e7983 */ /* 0x000ee80000100a00 */
[----:B-1----:R-:W3:Y:S04]  /*e530*/  LDL.64 R2, [R1+0x320] ;  /* 0x0003200001027983 */ /* 0x002ee80000100a00 */
[----:B------:R-:W3:Y:S04]  /*e540*/  LDL.64 R38, [R1+0x360] ;  /* 0x0003600001267983 */ /* 0x000ee80000100a00 */
[----:B------:R-:W3:Y:S04]  /*e550*/  LDL.64 R70, [R1+0x3a0] ;  /* 0x0003a00001467983 */ /* 0x000ee80000100a00 */
[----:B------:R-:W3:Y:S04]  /*e560*/  LDL.64 R30, [R1+0x3e0] ;  /* 0x0003e000011e7983 */ /* 0x000ee80000100a00 */
[----:B------:R-:W3:Y:S04]  /*e570*/  LDL.64 R14, [R1+0x420] ;  /* 0x00042000010e7983 */ /* 0x000ee80000100a00 */
[----:B--2---:R1:W-:Y:S04]  /*e580*/  LDGSTS.E [R7+0x53c00], [R184.64], P5 ;  /* 0x53c00000b8077fae */ /* 0x0043e8000a921848 */
[----:B------:R1:W-:Y:S04]  /*e590*/  LDGSTS.E [R7+0x54c00], [R204.64], P5 ;  /* 0x54c00000cc077fae */ /* 0x0003e8000a921848 */
[----:B----4-:R1:W-:Y:S04]  /*e5a0*/  LDGSTS.E [R7+0x55c00], [R220.64], P5 ;  /* 0x55c00000dc077fae */ /* 0x0103e8000a921848 */
[----:B------:R1:W-:Y:S04]  /*e5b0*/  LDGSTS.E [R7+0x56c00], [R236.64], P5 ;  /* 0x56c00000ec077fae */ /* 0x0003e8000a921848 */
[----:B------:R2:W-:Y:S04]  /*e5c0*/  LDGSTS.E [R7+0x57c00], [R186.64], P5 ;  /* 0x57c00000ba077fae */ /* 0x0005e8000a921848 */
[----:B------:R4:W-:Y:S04]  /*e5d0*/  LDGSTS.E [R7+0x58c00], [R206.64], P5 ;  /* 0x58c00000ce077fae */ /* 0x0009e8000a921848 */
[----:B------:R1:W-:Y:S04]  /*e5e0*/  LDGSTS.E [R7+0x59c00], [R222.64], P5 ;  /* 0x59c00000de077fae */ /* 0x0003e8000a921848 */
[----:B--2---:R-:W2:Y:S04]  /*e5f0*/  LDL.LU.64 R186, [R1+0xc98] ;  /* 0x000c980001ba7983 */ /* 0x004ea80000300a00 */
[----:B----4-:R-:W4:Y:S04]  /*e600*/  LDL.LU.64 R206, [R1+0xc90] ;  /* 0x000c900001ce7983 */ /* 0x010f280000300a00 */
[----:B-1----:R-:W2:Y:S04]  /*e610*/  LDL.LU.64 R222, [R1+0xc88] ;  /* 0x000c880001de7983 */ /* 0x002ea80000300a00 */
[----:B---3--:R1:W-:Y:S04]  /*e620*/  LDGSTS.E [R7+0x5ac00], [R238.64], P5 ;  /* 0x5ac00000ee077fae */ /* 0x0083e8000a921848 */
[----:B------:R3:W-:Y:S04]  /*e630*/  LDGSTS.E [R7+0x5bc00], [R22.64], P5 ;  /* 0x5bc0000016077fae */ /* 0x0007e8000a921848 */
[----:B-1----:R-:W2:Y:S04]  /*e640*/  LDL.LU.64 R238, [R1+0xc80] ;  /* 0x000c800001ee7983 */ /* 0x002ea80000300a00 */
[----:B---3--:R-:W3:Y:S01]  /*e650*/  LDL.LU.64 R22, [R1+0x108] ;  /* 0x0001080001167983 */ /* 0x008ee20000300a00 */
[----:B------:R-:W-:-:S04]  /*e660*/  IADD3 R6, R0, -0x91, RZ ;  /* 0xffffff6f00067810 */ /* 0x000fc80007ffe0ff */
[----:B------:R-:W-:Y:S01]  /*e670*/  ISETP.GE.U32.AND P2, PT, R6, 0x7ffffef0, PT ;  /* 0x7ffffef00600780c */ /* 0x000fe20003f46070 */
[----:B--2---:R1:W-:Y:S04]  /*e680*/  LDGSTS.E [R7+0x5cc00], [R238.64], P5 ;  /* 0x5cc00000ee077fae */ /* 0x0043e8000a921848 */
[----:B------:R2:W-:Y:S04]  /*e690*/  LDGSTS.E [R7+0x5dc00], [R222.64], P5 ;  /* 0x5dc00000de077fae */ /* 0x0005e8000a921848 */
[----:B----4-:R4:W-:Y:S04]  /*e6a0*/  LDGSTS.E [R7+0x5ec00], [R206.64], P5 ;  /* 0x5ec00000ce077fae */ /* 0x0109e8000a921848 */
[----:B-1----:R-:W3:Y:S04]  /*e6b0*/  LDL.LU.64 R238, [R1+0xc78] ;  /* 0x000c780001ee7983 */ /* 0x002ee80000300a00 */
[----:B--2---:R-:W2:Y:S04]  /*e6c0*/  LDL.LU.64 R222, [R1+0xc70] ;  /* 0x000c700001de7983 */ /* 0x004ea80000300a00 */
[----:B----4-:R-:W4:Y:S04]  /*e6d0*/  LDL.LU.64 R206, [R1+0xc68] ;  /* 0x000c680001ce7983 */ /* 0x010f280000300a00 */
[----:B------:R1:W-:Y:S04]  /*e6e0*/  LDGSTS.E [R7+0x5fc00], [R186.64], P5 ;  /* 0x5fc00000ba077fae */ /* 0x0003e8000a921848 */
[----:B-1----:R-:W2:Y:S01]  /*e6f0*/  LDL.LU.64 R186, [R1+0xc60] ;  /* 0x000c600001ba7983 */ /* 0x002ea20000300a00 */
[----:B------:R-:W-:-:S04]  /*e700*/  IADD3 R6, R0, -0x95, RZ ;  /* 0xffffff6b00067810 */ /* 0x000fc80007ffe0ff */
[----:B------:R-:W-:Y:S02]  /*e710*/  ISETP.GE.U32.AND P3, PT, R6, 0x7ffffeec, PT ;  /* 0x7ffffeec0600780c */ /* 0x000fe40003f66070 */
[----:B------:R-:W-:-:S05]  /*e720*/  LOP3.LUT R6, R199, 0x70, RZ, 0x3c, !PT ;  /* 0x00000070c7067812 */ /* 0x000fca00078e3cff */
[----:B------:R1:W-:Y:S04]  /*e730*/  LDGSTS.E [R6+0x50e00], [R62.64], P5 ;  /* 0x50e000003e067fae */ /* 0x0003e8000a921848 */
[----:B------:R1:W-:Y:S04]  /*e740*/  LDGSTS.E [R6+0x51e00], [R54.64], P5 ;  /* 0x51e0000036067fae */ /* 0x0003e8000a921848 */
[----:B------:R1:W-:Y:S04]  /*e750*/  LDGSTS.E [R6+0x52e00], [R46.64], P5 ;  /* 0x52e000002e067fae */ /* 0x0003e8000a921848 */
[----:B-1----:R-:W3:Y:S04]  /*e760*/  LDL.LU.64 R62, [R1+0xe8] ;  /* 0x0000e800013e7983 */ /* 0x002ee80000300a00 */
[----:B------:R-:W3:Y:S04]  /*e770*/  LDL.LU.64 R54, [R1+0xc8] ;  /* 0x0000c80001367983 */ /* 0x000ee80000300a00 */
[----:B------:R-:W3:Y:S04]  /*e780*/  LDL.LU.64 R46, [R1+0xa8] ;  /* 0x0000a800012e7983 */ /* 0x000ee80000300a00 */
[----:B--2---:R1:W-:Y:S04]  /*e790*/  LDGSTS.E [R6+0x53e00], [R186.64], P5 ;  /* 0x53e00000ba067fae */ /* 0x0043e8000a921848 */
[----:B----4-:R1:W-:Y:S04]  /*e7a0*/  LDGSTS.E [R6+0x54e00], [R206.64], P5 ;  /* 0x54e00000ce067fae */ /* 0x0103e8000a921848 */
[----:B------:R1:W-:Y:S04]  /*e7b0*/  LDGSTS.E [R6+0x55e00], [R222.64], P5 ;  /* 0x55e00000de067fae */ /* 0x0003e8000a921848 */
[----:B---3--:R1:W-:Y:S04]  /*e7c0*/  LDGSTS.E [R6+0x56e00], [R238.64], P5 ;  /* 0x56e00000ee067fae */ /* 0x0083e8000a921848 */
[----:B------:R2:W-:Y:S04]  /*e7d0*/  LDGSTS.E [R6+0x57e00], [R102.64], P5 ;  /* 0x57e0000066067fae */ /* 0x0005e8000a921848 */
[----:B------:R3:W-:Y:S04]  /*e7e0*/  LDGSTS.E [R6+0x58e00], [R94.64], P5 ;  /* 0x58e000005e067fae */ /* 0x0007e8000a921848 */
[----:B------:R4:W-:Y:S04]  /*e7f0*/  LDGSTS.E [R6+0x59e00], [R86.64], P5 ;  /* 0x59e0000056067fae */ /* 0x0009e8000a921848 */
[----:B--2---:R-:W2:Y:S04]  /*e800*/  LDL.LU.64 R102, [R1+0xc58] ;  /* 0x000c580001667983 */ /* 0x004ea80000300a00 */
[----:B---3--:R-:W3:Y:S04]  /*e810*/  LDL.LU.64 R94, [R1+0xc50] ;  /* 0x000c5000015e7983 */ /* 0x008ee80000300a00 */
[----:B----4-:R-:W4:Y:S04]  /*e820*/  LDL.LU.64 R86, [R1+0xc48] ;  /* 0x000c480001567983 */ /* 0x010f280000300a00 */
[----:B------:R1:W-:Y:S04]  /*e830*/  LDGSTS.E [R6+0x5ae00], [R78.64], P5 ;  /* 0x5ae000004e067fae */ /* 0x0003e8000a921848 */
[----:B------:R1:W-:Y:S04]  /*e840*/  LDGSTS.E [R6+0x5be00], [R2.64], P5 ;  /* 0x5be0000002067fae */ /* 0x0003e8000a921848 */
[----:B------:R1:W-:Y:S04]  /*e850*/  LDGSTS.E [R6+0x5ce00], [R38.64], P5 ;  /* 0x5ce0000026067fae */ /* 0x0003e8000a921848 */
[----:B-1----:R-:W2:Y:S04]  /*e860*/  LDL.LU.64 R78, [R1+0xc40] ;  /* 0x000c4000014e7983 */ /* 0x002ea80000300a00 */
[----:B------:R-:W2:Y:S04]  /*e870*/  LDL.LU.64 R2, [R1+0xc38] ;  /* 0x000c380001027983 */ /* 0x000ea80000300a00 */
[----:B------:R-:W3:Y:S04]  /*e880*/  LDL.LU.64 R38, [R1+0x88] ;  /* 0x0000880001267983 */ /* 0x000ee80000300a00 */
[----:B------:R1:W-:Y:S04]  /*e890*/  LDGSTS.E [R6+0x5de00], [R70.64], P5 ;  /* 0x5de0000046067fae */ /* 0x0003e8000a921848 */
[----:B------:R1:W-:Y:S04]  /*e8a0*/  LDGSTS.E [R6+0x5ee00], [R30.64], P5 ;  /* 0x5ee000001e067fae */ /* 0x0003e8000a921848 */
[----:B------:R1:W-:Y:S04]  /*e8b0*/  LDGSTS.E [R6+0x5fe00], [R14.64], P5 ;  /* 0x5fe000000e067fae */ /* 0x0003e8000a921848 */
[----:B------:R-:W0:Y:S04]  /*e8c0*/  LDGDEPBAR ;  /* 0x00000000000079af */ /* 0x000e280000000000 */
[----:B-1----:R-:W4:Y:S04]  /*e8d0*/  LDL.LU.64 R30, [R1+0x68] ;  /* 0x00006800011e7983 */ /* 0x002f280000300a00 */
[----:B------:R-:W4:Y:S01]  /*e8e0*/  LDL.LU.64 R6, [R1+0x48] ;  /* 0x0000480001067983 */ /* 0x000f220000300a00 */
[----:B------:R-:W-:-:S04]  /*e8f0*/  IMAD.MOV.U32 R201, RZ, RZ, c[0x0][0x188] ;  /* 0x00006200ffc97624 */ /* 0x000fc800078e00ff */
[----:B------:R-:W-:Y:S01]  /*e900*/  IMAD.SHL.U32 R198, R201, 0x80, RZ ;  /* 0x00000080c9c67824 */ /* 0x000fe200078e00ff */
[----:B------:R-:W-:-:S03]  /*e910*/  IADD3 R201, R0, -0x99, RZ ;  /* 0xffffff6700c97810 */ /* 0x000fc60007ffe0ff */
[----:B------:R-:W-:Y:S01]  /*e920*/  IMAD.WIDE R70, R198, 0x4, R22 ;  /* 0x00000004c6467825 */ /* 0x000fe200078e0216 */
[----:B------:R-:W-:Y:S01]  /*e930*/  ISETP.GE.U32.AND P5, PT, R201, 0x7ffffee8, PT ;  /* 0x7ffffee8c900780c */ /* 0x000fe20003fa6070 */
[----:B------:R-:W4:Y:S01]  /*e940*/  LDL.LU.64 R22, [R1+0x28] ;  /* 0x0000280001167983 */ /* 0x000f220000300a00 */
[----:B------:R-:W-:Y:S01]  /*e950*/  IADD3 R201, R0, -0x9d, RZ ;  /* 0xffffff6300c97810 */ /* 0x000fe20007ffe0ff */
[----:B------:R-:W-:-:S04]  /*e960*/  IMAD.WIDE R62, R198, 0x4, R62 ;  /* 0x00000004c63e7825 */ /* 0x000fc800078e023e */
[----:B------:R-:W-:-:S04]  /*e970*/  IMAD.WIDE R54, R198, 0x4, R54 ;  /* 0x00000004c6367825 */ /* 0x000fc800078e0236 */
[C---:B------:R-:W-:Y:S01]  /*e980*/  IMAD.WIDE R46, R198.reuse, 0x4, R46 ;  /* 0x00000004c62e7825 */ /* 0x040fe200078e022e */
[----:B------:R-:W-:Y:S03]  /*e990*/  BAR.SYNC.DEFER_BLOCKING 0x0 ;  /* 0x0000000000007b1d */ /* 0x000fe60000010000 */
[----:B--2---:R-:W-:-:S05]  /*e9a0*/  IMAD.WIDE R14, R198, 0x4, R2 ;  /* 0x00000004c60e7825 */ /* 0x004fca00078e0202 */
[----:B------:R1:W-:Y:S04]  /*e9b0*/  STL.64 [R1+0x8a8], R14 ;  /* 0x0008a80e01007387 */ /* 0x0003e80000100a00 */
[----:B------:R-:W-:Y:S01]  /*e9c0*/  @!PT LDS RZ, [RZ] ;  /* 0x00000000fffff984 */ /* 0x000fe20000000800 */
[----:B------:R-:W-:Y:S01]  /*e9d0*/  @!PT LDS RZ, [RZ] ;  /* 0x00000000fffff984 */ /* 0x000fe20000000800 */
[----:B------:R-:W-:Y:S01]  /*e9e0*/  @!PT LDS RZ, [RZ] ;  /* 0x00000000fffff984 */ /* 0x000fe20000000800 */
[----:B------:R1:W-:Y:S01]  /*e9f0*/  LDGSTS.E [R199+0x10000], [R14.64], !P6 ;  /* 0x100000000ec77fae */ /* 0x0003e2000f121848 */
[----:B------:R-:W-:-:S03]  /*ea00*/  ISETP.GE.U32.AND P6, PT, R201, 0x7ffffee4, PT ;  /* 0x7ffffee4c900780c */ /* 0x000fc60003fc6070 */
[----:B------:R2:W-:Y:S01]  /*ea10*/  STL.64 [R1+0x888], R70 ;  /* 0x0008884601007387 */ /* 0x0005e20000100a00 */
[----:B---3--:R-:W-:-:S03]  /*ea20*/  IMAD.WIDE R38, R198, 0x4, R38 ;  /* 0x00000004c6267825 */ /* 0x008fc600078e0226 */
[----:B------:R2:W-:Y:S04]  /*ea30*/  LDGSTS.E [R199+0x10800], [R70.64], !P4 ;  /* 0x1080000046c77fae */ /* 0x0005e8000e121848 */
[----:B-1----:R-:W3:Y:S04]  /*ea40*/  LDL.LU.64 R14, [R1+0x8] ;  /* 0x00000800010e7983 */ /* 0x002ee80000300a00 */
[----:B------:R1:W-:Y:S04]  /*ea50*/  LDGSTS.E [R199+0x11000], [R62.64], !P0 ;  /* 0x110000003ec77fae */ /* 0x0003e8000c121848 */
[----:B--2---:R-:W2:Y:S01]  /*ea60*/  LDL.LU.64 R70, [R1+0xc30] ;  /* 0x000c300001467983 */ /* 0x004ea20000300a00 */
[----:B----4-:R-:W-:-:S03]  /*ea70*/  IMAD.WIDE R30, R198, 0x4, R30 ;  /* 0x00000004c61e7825 */ /* 0x010fc600078e021e */
[----:B------:R1:W-:Y:S01]  /*ea80*/  STL.64 [R1+0x868], R62 ;  /* 0x0008683e01007387 */ /* 0x0003e20000100a00 */
[----:B------:R-:W-:-:S03]  /*ea90*/  IMAD.WIDE R6, R198, 0x4, R6 ;  /* 0x00000004c6067825 */ /* 0x000fc600078e0206 */
[----:B------:R4:W-:Y:S04]  /*eaa0*/  LDGSTS.E [R199+0x11800], [R54.64], !P1 ;  /* 0x1180000036c77fae */ /* 0x0009e8000c921848 */
[----:B------:R4:W-:Y:S04]  /*eab0*/  LDGSTS.E [R199+0x12000], [R46.64], !P2 ;  /* 0x120000002ec77fae */ /* 0x0009e8000d121848 */
[----:B-1----:R-:W2:Y:S04]  /*eac0*/  LDL.LU.64 R62, [R1+0xc28] ;  /* 0x000c2800013e7983 */ /* 0x002ea80000300a00 */
[----:B------:R4:W-:Y:S04]  /*ead0*/  STL.64 [R1+0x848], R54 ;  /* 0x0008483601007387 */ /* 0x0009e80000100a00 */
[----:B------:R1:W-:Y:S04]  /*eae0*/  STL.64 [R1+0x828], R46 ;  /* 0x0008282e01007387 */ /* 0x0003e80000100a00 */
[----:B------:R1:W-:Y:S04]  /*eaf0*/  LDGSTS.E [R199+0x12800], [R38.64], !P3 ;  /* 0x1280000026c77fae */ /* 0x0003e8000d921848 */
[----:B----4-:R-:W4:Y:S04]  /*eb00*/  LDL.LU.64 R54, [R1+0xc20] ;  /* 0x000c200001367983 */ /* 0x010f280000300a00 */
[----:B-1----:R-:W2:Y:S04]  /*eb10*/  LDL.LU.64 R46, [R1+0xc18] ;  /* 0x000c1800012e7983 */ /* 0x002ea80000300a00 */
[----:B------:R1:W-:Y:S04]  /*eb20*/  STL.64 [R1+0x808], R38 ;  /* 0x0008082601007387 */ /* 0x0003e80000100a00 */
[----:B------:R1:W-:Y:S04]  /*eb30*/  LDGSTS.E [R199+0x13000], [R30.64], !P5 ;  /* 0x130000001ec77fae */ /* 0x0003e8000e921848 */
[----:B------:R1:W-:Y:S04]  /*eb40*/  LDGSTS.E [R199+0x13800], [R6.64], !P6 ;  /* 0x1380000006c77fae */ /* 0x0003e8000f121848 */
[----:B-1----:R-:W2:Y:S04]  /*eb50*/  LDL.LU.64 R38, [R1+0xc10] ;  /* 0x000c100001267983 */ /* 0x002ea80000300a00 */
[----:B------:R1:W-:Y:S04]  /*eb60*/  STL.64 [R1+0x7e8], R30 ;  /* 0x0007e81e01007387 */ /* 0x0003e80000100a00 */
[----:B------:R1:W-:Y:S04]  /*eb70*/  STL.64 [R1+0x7c8], R6 ;  /* 0x0007c80601007387 */ /* 0x0003e80000100a00 */
[----:B-1----:R-:W2:Y:S04]  /*eb80*/  LDL.LU.64 R30, [R1+0xc08] ;  /* 0x000c0800011e7983 */ /* 0x002ea80000300a00 */
[----:B------:R-:W2:Y:S01]  /*eb90*/  LDL.LU.64 R6, [R1+0xc00] ;  /* 0x000c000001067983 */ /* 0x000ea20000300a00 */
[----:B------:R-:W-:-:S04]  /*eba0*/  IADD3 R2, R0, -0xa1, RZ ;  /* 0xffffff5f00027810 */ /* 0x000fc80007ffe0ff */
[----:B------:R-:W-:Y:S02]  /*ebb0*/  ISETP.GE.U32.AND P4, PT, R2, 0x7ffffee0, PT ;  /* 0x7ffffee00200780c */ /* 0x000fe40003f86070 */
[----:B------:R-:W-:-:S04]  /*ebc0*/  IADD3 R2, R0, -0xa5, RZ ;  /* 0xffffff5b00027810 */ /* 0x000fc80007ffe0ff */
[----:B------:R-:W-:Y:S01]  /*ebd0*/  ISETP.GE.U32.AND P0, PT, R2, 0x7ffffedc, PT ;  /* 0x7ffffedc0200780c */ /* 0x000fe20003f06070 */
[----:B------:R-:W-:-:S05]  /*ebe0*/  IMAD.WIDE R22, R198, 0x4, R22 ;  /* 0x00000004c6167825 */ /* 0x000fca00078e0216 */
[----:B------:R1:W-:Y:S04]  /*ebf0*/  STL.64 [R1+0x7a8], R22 ;  /* 0x0007a81601007387 */ /* 0x0003e80000100a00 */
[----:B------:R1:W-:Y:S04]  /*ec00*/  LDGSTS.E [R199+0x14000], [R22.64], !P4 ;  /* 0x1400000016c77fae */ /* 0x0003e8000e121848 */
[----:B-1----:R-:W4:Y:S01]  /*ec10*/  LDL.LU.64 R22, [R1+0xbf8] ;  /* 0x000bf80001167983 */ /* 0x002f220000300a00 */
[----:B---3--:R-:W-:-:S05]  /*ec20*/  IMAD.WIDE R14, R198, 0x4, R14 ;  /* 0x00000004c60e7825 */ /* 0x008fca00078e020e */
[----:B------:R1:W-:Y:S04]  /*ec30*/  STL.64 [R1+0x788], R14 ;  /* 0x0007880e01007387 */ /* 0x0003e80000100a00 */
[----:B------:R1:W-:Y:S01]  /*ec40*/  LDGSTS.E [R199+0x14800], [R14.64], !P0 ;  /* 0x148000000ec77fae */ /* 0x0003e2000c121848 */
[----:B--2---:R-:W-:-:S05]  /*ec50*/  IMAD.WIDE R6, R198, 0x4, R6 ;  /* 0x00000004c6067825 */ /* 0x004fca00078e0206 */
[----:B------:R2:W-:Y:S04]  /*ec60*/  STL.64 [R1+0x768], R6 ;  /* 0x0007680601007387 */ /* 0x0005e80000100a00 */
[----:B-1----:R-:W3:Y:S01]  /*ec70*/  LDL.LU.64 R14, [R1+0xbf0] ;  /* 0x000bf000010e7983 */ /* 0x002ee20000300a00 */
[C---:B------:R-:W-:Y:S02]  /*ec80*/  IADD3 R3, R0.reuse, -0xa9, RZ ;  /* 0xffffff5700037810 */ /* 0x040fe40007ffe0ff */
[----:B------:R-:W-:Y:S01]  /*ec90*/  IADD3 R2, R0, -0xad, RZ ;  /* 0xffffff5300027810 */ /* 0x000fe20007ffe0ff */
[----:B------:R-:W1:Y:S01]  /*eca0*/  S2R R201, SR_TID.X ;  /* 0x0000000000c97919 */ /* 0x000e620000002100 */
[----:B------:R-:W-:Y:S02]  /*ecb0*/  ISETP.GE.U32.AND P1, PT, R3, 0x7ffffed8, PT ;  /* 0x7ffffed80300780c */ /* 0x000fe40003f26070 */
[----:B------:R-:W-:-:S02]  /*ecc0*/  ISETP.GE.U32.AND P2, PT, R2, 0x7ffffed4, PT ;  /* 0x7ffffed40200780c */ /* 0x000fc40003f46070 */
[C---:B------:R-:W-:Y:S02]  /*ecd0*/  IADD3 R2, R0.reuse, -0xb1, RZ ;  /* 0xffffff4f00027810 */ /* 0x040fe40007ffe0ff */
[----:B------:R-:W-:Y:S02]  /*ece0*/  IADD3 R3, R0, -0xb5, RZ ;  /* 0xffffff4b00037810 */ /* 0x000fe40007ffe0ff */
[----:B------:R-:W-:Y:S02]  /*ecf0*/  ISETP.GE.U32.AND P3, PT, R2, 0x7ffffed0, PT ;  /* 0x7ffffed00200780c */ /* 0x000fe40003f66070 */
[----:B------:R-:W-:Y:S02]  /*ed00*/  ISETP.GE.U32.AND P5, PT, R3, 0x7ffffecc, PT ;  /* 0x7ffffecc0300780c */ /* 0x000fe40003fa6070 */
[----:B------:R-:W-:Y:S01]  /*ed10*/  IADD3 R2, R0, -0xb9, RZ ;  /* 0xffffff4700027810 */ /* 0x000fe20007ffe0ff */
[----:B------:R2:W-:Y:S03]  /*ed20*/  LDGSTS.E [R199+0x15000], [R6.64], !P1 ;  /* 0x1500000006c77fae */ /* 0x0005e6000c921848 */
[----:B------:R-:W-:-:S02]  /*ed30*/  ISETP.GE.U32.AND P6, PT, R2, 0x7ffffec8, PT ;  /* 0x7ffffec80200780c */ /* 0x000fc40003fc6070 */
[----:B------:R-:W-:Y:S01]  /*ed40*/  IADD3 R2, R0, -0xbd, RZ ;  /* 0xffffff4300027810 */ /* 0x000fe20007ffe0ff */
[----:B----4-:R-:W-:-:S03]  /*ed50*/  IMAD.WIDE R22, R198, 0x4, R22 ;  /* 0x00000004c6167825 */ /* 0x010fc600078e0216 */
[----:B------:R-:W-:Y:S01]  /*ed60*/  ISETP.GE.U32.AND P4, PT, R2, 0x7ffffec4, PT ;  /* 0x7ffffec40200780c */ /* 0x000fe20003f86070 */
[----:B--2---:R-:W-:Y:S01]  /*ed70*/  IMAD.WIDE R6, R198, 0x4, R30 ;  /* 0x00000004c6067825 */ /* 0x004fe200078e021e */
[C---:B------:R-:W-:Y:S02]  /*ed80*/  IADD3 R2, R0.reuse, -0x83, RZ ;  /* 0xffffff7d00027810 */ /* 0x040fe40007ffe0ff */
[----:B------:R-:W-:Y:S02]  /*ed90*/  IADD3 R3, R0, -0x82, RZ ;  /* 0xffffff7e00037810 */ /* 0x000fe40007ffe0ff */
[----:B------:R-:W-:Y:S02]  /*eda0*/  ISETP.GE.U32.AND P1, PT, R2, 0x7ffffefe, PT ;  /* 0x7ffffefe0200780c */ /* 0x000fe40003f26070 */
[----:B-1----:R-:W-:Y:S01]  /*edb0*/  LOP3.LUT R201, R201, 0x7f, RZ, 0xc0, !PT ;  /* 0x0000007fc9c97812 */ /* 0x002fe200078ec0ff */
[----:B------:R-:W-:Y:S01]  /*edc0*/  IMAD.WIDE R30, R198, 0x4, R38 ;  /* 0x00000004c61e7825 */ /* 0x000fe200078e0226 */
[----:B------:R-:W-:-:S02]  /*edd0*/  IADD3 R2, R0, -0xc1, RZ ;  /* 0xffffff3f00027810 */ /* 0x000fc40007ffe0ff */
[----:B------:R-:W-:Y:S02]  /*ede0*/  ISETP.GE.U32.AND P0, PT, R3, 0x7ffffeff, PT ;  /* 0x7ffffeff0300780c */ /* 0x000fe40003f06070 */
[----:B------:R-:W-:Y:S01]  /*edf0*/  IADD3 R3, R0, -0x84, RZ ;  /* 0xffffff7c00037810 */ /* 0x000fe20007ffe0ff */
[----:B---3--:R-:W-:-:S05]  /*ee00*/  IMAD.WIDE R14, R198, 0x4, R14 ;  /* 0x00000004c60e7825 */ /* 0x008fca00078e020e */
[----:B------:R-:W-:Y:S04]  /*ee10*/  STL.64 [R1+0x748], R14 ;  /* 0x0007480e01007387 */ /* 0x000fe80000100a00 */
[----:B------:R1:W-:Y:S04]  /*ee20*/  LDGSTS.E [R199+0x15800], [R14.64], !P2 ;  /* 0x158000000ec77fae */ /* 0x0003e8000d121848 */
[----:B------:R2:W-:Y:S04]  /*ee30*/  STL.64 [R1+0x718], R22 ;  /* 0x0007181601007387 */ /* 0x0005e80000100a00 */
[----:B------:R2:W-:Y:S04]  /*ee40*/  LDGSTS.E [R199+0x16000], [R22.64], !P3 ;  /* 0x1600000016c77fae */ /* 0x0005e8000d921848 */
[----:B------:R3:W-:Y:S04]  /*ee50*/  STL.64 [R1+0x700], R6 ;  /* 0x0007000601007387 */ /* 0x0007e80000100a00 */
[----:B------:R3:W-:Y:S01]  /*ee60*/  LDGSTS.E [R199+0x16800], [R6.64], !P5 ;  /* 0x1680000006c77fae */ /* 0x0007e2000e921848 */
[----:B------:R-:W-:-:S02]  /*ee70*/  ISETP.GE.AND P5, PT, R201, R252, PT ;  /* 0x000000fcc900720c */ /* 0x000fc40003fa6270 */
[----:B------:R-:W-:Y:S01]  /*ee80*/  ISETP.GE.U32.AND P3, PT, R2, 0x7ffffec0, PT ;  /* 0x7ffffec00200780c */ /* 0x000fe20003f66070 */
[----:B--2---:R-:W-:Y:S01]  /*ee90*/  IMAD.WIDE R22, R198, 0x4, R46 ;  /* 0x00000004c6167825 */ /* 0x004fe200078e022e */
[----:B------:R2:W-:Y:S03]  /*eea0*/  LDGSTS.E [R199+0x17000], [R30.64], !P6 ;  /* 0x170000001ec77fae */ /* 0x0005e6000f121848 */
[----:B---3--:R-:W-:Y:S01]  /*eeb0*/  IMAD.MOV.U32 R6, RZ, RZ, 0x7f ;  /* 0x0000007fff067424 */ /* 0x008fe200078e00ff */
[----:B------:R-:W-:Y:S01]  /*eec0*/  ISETP.GE.U32.AND P2, PT, R3, 0x7ffffefd, PT ;  /* 0x7ffffefd0300780c */ /* 0x000fe20003f46070 */
[----:B------:R-:W-:Y:S03]  /*eed0*/  STL.64 [R1+0x6e8], R30 ;  /* 0x0006e81e01007387 */ /* 0x000fe60000100a00 */
[----:B-1----:R-:W-:Y:S01]  /*eee0*/  IADD3 R15, R6, c[0x0][0x180], RZ ;  /* 0x00006000060f7a10 */ /* 0x002fe20007ffe0ff */
[----:B------:R1:W-:Y:S01]  /*eef0*/  LDGSTS.E [R199+0x17800], [R22.64], !P4 ;  /* 0x1780000016c77fae */ /* 0x0003e2000e121848 */
[----:B------:R-:W-:-:S02]  /*ef00*/  IADD3 R7, R0, -0xc5, RZ ;  /* 0xffffff3b00077810 */ /* 0x000fc40007ffe0ff */
[----:B------:R-:W-:Y:S02]  /*ef10*/  ISETP.GT.AND P6, PT, R15, 0xff, PT ;  /* 0x000000ff0f00780c */ /* 0x000fe40003fc4270 */
[----:B------:R-:W-:Y:S02]  /*ef20*/  SEL R2, RZ, 0x4, P5 ;  /* 0x00000004ff027807 */ /* 0x000fe40002800000 */
[C---:B------:R-:W-:Y:S02]  /*ef30*/  IADD3 R3, R0.reuse, -0xc9, RZ ;  /* 0xffffff3700037810 */ /* 0x040fe40007ffe0ff */
[----:B------:R-:W-:Y:S01]  /*ef40*/  IADD3 R6, R0, -0x100, RZ ;  /* 0xffffff0000067810 */ /* 0x000fe20007ffe0ff */
[----:B------:R1:W-:Y:S01]  /*ef50*/  STL.64 [R1+0x6d0], R22 ;  /* 0x0006d01601007387 */ /* 0x0003e20000100a00 */
[----:B------:R-:W-:Y:S02]  /*ef60*/  ISETP.GE.U32.AND P4, PT, R7, 0x7ffffebc, PT ;  /* 0x7ffffebc0700780c */ /* 0x000fe40003f86070 */
[----:B------:R-:W-:-:S02]  /*ef70*/  SEL R2, R2, RZ, P6 ;  /* 0x000000ff02027207 */ /* 0x000fc40003000000 */
[----:B------:R-:W-:Y:S02]  /*ef80*/  ISETP.GE.U32.AND P5, PT, R3, 0x7ffffeb8, PT ;  /* 0x7ffffeb80300780c */ /* 0x000fe40003fa6070 */
[----:B------:R-:W-:Y:S02]  /*ef90*/  ISETP.GE.AND P6, PT, R201, R6, PT ;  /* 0x00000006c900720c */ /* 0x000fe40003fc6270 */
[----:B------:R-:W-:Y:S01]  /*efa0*/  IADD3 R14, R0, -0xcd, RZ ;  /* 0xffffff33000e7810 */ /* 0x000fe20007ffe0ff */
[----:B-1----:R-:W-:Y:S01]  /*efb0*/  IMAD.WIDE R22, R198, 0x4, R54 ;  /* 0x00000004c6167825 */ /* 0x002fe200078e0236 */
[----:B------:R-:W-:Y:S02]  /*efc0*/  IADD3 R7, R0, -0xd1, RZ ;  /* 0xffffff2f00077810 */ /* 0x000fe40007ffe0ff */
[----:B------:R-:W-:Y:S02]  /*efd0*/  SEL R3, RZ, 0x4, P6 ;  /* 0x00000004ff037807 */ /* 0x000fe40003000000 */
[----:B------:R-:W-:Y:S01]  /*efe0*/  ISETP.GE.U32.AND P6, PT, R14, 0x7ffffeb4, PT ;  /* 0x7ffffeb40e00780c */ /* 0x000fe20003fc6070 */
[----:B------:R1:W-:Y:S01]  /*eff0*/  LDGSTS.E [R199+0x18000], [R22.64], !P3 ;  /* 0x1800000016c77fae */ /* 0x0003e2000d921848 */
[----:B------:R-:W-:Y:S01]  /*f000*/  ISETP.GE.U32.AND P3, PT, R7, 0x7ffffeb0, PT ;  /* 0x7ffffeb00700780c */ /* 0x000fe20003f66070 */
[----:B--2---:R-:W-:-:S02]  /*f010*/  IMAD.WIDE R30, R198, 0x4, R62 ;  /* 0x00000004c61e7825 */ /* 0x004fc400078e023e */
[----:B------:R1:W-:Y:S01]  /*f020*/  STL.64 [R1+0x6b8], R22 ;  /* 0x0006b81601007387 */ /* 0x0003e20000100a00 */
[C---:B------:R-:W-:Y:S02]  /*f030*/  IADD3 R14, R0.reuse, -0xd5, RZ ;  /* 0xffffff2b000e7810 */ /* 0x040fe40007ffe0ff */
[----:B------:R-:W-:Y:S01]  /*f040*/  IADD3 R7, R0, -0xd9, RZ ;  /* 0xffffff2700077810 */ /* 0x000fe20007ffe0ff */
[----:B------:R2:W-:Y:S04]  /*f050*/  STL.64 [R1+0x6a0], R30 ;  /* 0x0006a01e01007387 */ /* 0x0005e80000100a00 */
[----:B------:R2:W-:Y:S01]  /*f060*/  LDGSTS.E [R199+0x18800], [R30.64], !P4 ;  /* 0x188000001ec77fae */ /* 0x0005e2000e121848 */
[----:B-1----:R-:W-:Y:S01]  /*f070*/  IMAD.WIDE R22, R198, 0x4, R70 ;  /* 0x00000004c6167825 */ /* 0x002fe200078e0246 */
[----:B------:R-:W-:-:S02]  /*f080*/  ISETP.GE.U32.AND P4, PT, R14, 0x7ffffeac, PT ;  /* 0x7ffffeac0e00780c */ /* 0x000fc40003f86070 */
[----:B------:R-:W-:Y:S02]  /*f090*/  IADD3 R14, R0, -0xdd, RZ ;  /* 0xffffff23000e7810 */ /* 0x000fe40007ffe0ff */
[----:B------:R1:W-:Y:S01]  /*f0a0*/  STL.64 [R1+0x690], R22 ;  /* 0x0006901601007387 */ /* 0x0003e20000100a00 */
[----:B--2---:R-:W-:-:S03]  /*f0b0*/  IMAD.WIDE R30, R198, 0x4, R78 ;  /* 0x00000004c61e7825 */ /* 0x004fc600078e024e */
[----:B------:R1:W-:Y:S01]  /*f0c0*/  LDGSTS.E [R199+0x19000], [R22.64], !P5 ;  /* 0x1900000016c77fae */ /* 0x0003e2000e921848 */
[----:B------:R-:W-:Y:S02]  /*f0d0*/  ISETP.GE.U32.AND P5, PT, R7, 0x7ffffea8, PT ;  /* 0x7ffffea80700780c */ /* 0x000fe40003fa6070 */
[----:B------:R-:W-:Y:S01]  /*f0e0*/  IADD3 R7, R0, -0xe1, RZ ;  /* 0xffffff1f00077810 */ /* 0x000fe20007ffe0ff */
[----:B------:R2:W-:Y:S01]  /*f0f0*/  LDGSTS.E [R199+0x19800], [R30.64], !P6 ;  /* 0x198000001ec77fae */ /* 0x0005e2000f121848 */
[----:B------:R-:W-:Y:S01]  /*f100*/  ISETP.GE.U32.AND P6, PT, R14, 0x7ffffea4, PT ;  /* 0x7ffffea40e00780c */ /* 0x000fe20003fc6070 */
[----:B-1----:R-:W-:Y:S02]  /*f110*/  IMAD.WIDE R22, R198, 0x4, R86 ;  /* 0x00000004c6167825 */ /* 0x002fe400078e0256 */
[----:B------:R2:W-:Y:S04]  /*f120*/  STL.64 [R1+0x678], R30 ;  /* 0x0006781e01007387 */ /* 0x0005e80000100a00 */
[----:B------:R1:W-:Y:S01]  /*f130*/  LDGSTS.E [R199+0x1a000], [R22.64], !P3 ;  /* 0x1a00000016c77fae */ /* 0x0003e2000d921848 */
[----:B------:R-:W-:-:S03]  /*f140*/  ISETP.GE.U32.AND P3, PT, R7, 0x7ffffea0, PT ;  /* 0x7ffffea00700780c */ /* 0x000fc60003f66070 */
[----:B------:R1:W-:Y:S01]  /*f150*/  STL.64 [R1+0x660], R22 ;  /* 0x0006601601007387 */ /* 0x0003e20000100a00 */
[----:B--2---:R-:W-:-:S04]  /*f160*/  IMAD.WIDE R30, R198, 0x4, R94 ;  /* 0x00000004c61e7825 */ /* 0x004fc800078e025e */
[C---:B-1----:R-:W-:Y:S01]  /*f170*/  IMAD.WIDE R22, R198.reuse, 0x4, R102 ;  /* 0x00000004c6167825 */ /* 0x042fe200078e0266 */
[----:B------:R1:W-:Y:S04]  /*f180*/  STL.64 [R1+0x648], R30 ;  /* 0x0006481e01007387 */ /* 0x0003e80000100a00 */
[----:B------:R1:W-:Y:S04]  /*f190*/  LDGSTS.E [R199+0x1a800], [R30.64], !P4 ;  /* 0x1a8000001ec77fae */ /* 0x0003e8000e121848 */
[----:B------:R2:W-:Y:S04]  /*f1a0*/  STL.64 [R1+0x630], R22 ;  /* 0x0006301601007387 */ /* 0x0005e80000100a00 */
[----:B------:R2:W-:Y:S01]  /*f1b0*/  LDGSTS.E [R199+0x1b000], [R22.64], !P5 ;  /* 0x1b00000016c77fae */ /* 0x0005e2000e921848 */
[----:B-1----:R-:W-:-:S04]  /*f1c0*/  IMAD.WIDE R30, R198, 0x4, R110 ;  /* 0x00000004c61e7825 */ /* 0x002fc800078e026e */
[----:B--2---:R-:W-:Y:S01]  /*f1d0*/  IMAD.WIDE R22, R198, 0x4, R118 ;  /* 0x00000004c6167825 */ /* 0x004fe200078e0276 */
[----:B------:R-:W-:Y:S04]  /*f1e0*/  STL.64 [R1+0x618], R30 ;  /* 0x0006181e01007387 */ /* 0x000fe80000100a00 */
[----:B------:R1:W-:Y:S04]  /*f1f0*/  LDGSTS.E [R199+0x1b800], [R30.64], !P6 ;  /* 0x1b8000001ec77fae */ /* 0x0003e8000f121848 */
[----:B------:R2:W-:Y:S04]  /*f200*/  STL.64 [R1+0x600], R22 ;  /* 0x0006001601007387 */ /* 0x0005e80000100a00 */
[----:B------:R2:W-:Y:S04]  /*f210*/  LDGSTS.E [R199+0x1c000], [R22.64], !P3 ;  /* 0x1c00000016c77fae */ /* 0x0005e8000d921848 */
[----:B--2---:R-:W2:Y:S01]  /*f220*/  LDL.LU.64 R22, [R1+0x120] ;  /* 0x0001200001167983 */ /* 0x004ea20000300a00 */
[----:B------:R-:W-:-:S02]  /*f230*/  IADD3 R14, R0, -0xe5, RZ ;  /* 0xffffff1b000e7810 */ /* 0x000fc40007ffe0ff */
[----:B------:R-:W-:Y:S02]  /*f240*/  IADD3 R7, R0, -0xe9, RZ ;  /* 0xffffff1700077810 */ /* 0x000fe40007ffe0ff */
[----:B------:R-:W-:Y:S02]  /*f250*/  ISETP.GE.U32.AND P4, PT, R14, 0x7ffffe9c, PT ;  /* 0x7ffffe9c0e00780c */ /* 0x000fe40003f86070 */
[----:B------:R-:W-:Y:S01]  /*f260*/  ISETP.GE.U32.AND P5, PT, R7, 0x7ffffe98, PT ;  /* 0x7ffffe980700780c */ /* 0x000fe20003fa6070 */
[----:B-1----:R-:W-:Y:S01]  /*f270*/  IMAD.WIDE R30, R198, 0x4, R126 ;  /* 0x00000004c61e7825 */ /* 0x002fe200078e027e */
[----:B------:R-:W-:-:S03]  /*f280*/  IADD3 R14, R0, -0xed, RZ ;  /* 0xffffff13000e7810 */ /* 0x000fc60007ffe0ff */
[----:B------:R-:W-:Y:S01]  /*f290*/  IMAD.WIDE R38, R198, 0x4, R134 ;  /* 0x00000004c6267825 */ /* 0x000fe200078e0286 */
[----:B------:R-:W-:Y:S01]  /*f2a0*/  ISETP.GE.U32.AND P6, PT, R14, 0x7ffffe94, PT ;  /* 0x7ffffe940e00780c */ /* 0x000fe20003fc6070 */
[----:B------:R1:W-:Y:S04]  /*f2b0*/  STL.64 [R1+0x5e8], R30 ;  /* 0x0005e81e01007387 */ /* 0x0003e80000100a00 */
[----:B------:R1:W-:Y:S01]  /*f2c0*/  LDGSTS.E [R199+0x1c800], [R30.64], !P4 ;  /* 0x1c8000001ec77fae */ /* 0x0003e2000e121848 */
[----:B------:R-:W-:-:S03]  /*f2d0*/  IADD3 R7, R0, -0xf1, RZ ;  /* 0xffffff0f00077810 */ /* 0x000fc60007ffe0ff */
[----:B------:R3:W-:Y:S04]  /*f2e0*/  STL.64 [R1+0x5a0], R38 ;  /* 0x0005a02601007387 */ /* 0x0007e80000100a00 */
[----:B------:R-:W4:Y:S01]  /*f2f0*/  LDL.LU.64 R86, [R1+0x100] ;  /* 0x0001000001567983 */ /* 0x000f220000300a00 */
[----:B-1----:R-:W-:-:S03]  /*f300*/  IMAD.WIDE R30, R198, 0x4, R142 ;  /* 0x00000004c61e7825 */ /* 0x002fc600078e028e */
[----:B------:R3:W-:Y:S01]  /*f310*/  LDGSTS.E [R199+0x1d000], [R38.64], !P5 ;  /* 0x1d00000026c77fae */ /* 0x0007e2000e921848 */
[----:B------:R-:W-:-:S03]  /*f320*/  ISETP.GE.U32.AND P3, PT, R7, 0x7ffffe90, PT ;  /* 0x7ffffe900700780c */ /* 0x000fc60003f66070 */
[----:B------:R1:W-:Y:S01]  /*f330*/  STL.64 [R1+0x590], R30 ;  /* 0x0005901e01007387 */ /* 0x0003e20000100a00 */
[----:B------:R-:W-:-:S03]  /*f340*/  IADD3 R7, R0, -0xf9, RZ ;  /* 0xffffff0700077810 */ /* 0x000fc60007ffe0ff */
[----:B------:R-:W4:Y:S01]  /*f350*/  LDL.LU.64 R78, [R1+0xe0] ;  /* 0x0000e000014e7983 */ /* 0x000f220000300a00 */
[----:B---3--:R-:W-:Y:S01]  /*f360*/  IMAD.WIDE R38, R198, 0x4, R150 ;  /* 0x00000004c6267825 */ /* 0x008fe200078e0296 */
[----:B------:R-:W-:Y:S02]  /*f370*/  IADD3 R14, R0, -0xf5, RZ ;  /* 0xffffff0b000e7810 */ /* 0x000fe40007ffe0ff */
[----:B------:R1:W-:Y:S01]  /*f380*/  LDGSTS.E [R199+0x1d800], [R30.64], !P6 ;  /* 0x1d8000001ec77fae */ /* 0x0003e2000f121848 */
[----:B------:R-:W-:-:S03]  /*f390*/  ISETP.GE.U32.AND P5, PT, R7, 0x7ffffe88, PT ;  /* 0x7ffffe880700780c */ /* 0x000fc60003fa6070 */
[----:B------:R3:W-:Y:S01]  /*f3a0*/  STL.64 [R1+0x578], R38 ;  /* 0x0005782601007387 */ /* 0x0007e20000100a00 */
[----:B------:R-:W-:-:S03]  /*f3b0*/  ISETP.GE.U32.AND P4, PT, R14, 0x7ffffe8c, PT ;  /* 0x7ffffe8c0e00780c */ /* 0x000fc60003f86070 */
[----:B------:R-:W4:Y:S01]  /*f3c0*/  LDL.LU.64 R70, [R1+0xc0] ;  /* 0x0000c00001467983 */ /* 0x000f220000300a00 */
[----:B------:R-:W-:Y:S01]  /*f3d0*/  IADD3 R7, R0, -0xfd, RZ ;  /* 0xffffff0300077810 */ /* 0x000fe20007ffe0ff */
[----:B-1----:R-:W-:Y:S02]  /*f3e0*/  IMAD.WIDE R30, R198, 0x4, R158 ;  /* 0x00000004c61e7825 */ /* 0x002fe400078e029e */
[----:B------:R-:W4:Y:S01]  /*f3f0*/  LDL.LU.64 R62, [R1+0xa0] ;  /* 0x0000a000013e7983 */ /* 0x000f220000300a00 */
[----:B------:R-:W-:-:S03]  /*f400*/  ISETP.GE.U32.AND P6, PT, R7, 0x7ffffe84, PT ;  /* 0x7ffffe840700780c */ /* 0x000fc60003fc6070 */
[----:B------:R1:W-:Y:S04]  /*f410*/  STL.64 [R1+0x68], R30 ;  /* 0x0000681e01007387 */ /* 0x0003e80000100a00 */
[----:B------:R-:W4:Y:S04]  /*f420*/  LDL.LU.64 R54, [R1+0x80] ;  /* 0x0000800001367983 */ /* 0x000f280000300a00 */
[----:B------:R-:W4:Y:S01]  /*f430*/  LDL.LU.64 R46, [R1+0x60] ;  /* 0x00006000012e7983 */ /* 0x000f220000300a00 */
[----:B------:R-:W-:Y:S01]  /*f440*/  IMAD.WIDE R166, R198, 0x4, R166 ;  /* 0x00000004c6a67825 */ /* 0x000fe200078e02a6 */
[----:B------:R-:W-:-:S02]  /*f450*/  LOP3.LUT R252, R199, 0x20, RZ, 0x3c, !PT ;  /* 0x00000020c7fc7812 */ /* 0x000fc400078e3cff */
[----:B------:R3:W-:Y:S01]  /*f460*/  LDGSTS.E [R199+0x1e000], [R38.64], !P3 ;  /* 0x1e00000026c77fae */ /* 0x0007e2000d921848 */
[----:B------:R-:W-:-:S03]  /*f470*/  IMAD.WIDE R174, R198, 0x4, R174 ;  /* 0x00000004c6ae7825 */ /* 0x000fc600078e02ae */
[----:B------:R1:W-:Y:S04]  /*f480*/  LDGSTS.E [R199+0x1e800], [R30.64], !P4 ;  /* 0x1e8000001ec77fae */ /* 0x0003e8000e121848 */
[----:B------:R2:W-:Y:S04]  /*f490*/  LDGSTS.E [R199+0x1f000], [R166.64], !P5 ;  /* 0x1f000000a6c77fae */ /* 0x0005e8000e921848 */
[----:B---3--:R-:W3:Y:S04]  /*f4a0*/  LDL.LU.64 R38, [R1+0x40] ;  /* 0x0000400001267983 */ /* 0x008ee80000300a00 */
[----:B-1----:R-:W3:Y:S04]  /*f4b0*/  LDL.LU.64 R30, [R1+0x20] ;  /* 0x00002000011e7983 */ /* 0x002ee80000300a00 */
[----:B------:R1:W-:Y:S01]  /*f4c0*/  LDGSTS.E [R199+0x1f800], [R174.64], !P6 ;  /* 0x1f800000aec77fae */ /* 0x0003e2000f121848 */
[----:B--2---:R-:W-:-:S05]  /*f4d0*/  IMAD.WIDE R22, R198, 0x4, R22 ;  /* 0x00000004c6167825 */ /* 0x004fca00078e0216 */
[----:B------:R2:W-:Y:S04]  /*f4e0*/  STL.64 [R1+0x8a0], R22 ;  /* 0x0008a01601007387 */ /* 0x0005e80000100a00 */
[----:B------:R2:W-:Y:S04]  /*f4f0*/  LDGSTS.E [R252+0x10200], [R22.64], !P0 ;  /* 0x1020000016fc7fae */ /* 0x0005e8000c121848 */
[----:B--2---:R-:W2:Y:S01]  /*f500*/  LDL.LU.64 R22, [R1] ;  /* 0x0000000001167983 */ /* 0x004ea20000300a00 */
[C---:B------:R-:W-:Y:S02]  /*f510*/  IADD3 R14, R0.reuse, -0x86, RZ ;  /* 0xffffff7a000e7810 */ /* 0x040fe40007ffe0ff */
[----:B------:R-:W-:-:S02]  /*f520*/  IADD3 R7, R0, -0x8a, RZ ;  /* 0xffffff7600077810 */ /* 0x000fc40007ffe0ff */
[----:B------:R-:W-:Y:S02]  /*f530*/  ISETP.GE.U32.AND P3, PT, R14, 0x7ffffefb, PT ;  /* 0x7ffffefb0e00780c */ /* 0x000fe40003f66070 */
[----:B------:R-:W-:Y:S02]  /*f540*/  IADD3 R14, R0, -0x87, RZ ;  /* 0xffffff79000e7810 */ /* 0x000fe40007ffe0ff */
[----:B------:R-:W-:Y:S02]  /*f550*/  ISETP.GE.U32.AND P5, PT, R7, 0x7ffffef7, PT ;  /* 0x7ffffef70700780c */ /* 0x000fe40003fa6070 */
[----:B------:R-:W-:Y:S02]  /*f560*/  ISETP.GE.U32.AND P4, PT, R14, 0x7ffffefa, PT ;  /* 0x7ffffefa0e00780c */ /* 0x000fe40003f86070 */
[C---:B------:R-:W-:Y:S02]  /*f570*/  IADD3 R14, R0.reuse, -0x8e, RZ ;  /* 0xffffff72000e7810 */ /* 0x040fe40007ffe0ff */
[----:B------:R-:W-:Y:S01]  /*f580*/  IADD3 R7, R0, -0x92, RZ ;  /* 0xffffff6e00077810 */ /* 0x000fe20007ffe0ff */
[----:B----4-:R-:W-:Y:S01]  /*f590*/  IMAD.WIDE R86, R198, 0x4, R86 ;  /* 0x00000004c6567825 */ /* 0x010fe200078e0256 */
[----:B------:R-:W-:-:S02]  /*f5a0*/  ISETP.GE.U32.AND P6, PT, R14, 0x7ffffef3, PT ;  /* 0x7ffffef30e00780c */ /* 0x000fc40003fc6070 */
[----:B------:R-:W-:Y:S01]  /*f5b0*/  ISETP.GE.U32.AND P0, PT, R7, 0x7ffffeef, PT ;  /* 0x7ffffeef0700780c */ /* 0x000fe20003f06070 */
[----:B------:R-:W-:Y:S01]  /*f5c0*/  IMAD.WIDE R78, R198, 0x4, R78 ;  /* 0x00000004c64e7825 */ /* 0x000fe200078e024e */
[C---:B------:R-:W-:Y:S01]  /*f5d0*/  IADD3 R14, R0.reuse, -0x96, RZ ;  /* 0xffffff6a000e7810 */ /* 0x040fe20007ffe0ff */
[----:B------:R4:W-:Y:S01]  /*f5e0*/  LDGSTS.E [R252+0x10a00], [R86.64], !P3 ;  /* 0x10a0000056fc7fae */ /* 0x0009e2000d921848 */
[----:B------:R-:W-:Y:S02]  /*f5f0*/  IADD3 R7, R0, -0x9a, RZ ;  /* 0xffffff6600077810 */ /* 0x000fe40007ffe0ff */
[----:B------:R-:W-:Y:S01]  /*f600*/  ISETP.GE.U32.AND P3, PT, R14, 0x7ffffeeb, PT ;  /* 0x7ffffeeb0e00780c */ /* 0x000fe20003f66070 */
[----:B------:R1:W-:Y:S01]  /*f610*/  LDGSTS.E [R252+0x11200], [R78.64], !P5 ;  /* 0x112000004efc7fae */ /* 0x0003e2000e921848 */
[----:B------:R-:W-:Y:S02]  /*f620*/  ISETP.GE.U32.AND P5, PT, R7, 0x7ffffee7, PT ;  /* 0x7ffffee70700780c */ /* 0x000fe40003fa6070 */
[----:B------:R-:W-:Y:S01]  /*f630*/  IADD3 R14, R0, -0x9e, RZ ;  /* 0xffffff62000e7810 */ /* 0x000fe20007ffe0ff */
[----:B------:R-:W-:Y:S01]  /*f640*/  IMAD.WIDE R70, R198, 0x4, R70 ;  /* 0x00000004c6467825 */ /* 0x000fe200078e0246 */
[----:B------:R-:W-:-:S03]  /*f650*/  IADD3 R7, R0, -0xa2, RZ ;  /* 0xffffff5e00077810 */ /* 0x000fc60007ffe0ff */
[----:B------:R-:W-:Y:S01]  /*f660*/  IMAD.WIDE R62, R198, 0x4, R62 ;  /* 0x00000004c63e7825 */ /* 0x000fe200078e023e */
[----:B------:R1:W-:Y:S01]  /*f670*/  LDGSTS.E [R252+0x11a00], [R70.64], !P6 ;  /* 0x11a0000046fc7fae */ /* 0x0003e2000f121848 */
[----:B------:R-:W-:-:S03]  /*f680*/  ISETP.GE.U32.AND P6, PT, R14, 0x7ffffee3, PT ;  /* 0x7ffffee30e00780c */ /* 0x000fc60003fc6070 */
[----:B------:R1:W-:Y:S01]  /*f690*/  LDGSTS.E [R252+0x12200], [R62.64], !P0 ;  /* 0x122000003efc7fae */ /* 0x0003e2000c121848 */
[----:B------:R-:W-:Y:S01]  /*f6a0*/  ISETP.GE.U32.AND P0, PT, R7, 0x7ffffedf, PT ;  /* 0x7ffffedf0700780c */ /* 0x000fe20003f06070 */
[----:B------:R-:W-:Y:S01]  /*f6b0*/  IMAD.WIDE R54, R198, 0x4, R54 ;  /* 0x00000004c6367825 */ /* 0x000fe200078e0236 */
[----:B------:R-:W-:-:S03]  /*f6c0*/  IADD3 R14, R0, -0xa6, RZ ;  /* 0xffffff5a000e7810 */ /* 0x000fc60007ffe0ff */
[----:B------:R-:W-:Y:S01]  /*f6d0*/  IMAD.WIDE R46, R198, 0x4, R46 ;  /* 0x00000004c62e7825 */ /* 0x000fe200078e022e */
[----:B------:R-:W-:Y:S01]  /*f6e0*/  IADD3 R7, R0, -0xaa, RZ ;  /* 0xffffff5600077810 */ /* 0x000fe20007ffe0ff */
[----:B------:R1:W-:Y:S01]  /*f6f0*/  LDGSTS.E [R252+0x12a00], [R54.64], !P3 ;  /* 0x12a0000036fc7fae */ /* 0x0003e2000d921848 */
[----:B------:R-:W-:-:S03]  /*f700*/  ISETP.GE.U32.AND P3, PT, R14, 0x7ffffedb, PT ;  /* 0x7ffffedb0e00780c */ /* 0x000fc60003f66070 */
[----:B------:R1:W-:Y:S01]  /*f710*/  LDGSTS.E [R252+0x13200], [R46.64], !P5 ;  /* 0x132000002efc7fae */ /* 0x0003e2000e921848 */
[----:B------:R-:W-:Y:S02]  /*f720*/  ISETP.GE.U32.AND P5, PT, R7, 0x7ffffed7, PT ;  /* 0x7ffffed70700780c */ /* 0x000fe40003fa6070 */
[C---:B------:R-:W-:Y:S01]  /*f730*/  IADD3 R14, R0.reuse, -0xae, RZ ;  /* 0xffffff52000e7810 */ /* 0x040fe20007ffe0ff */
[----:B------:R-:W-:Y:S01]  /*f740*/  STL.64 [R1+0x880], R86 ;  /* 0x0008805601007387 */ /* 0x000fe20000100a00 */
[----:B------:R-:W-:Y:S01]  /*f750*/  IADD3 R7, R0, -0xb2, RZ ;  /* 0xffffff4e00077810 */ /* 0x000fe20007ffe0ff */
[----:B---3--:R-:W-:-:S04]  /*f760*/  IMAD.WIDE R38, R198, 0x4, R38 ;  /* 0x00000004c6267825 */ /* 0x008fc800078e0226 */
[----:B------:R-:W-:Y:S01]  /*f770*/  IMAD.WIDE R30, R198, 0x4, R30 ;  /* 0x00000004c61e7825 */ /* 0x000fe200078e021e */
[----:B------:R3:W-:Y:S01]  /*f780*/  LDGSTS.E [R252+0x13a00], [R38.64], !P6 ;  /* 0x13a0000026fc7fae */ /* 0x0007e2000f121848 */
[----:B------:R-:W-:-:S03]  /*f790*/  ISETP.GE.U32.AND P6, PT, R14, 0x7ffffed3, PT ;  /* 0x7ffffed30e00780c */ /* 0x000fc60003fc6070 */
[----:B------:R-:W-:Y:S01]  /*f7a0*/  STL.64 [R1+0x860], R78 ;  /* 0x0008604e01007387 */ /* 0x000fe20000100a00 */
[----:B------:R-:W-:Y:S01]  /*f7b0*/  IMAD.WIDE R8, R198, 0x4, R8 ;  /* 0x00000004c6087825 */ /* 0x000fe200078e0208 */
[----:B------:R-:W-:Y:S02]  /*f7c0*/  IADD3 R14, R0, -0xb6, RZ ;  /* 0xffffff4a000e7810 */ /* 0x000fe40007ffe0ff */
[----:B------:R-:W-:Y:S04]  /*f7d0*/  STL.64 [R1+0x840], R70 ;  /* 0x0008404601007387 */ /* 0x000fe80000100a00 */
[----:B------:R1:W-:Y:S01]  /*f7e0*/  LDGSTS.E [R252+0x14200], [R30.64], !P0 ;  /* 0x142000001efc7fae */ /* 0x0003e2000c121848 */
[----:B------:R-:W-:-:S03]  /*f7f0*/  ISETP.GE.U32.AND P0, PT, R7, 0x7ffffecf, PT ;  /* 0x7ffffecf0700780c */ /* 0x000fc60003f06070 */
[----:B------:R-:W-:Y:S01]  /*f800*/  STL.64 [R1+0x820], R62 ;  /* 0x0008203e01007387 */ /* 0x000fe20000100a00 */
[----:B------:R-:W-:-:S03]  /*f810*/  IADD3 R7, R0, -0xba, RZ ;  /* 0xffffff4600077810 */ /* 0x000fc60007ffe0ff */
[----:B------:R-:W-:Y:S04]  /*f820*/  STL.64 [R1+0x800], R54 ;  /* 0x0008003601007387 */ /* 0x000fe80000100a00 */
[----:B------:R-:W-:Y:S04]  /*f830*/  STL.64 [R1+0x7e0], R46 ;  /* 0x0007e02e01007387 */ /* 0x000fe80000100a00 */
[----:B------:R-:W-:Y:S04]  /*f840*/  STL.64 [R1+0x7c0], R38 ;  /* 0x0007c02601007387 */ /* 0x000fe80000100a00 */
[----:B------:R-:W-:Y:S01]  /*f850*/  STL.64 [R1+0x7a0], R30 ;  /* 0x0007a01e01007387 */ /* 0x000fe20000100a00 */
[----:B--2---:R-:W-:-:S05]  /*f860*/  IMAD.WIDE R22, R198, 0x4, R22 ;  /* 0x00000004c6167825 */ /* 0x004fca00078e0216 */
[----:B------:R2:W-:Y:S01]  /*f870*/  LDGSTS.E [R252+0x14a00], [R22.64], !P3 ;  /* 0x14a0000016fc7fae */ /* 0x0005e2000d921848 */
[----:B------:R-:W-:-:S03]  /*f880*/  ISETP.GE.U32.AND P3, PT, R14, 0x7ffffecb, PT ;  /* 0x7ffffecb0e00780c */ /* 0x000fc60003f66070 */
[----:B------:R2:W-:Y:S04]  /*f890*/  STL.64 [R1+0x780], R22 ;  /* 0x0007801601007387 */ /* 0x0005e80000100a00 */
[----:B------:R1:W-:Y:S01]  /*f8a0*/  LDGSTS.E [R252+0x15200], [R8.64], !P5 ;  /* 0x1520000008fc7fae */ /* 0x0003e2000e921848 */
[----:B------:R-:W-:-:S03]  /*f8b0*/  ISETP.GE.U32.AND P5, PT, R7, 0x7ffffec7, PT ;  /* 0x7ffffec70700780c */ /* 0x000fc60003fa6070 */
[----:B------:R1:W-:Y:S01]  /*f8c0*/  STL.64 [R1+0x760], R8 ;  /* 0x0007600801007387 */ /* 0x0003e20000100a00 */
[----:B--2---:R-:W-:Y:S01]  /*f8d0*/  IMAD.WIDE R22, R198, 0x4, R16 ;  /* 0x00000004c6167825 */ /* 0x004fe200078e0210 */
[----:B------:R-:W-:-:S03]  /*f8e0*/  IADD3 R7, R0, -0xc2, RZ ;  /* 0xffffff3e00077810 */ /* 0x000fc60007ffe0ff */
[----:B------:R-:W-:Y:S01]  /*f8f0*/  IMAD.WIDE R16, R198, 0x4, R24 ;  /* 0x00000004c6107825 */ /* 0x000fe200078e0218 */
[----:B------:R2:W-:Y:S01]  /*f900*/  LDGSTS.E [R252+0x15a00], [R22.64], !P6 ;  /* 0x15a0000016fc7fae */ /* 0x0005e2000f121848 */
[----:B-1----:R-:W-:-:S03]  /*f910*/  IADD3 R8, R0, -0xbe, RZ ;  /* 0xffffff4200087810 */ /* 0x002fc60007ffe0ff */
[----:B------:R2:W-:Y:S01]  /*f920*/  STL.64 [R1+0x740], R22 ;  /* 0x0007401601007387 */ /* 0x0005e20000100a00 */
[----:B------:R-:W-:-:S03]  /*f930*/  ISETP.GE.U32.AND P6, PT, R8, 0x7ffffec3, PT ;  /* 0x7ffffec30800780c */ /* 0x000fc60003fc6070 */
[----:B------:R1:W-:Y:S01]  /*f940*/  STL.64 [R1+0x710], R16 ;  /* 0x0007101001007387 */ /* 0x0003e20000100a00 */
[----:B------:R-:W-:-:S03]  /*f950*/  IADD3 R8, R0, -0xc6, RZ ;  /* 0xffffff3a00087810 */ /* 0x000fc60007ffe0ff */
[----:B------:R1:W-:Y:S01]  /*f960*/  LDGSTS.E [R252+0x16200], [R16.64], !P0 ;  /* 0x1620000010fc7fae */ /* 0x0003e2000c121848 */
[----:B------:R-:W-:Y:S01]  /*f970*/  ISETP.GE.U32.AND P0, PT, R7, 0x7ffffebf, PT ;  /* 0x7ffffebf0700780c */ /* 0x000fe20003f06070 */
[----:B--2---:R-:W-:Y:S01]  /*f980*/  IMAD.WIDE R22, R198, 0x4, R32 ;  /* 0x00000004c6167825 */ /* 0x004fe200078e0220 */
[----:B------:R-:W-:-:S04]  /*f990*/  IADD3 R7, R0, -0xca, RZ ;  /* 0xffffff3600077810 */ /* 0x000fc80007ffe0ff */
[----:B------:R2:W-:Y:S01]  /*f9a0*/  LDGSTS.E [R252+0x16a00], [R22.64], !P3 ;  /* 0x16a0000016fc7fae */ /* 0x0005e2000d921848 */
[----:B-1----:R-:W-:-:S03]  /*f9b0*/  IMAD.WIDE R16, R198, 0x4, R40 ;  /* 0x00000004c6107825 */ /* 0x002fc600078e0228 */
[----:B------:R2:W-:Y:S01]  /*f9c0*/  STL.64 [R1+0x6f8], R22 ;  /* 0x0006f81601007387 */ /* 0x0005e20000100a00 */
[----:B------:R-:W-:-:S03]  /*f9d0*/  ISETP.GE.U32.AND P3, PT, R8, 0x7ffffebb, PT ;  /* 0x7ffffebb0800780c */ /* 0x000fc60003f66070 */
[----:B------:R1:W-:Y:S01]  /*f9e0*/  LDGSTS.E [R252+0x17200], [R16.64], !P5 ;  /* 0x1720000010fc7fae */ /* 0x0003e2000e921848 */
[----:B------:R-:W-:Y:S02]  /*f9f0*/  ISETP.GE.U32.AND P5, PT, R7, 0x7ffffeb7, PT ;  /* 0x7ffffeb70700780c */ /* 0x000fe40003fa6070 */
[----:B------:R-:W-:Y:S01]  /*fa00*/  IADD3 R8, R0, -0xce, RZ ;  /* 0xffffff3200087810 */ /* 0x000fe20007ffe0ff */
[----:B------:R1:W-:Y:S01]  /*fa10*/  STL.64 [R1+0x6e0], R16 ;  /* 0x0006e01001007387 */ /* 0x0003e20000100a00 */
[----:B--2---:R-:W-:Y:S01]  /*fa20*/  IMAD.WIDE R22, R198, 0x4, R48 ;  /* 0x00000004c6167825 */ /* 0x004fe200078e0230 */
[----:B------:R-:W-:-:S04]  /*fa30*/  IADD3 R7, R0, -0xd2, RZ ;  /* 0xffffff2e00077810 */ /* 0x000fc80007ffe0ff */
[----:B------:R2:W-:Y:S01]  /*fa40*/  LDGSTS.E [R252+0x17a00], [R22.64], !P6 ;  /* 0x17a0000016fc7fae */ /* 0x0005e2000f121848 */
[----:B-1----:R-:W-:-:S03]  /*fa50*/  IMAD.WIDE R16, R198, 0x4, R56 ;  /* 0x00000004c6107825 */ /* 0x002fc600078e0238 */
        /* <DEDUP_REMOVED lines=16> */
[----:B--2---:R-:W-:-:S05]  /*fb60*/  IMAD.WIDE R22, R198, 0x4, R80 ;  /* 0x00000004c6167825 */ /* 0x004fca00078e0250 */
[----:B------:R2:W-:Y:S01]  /*fb70*/  LDGSTS.E [R252+0x19a00], [R22.64], !P6 ;  /* 0x19a0000016fc7fae */ /* 0x0005e2000f121848 */
[----:B-1----:R-:W-:-:S03]  /*fb80*/  IMAD.WIDE R16, R198, 0x4, R88 ;  /* 0x00000004c6107825 */ /* 0x002fc600078e0258 */
[----:B------:R2:W-:Y:S01]  /*fb90*/  STL.64 [R1+0x670], R22 ;  /* 0x0006701601007387 */ /* 0x0005e20000100a00 */
[----:B------:R-:W-:-:S03]  /*fba0*/  ISETP.GE.U32.AND P6, PT, R8, 0x7ffffea3, PT ;  /* 0x7ffffea30800780c */ /* 0x000fc60003fc6070 */
[----:B------:R1:W-:Y:S04]  /*fbb0*/  STL.64 [R1+0x658], R16 ;  /* 0x0006581001007387 */ /* 0x0003e80000100a00 */
[----:B------:R1:W-:Y:S01]  /*fbc0*/  LDGSTS.E [R252+0x1a200], [R16.64], !P0 ;  /* 0x1a20000010fc7fae */ /* 0x0003e2000c121848 */
        /* <DEDUP_REMOVED lines=8> */
[----:B------:R1:W-:Y:S04]  /*fc50*/  STL.64 [R1+0x610], R22 ;  /* 0x0006101601007387 */ /* 0x0003e80000100a00 */
[----:B------:R1:W-:Y:S04]  /*fc60*/  LDGSTS.E [R252+0x1ba00], [R22.64], !P6 ;  /* 0x1ba0000016fc7fae */ /* 0x0003e8000f121848 */
[----:B------:R2:W-:Y:S04]  /*fc70*/  STL.64 [R1+0x5f8], R16 ;  /* 0x0005f81001007387 */ /* 0x0005e80000100a00 */
[----:B-1----:R-:W4:Y:S01]  /*fc80*/  LDL.LU.64 R22, [R1+0x118] ;  /* 0x0001180001167983 */ /* 0x002f220000300a00 */
[----:B------:R-:W-:-:S04]  /*fc90*/  IADD3 R7, R0, -0xe2, RZ ;  /* 0xffffff1e00077810 */ /* 0x000fc80007ffe0ff */
[----:B------:R-:W-:Y:S02]  /*fca0*/  ISETP.GE.U32.AND P0, PT, R7, 0x7ffffe9f, PT ;  /* 0x7ffffe9f0700780c */ /* 0x000fe40003f06070 */
[C---:B------:R-:W-:Y:S02]  /*fcb0*/  IADD3 R8, R0.reuse, -0xe6, RZ ;  /* 0xffffff1a00087810 */ /* 0x040fe40007ffe0ff */
[----:B------:R-:W-:Y:S02]  /*fcc0*/  IADD3 R7, R0, -0xea, RZ ;  /* 0xffffff1600077810 */ /* 0x000fe40007ffe0ff */
[----:B------:R-:W-:Y:S02]  /*fcd0*/  ISETP.GE.U32.AND P3, PT, R8, 0x7ffffe9b, PT ;  /* 0x7ffffe9b0800780c */ /* 0x000fe40003f66070 */
[----:B------:R-:W-:Y:S02]  /*fce0*/  ISETP.GE.U32.AND P5, PT, R7, 0x7ffffe97, PT ;  /* 0x7ffffe970700780c */ /* 0x000fe40003fa6070 */
[----:B------:R-:W-:-:S02]  /*fcf0*/  IADD3 R8, R0, -0xee, RZ ;  /* 0xffffff1200087810 */ /* 0x000fc40007ffe0ff */
[----:B------:R-:W-:Y:S01]  /*fd00*/  IADD3 R7, R0, -0xf2, RZ ;  /* 0xffffff0e00077810 */ /* 0x000fe20007ffe0ff */
[----:B------:R-:W-:Y:S01]  /*fd10*/  IMAD.WIDE R24, R198, 0x4, R128 ;  /* 0x00000004c6187825 */ /* 0x000fe200078e0280 */
[----:B------:R-:W-:Y:S01]  /*fd20*/  ISETP.GE.U32.AND P6, PT, R8, 0x7ffffe93, PT ;  /* 0x7ffffe930800780c */ /* 0x000fe20003fc6070 */
[----:B------:R2:W-:Y:S01]  /*fd30*/  LDGSTS.E [R252+0x1c200], [R16.64], !P0 ;  /* 0x1c20000010fc7fae */ /* 0x0005e2000c121848 */
[----:B------:R-:W-:Y:S02]  /*fd40*/  ISETP.GE.U32.AND P0, PT, R7, 0x7ffffe8f, PT ;  /* 0x7ffffe8f0700780c */ /* 0x000fe40003f06070 */
[C---:B------:R-:W-:Y:S01]  /*fd50*/  IADD3 R8, R0.reuse, -0xf6, RZ ;  /* 0xffffff0a00087810 */ /* 0x040fe20007ffe0ff */
[----:B------:R1:W-:Y:S01]  /*fd60*/  STL.64 [R1+0x5a8], R24 ;  /* 0x0005a81801007387 */ /* 0x0003e20000100a00 */
[----:B------:R-:W-:-:S03]  /*fd70*/  IADD3 R7, R0, -0xfa, RZ ;  /* 0xffffff0600077810 */ /* 0x000fc60007ffe0ff */
[----:B------:R1:W-:Y:S01]  /*fd80*/  LDGSTS.E [R252+0x1ca00], [R24.64], !P3 ;  /* 0x1ca0000018fc7fae */ /* 0x0003e2000d921848 */
[----:B--2---:R-:W-:Y:S01]  /*fd90*/  IMAD.WIDE R16, R198, 0x4, R136 ;  /* 0x00000004c6107825 */ /* 0x004fe200078e0288 */
[----:B------:R-:W-:-:S04]  /*fda0*/  ISETP.GE.U32.AND P3, PT, R8, 0x7ffffe8b, PT ;  /* 0x7ffffe8b0800780c */ /* 0x000fc80003f66070 */
[----:B------:R2:W-:Y:S01]  /*fdb0*/  STL.64 [R1+0x598], R16 ;  /* 0x0005981001007387 */ /* 0x0005e20000100a00 */
[----:B-1----:R-:W-:-:S03]  /*fdc0*/  IMAD.WIDE R24, R198, 0x4, R144 ;  /* 0x00000004c6187825 */ /* 0x002fc600078e0290 */
[----:B------:R-:W4:Y:S04]  /*fdd0*/  LDL.LU.64 R78, [R1+0xf8] ;  /* 0x0000f800014e7983 */ /* 0x000f280000300a00 */
[----:B------:R-:W4:Y:S04]  /*fde0*/  LDL.LU.64 R70, [R1+0xd8] ;  /* 0x0000d80001467983 */ /* 0x000f280000300a00 */
[----:B------:R2:W-:Y:S01]  /*fdf0*/  LDGSTS.E [R252+0x1d200], [R16.64], !P5 ;  /* 0x1d20000010fc7fae */ /* 0x0005e2000e921848 */
[----:B------:R-:W-:-:S03]  /*fe00*/  ISETP.GE.U32.AND P5, PT, R7, 0x7ffffe87, PT ;  /* 0x7ffffe870700780c */ /* 0x000fc60003fa6070 */
[----:B------:R1:W-:Y:S04]  /*fe10*/  STL.64 [R1+0x588], R24 ;  /* 0x0005881801007387 */ /* 0x0003e80000100a00 */
[----:B------:R1:W-:Y:S01]  /*fe20*/  LDGSTS.E [R252+0x1da00], [R24.64], !P6 ;  /* 0x1da0000018fc7fae */ /* 0x0003e2000f121848 */
[----:B--2---:R-:W-:-:S03]  /*fe30*/  IMAD.WIDE R16, R198, 0x4, R152 ;  /* 0x00000004c6107825 */ /* 0x004fc600078e0298 */
[----:B------:R-:W2:Y:S04]  /*fe40*/  LDL.LU.64 R62, [R1+0xb8] ;  /* 0x0000b800013e7983 */ /* 0x000ea80000300a00 */
[----:B------:R3:W-:Y:S01]  /*fe50*/  STL.64 [R1+0xe0], R16 ;  /* 0x0000e01001007387 */ /* 0x0007e20000100a00 */
[----:B-1----:R-:W-:-:S03]  /*fe60*/  IMAD.WIDE R24, R198, 0x4, R160 ;  /* 0x00000004c6187825 */ /* 0x002fc600078e02a0 */
[----:B------:R3:W-:Y:S04]  /*fe70*/  LDGSTS.E [R252+0x1e200], [R16.64], !P0 ;  /* 0x1e20000010fc7fae */ /* 0x0007e8000c121848 */
[----:B------:R-:W2:Y:S04]  /*fe80*/  LDL.LU.64 R54, [R1+0x98] ;  /* 0x0000980001367983 */ /* 0x000ea80000300a00 */
[----:B------:R1:W-:Y:S01]  /*fe90*/  STL.64 [R1+0xc8], R24 ;  /* 0x0000c81801007387 */ /* 0x0003e20000100a00 */
[----:B---3--:R-:W-:-:S03]  /*fea0*/  IMAD.WIDE R16, R198, 0x4, R168 ;  /* 0x00000004c6107825 */ /* 0x008fc600078e02a8 */
[----:B------:R-:W3:Y:S04]  /*feb0*/  LDL.LU.64 R46, [R1+0x78] ;  /* 0x00007800012e7983 */ /* 0x000ee80000300a00 */
[----:B------:R1:W-:Y:S04]  /*fec0*/  LDGSTS.E [R252+0x1ea00], [R24.64], !P3 ;  /* 0x1ea0000018fc7fae */ /* 0x0003e8000d921848 */
[----:B------:R4:W-:Y:S04]  /*fed0*/  STL.64 [R1+0x60], R16 ;  /* 0x0000601001007387 */ /* 0x0009e80000100a00 */
[----:B------:R-:W3:Y:S01]  /*fee0*/  LDL.LU.64 R38, [R1+0x58] ;  /* 0x0000580001267983 */ /* 0x000ee20000300a00 */
[----:B-1----:R-:W-:-:S03]  /*fef0*/  IMAD.WIDE R24, R198, 0x4, R176 ;  /* 0x00000004c6187825 */ /* 0x002fc600078e02b0 */
[----:B------:R4:W-:Y:S04]  /*ff00*/  LDGSTS.E [R252+0x1f200], [R16.64], !P5 ;  /* 0x1f20000010fc7fae */ /* 0x0009e8000e921848 */
[----:B------:R1:W-:Y:S01]  /*ff10*/  STL.64 [R1+0x48], R24 ;  /* 0x0000481801007387 */ /* 0x0003e20000100a00 */
[----:B----4-:R-:W-:-:S03]  /*ff20*/  IMAD.WIDE R16, R198, 0x4, R22 ;  /* 0x00000004c6107825 */ /* 0x010fc600078e0216 */
[----:B------:R-:W4:Y:S04]  /*ff30*/  LDL.LU.64 R22, [R1+0x38] ;  /* 0x0000380001167983 */ /* 0x000f280000300a00 */
[----:B------:R1:W-:Y:S04]  /*ff40*/  STL.64 [R1+0x898], R16 ;  /* 0x0008981001007387 */ /* 0x0003e80000100a00 */
[----:B------:R-:W4:Y:S01]  /*ff50*/  LDL.LU.64 R30, [R1+0x18] ;  /* 0x00001800011e7983 */ /* 0x000f220000300a00 */
[C---:B------:R-:W-:Y:S02]  /*ff60*/  IADD3 R7, R0.reuse, -0xfe, RZ ;  /* 0xffffff0200077810 */ /* 0x040fe40007ffe0ff */
[----:B------:R-:W-:-:S02]  /*ff70*/  IADD3 R8, R0, -0x88, RZ ;  /* 0xffffff7800087810 */ /* 0x000fc40007ffe0ff */
[----:B------:R-:W-:Y:S02]  /*ff80*/  ISETP.GE.U32.AND P6, PT, R7, 0x7ffffe83, PT ;  /* 0x7ffffe830700780c */ /* 0x000fe40003fc6070 */
[----:B------:R-:W-:Y:S02]  /*ff90*/  ISETP.GE.U32.AND P0, PT, R8, 0x7ffffef9, PT ;  /* 0x7ffffef90800780c */ /* 0x000fe40003f06070 */
[C---:B------:R-:W-:Y:S02]  /*ffa0*/  IADD3 R8, R0.reuse, -0x8b, RZ ;  /* 0xffffff7500087810 */ /* 0x040fe40007ffe0ff */
[----:B------:R-:W-:Y:S02]  /*ffb0*/  IADD3 R7, R0, -0x8c, RZ ;  /* 0xffffff7400077810 */ /* 0x000fe40007ffe0ff */
[----:B------:R-:W-:Y:S02]  /*ffc0*/  ISETP.GE.U32.AND P3, PT, R8, 0x7ffffef6, PT ;  /* 0x7ffffef60800780c */ /* 0x000fe40003f66070 */
[----:B------:R-:W-:-:S02]  /*ffd0*/  LOP3.LUT R127, R199, 0x40, RZ, 0x3c, !PT ;  /* 0x00000040c77f7812 */ /* 0x000fc400078e3cff */
[----:B------:R-:W-:Y:S01]  /*ffe0*/  ISETP.GE.U32.AND P5, PT, R7, 0x7ffffef5, PT ;  /* 0x7ffffef50700780c */ /* 0x000fe20003fa6070 */
[----:B------:R1:W-:Y:S01]  /*fff0*/  LDGSTS.E [R252+0x1fa00], [R24.64], !P6 ;  /* 0x1fa0000018fc7fae */ /* 0x0003e2000f121848 */
[C---:B------:R-:W-:Y:S02]  /*10000*/  IADD3 R8, R0.reuse, -0x8f, RZ ;  /* 0xffffff7100087810 */ /* 0x040fe40007ffe0ff */
[----:B------:R-:W-:Y:S01]  /*10010*/  IADD3 R7, R0, -0x93, RZ ;  /* 0xffffff6d00077810 */ /* 0x000fe20007ffe0ff */
[----:B------:R1:W-:Y:S01]  /*10020*/  LDGSTS.E [R127+0x10400], [R16.64], !P1 ;  /* 0x10400000107f7fae */ /* 0x0003e2000c921848 */
[----:B------:R-:W-:Y:S02]  /*10030*/  ISETP.GE.U32.AND P6, PT, R8, 0x7ffffef2, PT ;  /* 0x7ffffef20800780c */ /* 0x000fe40003fc6070 */
[----:B------:R-:W-:Y:S02]  /*10040*/  ISETP.GE.U32.AND P1, PT, R7, 0x7ffffeee, PT ;  /* 0x7ffffeee0700780c */ /* 0x000fe40003f26070 */
[----:B------:R-:W-:Y:S01]  /*10050*/  IADD3 R8, R0, -0x97, RZ ;  /* 0xffffff6900087810 */ /* 0x000fe20007ffe0ff */
[----:B-1----:R-:W-:Y:S01]  /*10060*/  IMAD.WIDE R24, R198, 0x4, R78 ;  /* 0x00000004c6187825 */ /* 0x002fe200078e024e */
[----:B------:R-:W-:-:S03]  /*10070*/  IADD3 R7, R0, -0x9b, RZ ;  /* 0xffffff6500077810 */ /* 0x000fc60007ffe0ff */
[----:B------:R-:W-:Y:S01]  /*10080*/  IMAD.WIDE R16, R198, 0x4, R70 ;  /* 0x00000004c6107825 */ /* 0x000fe200078e0246 */
[----:B------:R2:W-:Y:S01]  /*10090*/  LDGSTS.E [R127+0x10c00], [R24.64], !P4 ;  /* 0x10c00000187f7fae */ /* 0x0005e2000e121848 */
[----:B------:R-:W-:-:S03]  /*100a0*/  ISETP.GE.U32.AND P4, PT, R8, 0x7ffffeea, PT ;  /* 0x7ffffeea0800780c */ /* 0x000fc60003f86070 */
[----:B------:R1:W-:Y:S01]  /*100b0*/  LDGSTS.E [R127+0x11400], [R16.64], !P3 ;  /* 0x11400000107f7fae */ /* 0x0003e2000d921848 */
[----:B------:R-:W-:-:S03]  /*100c0*/  ISETP.GE.U32.AND P3, PT, R7, 0x7ffffee6, PT ;  /* 0x7ffffee60700780c */ /* 0x000fc60003f66070 */
[----:B------:R2:W-:Y:S01]  /*100d0*/  STL.64 [R1+0x878], R24 ;  /* 0x0008781801007387 */ /* 0x0005e20000100a00 */
[----:B------:R-:W-:-:S03]  /*100e0*/  IADD3 R8, R0, -0x9f, RZ ;  /* 0xffffff6100087810 */ /* 0x000fc60007ffe0ff */
[----:B------:R1:W-:Y:S01]  /*100f0*/  STL.64 [R1+0x858], R16 ;  /* 0x0008581001007387 */ /* 0x0003e20000100a00 */
[----:B------:R-:W-:Y:S01]  /*10100*/  IADD3 R7, R0, -0xa3, RZ ;  /* 0xffffff5d00077810 */ /* 0x000fe20007ffe0ff */
[----:B--2---:R-:W-:-:S04]  /*10110*/  IMAD.WIDE R24, R198, 0x4, R62 ;  /* 0x00000004c6187825 */ /* 0x004fc800078e023e */
[----:B-1----:R-:W-:Y:S01]  /*10120*/  IMAD.WIDE R16, R198, 0x4, R54 ;  /* 0x00000004c6107825 */ /* 0x002fe200078e0236 */
[----:B------:R3:W-:Y:S04]  /*10130*/  STL.64 [R1+0x838], R24 ;  /* 0x0008381801007387 */ /* 0x0007e80000100a00 */
[----:B------:R3:W-:Y:S01]  /*10140*/  LDGSTS.E [R127+0x11c00], [R24.64], !P6 ;  /* 0x11c00000187f7fae */ /* 0x0007e2000f121848 */
[----:B------:R-:W-:-:S03]  /*10150*/  ISETP.GE.U32.AND P6, PT, R8, 0x7ffffee2, PT ;  /* 0x7ffffee20800780c */ /* 0x000fc60003fc6070 */
[----:B------:R1:W-:Y:S01]  /*10160*/  STL.64 [R1+0x818], R16 ;  /* 0x0008181001007387 */ /* 0x0003e20000100a00 */
[----:B------:R-:W-:-:S03]  /*10170*/  IADD3 R8, R0, -0xa7, RZ ;  /* 0xffffff5900087810 */ /* 0x000fc60007ffe0ff */
[----:B------:R1:W-:Y:S01]  /*10180*/  LDGSTS.E [R127+0x12400], [R16.64], !P1 ;  /* 0x12400000107f7fae */ /* 0x0003e2000c921848 */
[----:B------:R-:W-:Y:S01]  /*10190*/  ISETP.GE.U32.AND P1, PT, R7, 0x7ffffede, PT ;  /* 0x7ffffede0700780c */ /* 0x000fe20003f26070 */
[----:B---3--:R-:W-:Y:S01]  /*101a0*/  IMAD.WIDE R24, R198, 0x4, R46 ;  /* 0x00000004c6187825 */ /* 0x008fe200078e022e */
[----:B------:R-:W-:-:S04]  /*101b0*/  IADD3 R7, R0, -0xab, RZ ;  /* 0xffffff5500077810 */ /* 0x000fc80007ffe0ff */
[----:B------:R2:W-:Y:S01]  /*101c0*/  LDGSTS.E [R127+0x12c00], [R24.64], !P4 ;  /* 0x12c00000187f7fae */ /* 0x0005e2000e121848 */
[----:B-1----:R-:W-:Y:S01]  /*101d0*/  IMAD.WIDE R16, R198, 0x4, R38 ;  /* 0x00000004c6107825 */ /* 0x002fe200078e0226 */
[----:B------:R-:W-:Y:S02]  /*101e0*/  ISETP.GE.U32.AND P4, PT, R8, 0x7ffffeda, PT ;  /* 0x7ffffeda0800780c */ /* 0x000fe40003f86070 */
[----:B------:R-:W-:Y:S04]  /*101f0*/  STL.64 [R1+0x7f8], R24 ;  /* 0x0007f81801007387 */ /* 0x000fe80000100a00 */
[----:B------:R1:W-:Y:S01]  /*10200*/  LDGSTS.E [R127+0x13400], [R16.64], !P3 ;  /* 0x13400000107f7fae */ /* 0x0003e2000d921848 */
[----:B------:R-:W-:-:S03]  /*10210*/  ISETP.GE.U32.AND P3, PT, R7, 0x7ffffed6, PT ;  /* 0x7ffffed60700780c */ /* 0x000fc60003f66070 */
[----:B------:R1:W-:Y:S01]  /*10220*/  STL.64 [R1+0x7d8], R16 ;  /* 0x0007d81001007387 */ /* 0x0003e20000100a00 */
[C---:B------:R-:W-:Y:S02]  /*10230*/  IADD3 R8, R0.reuse, -0xaf, RZ ;  /* 0xffffff5100087810 */ /* 0x040fe40007ffe0ff */
[----:B------:R-:W-:Y:S01]  /*10240*/  IADD3 R7, R0, -0xb3, RZ ;  /* 0xffffff4d00077810 */ /* 0x000fe20007ffe0ff */
[----:B----4-:R-:W-:-:S04]  /*10250*/  IMAD.WIDE R22, R198, 0x4, R22 ;  /* 0x00000004c6167825 */ /* 0x010fc800078e0216 */
        /* <DEDUP_REMOVED lines=8> */
[----:B-1----:R-:W-:Y:S01]  /*102e0*/  IMAD.WIDE R22, R198, 0x4, R250 ;  /* 0x00000004c6167825 */ /* 0x002fe200078e02fa */
[----:B------:R-:W-:-:S04]  /*102f0*/  IADD3 R7, R0, -0xbb, RZ ;  /* 0xffffff4500077810 */ /* 0x000fc80007ffe0ff */
[----:B------:R1:W-:Y:S01]  /*10300*/  LDGSTS.E [R127+0x14c00], [R22.64], !P4 ;  /* 0x14c00000167f7fae */ /* 0x0003e2000e121848 */
[----:B---3--:R-:W-:Y:S01]  /*10310*/  IMAD.WIDE R16, R198, 0x4, R10 ;  /* 0x00000004c6107825 */ /* 0x008fe200078e020a */
[----:B------:R-:W-:Y:S02]  /*10320*/  ISETP.GE.U32.AND P4, PT, R8, 0x7ffffeca, PT ;  /* 0x7ffffeca0800780c */ /* 0x000fe40003f86070 */
[----:B------:R-:W-:Y:S01]  /*10330*/  STL.64 [R1+0x778], R22 ;  /* 0x0007781601007387 */ /* 0x000fe20000100a00 */
[----:B------:R-:W-:-:S03]  /*10340*/  IMAD.WIDE R10, R198, 0x4, R18 ;  /* 0x00000004c60a7825 */ /* 0x000fc600078e0212 */
[----:B------:R3:W-:Y:S01]  /*10350*/  LDGSTS.E [R127+0x15400], [R16.64], !P3 ;  /* 0x15400000107f7fae */ /* 0x0007e2000d921848 */
[----:B------:R-:W-:-:S03]  /*10360*/  ISETP.GE.U32.AND P3, PT, R7, 0x7ffffec6, PT ;  /* 0x7ffffec60700780c */ /* 0x000fc60003f66070 */
[----:B------:R3:W-:Y:S01]  /*10370*/  STL.64 [R1+0x758], R16 ;  /* 0x0007581001007387 */ /* 0x0007e20000100a00 */
[C---:B------:R-:W-:Y:S02]  /*10380*/  IADD3 R8, R0.reuse, -0xbf, RZ ;  /* 0xffffff4100087810 */ /* 0x040fe40007ffe0ff */
[----:B------:R-:W-:Y:S01]  /*10390*/  IADD3 R7, R0, -0xc3, RZ ;  /* 0xffffff3d00077810 */ /* 0x000fe20007ffe0ff */
[----:B------:R4:W-:Y:S04]  /*103a0*/  STL.64 [R1+0x728], R10 ;  /* 0x0007280a01007387 */ /* 0x0009e80000100a00 */
[----:B------:R4:W-:Y:S01]  /*103b0*/  LDGSTS.E [R127+0x15c00], [R10.64], !P6 ;  /* 0x15c000000a7f7fae */ /* 0x0009e2000f121848 */
[----:B---3--:R-:W-:Y:S01]  /*103c0*/  IMAD.WIDE R16, R198, 0x4, R26 ;  /* 0x00000004c6107825 */ /* 0x008fe200078e021a */
[----:B------:R-:W-:-:S02]  /*103d0*/  ISETP.GE.U32.AND P6, PT, R8, 0x7ffffec2, PT ;  /* 0x7ffffec20800780c */ /* 0x000fc40003fc6070 */
[----:B------:R-:W-:Y:S02]  /*103e0*/  IADD3 R8, R0, -0xc7, RZ ;  /* 0xffffff3900087810 */ /* 0x000fe40007ffe0ff */
[----:B------:R3:W-:Y:S01]  /*103f0*/  STL.64 [R1+0x708], R16 ;  /* 0x0007081001007387 */ /* 0x0007e20000100a00 */
[----:B----4-:R-:W-:-:S03]  /*10400*/  IMAD.WIDE R10, R198, 0x4, R34 ;  /* 0x00000004c60a7825 */ /* 0x010fc600078e0222 */
[----:B------:R3:W-:Y:S01]  /*10410*/  LDGSTS.E [R127+0x16400], [R16.64], !P1 ;  /* 0x16400000107f7fae */ /* 0x0007e2000c921848 */
[----:B------:R-:W-:Y:S02]  /*10420*/  ISETP.GE.U32.AND P1, PT, R7, 0x7ffffebe, PT ;  /* 0x7ffffebe0700780c */ /* 0x000fe40003f26070 */
[----:B------:R-:W-:Y:S01]  /*10430*/  IADD3 R7, R0, -0xcb, RZ ;  /* 0xffffff3500077810 */ /* 0x000fe20007ffe0ff */
[----:B------:R4:W-:Y:S01]  /*10440*/  LDGSTS.E [R127+0x16c00], [R10.64], !P4 ;  /* 0x16c000000a7f7fae */ /* 0x0009e2000e121848 */
[----:B------:R-:W-:Y:S01]  /*10450*/  ISETP.GE.U32.AND P4, PT, R8, 0x7ffffeba, PT ;  /* 0x7ffffeba0800780c */ /* 0x000fe20003f86070 */
[----:B---3--:R-:W-:Y:S02]  /*10460*/  IMAD.WIDE R16, R198, 0x4, R42 ;  /* 0x00000004c6107825 */ /* 0x008fe400078e022a */
[----:B------:R4:W-:Y:S04]  /*10470*/  STL.64 [R1+0x6f0], R10 ;  /* 0x0006f00a01007387 */ /* 0x0009e80000100a00 */
[----:B------:R3:W-:Y:S01]  /*10480*/  LDGSTS.E [R127+0x17400], [R16.64], !P3 ;  /* 0x17400000107f7fae */ /* 0x0007e2000d921848 */
[----:B------:R-:W-:-:S03]  /*10490*/  ISETP.GE.U32.AND P3, PT, R7, 0x7ffffeb6, PT ;  /* 0x7ffffeb60700780c */ /* 0x000fc60003f66070 */
[----:B------:R3:W-:Y:S01]  /*104a0*/  STL.64 [R1+0x6d8], R16 ;  /* 0x0006d81001007387 */ /* 0x0007e20000100a00 */
[----:B------:R-:W-:Y:S01]  /*104b0*/  IADD3 R8, R0, -0xcf, RZ ;  /* 0xffffff3100087810 */ /* 0x000fe20007ffe0ff */
[----:B----4-:R-:W-:Y:S01]  /*104c0*/  IMAD.WIDE R10, R198, 0x4, R50 ;  /* 0x00000004c60a7825 */ /* 0x010fe200078e0232 */
[----:B------:R-:W-:-:S03]  /*104d0*/  IADD3 R7, R0, -0xd3, RZ ;  /* 0xffffff2d00077810 */ /* 0x000fc60007ffe0ff */
[----:B---3--:R-:W-:Y:S01]  /*104e0*/  IMAD.WIDE R16, R198, 0x4, R58 ;  /* 0x00000004c6107825 */ /* 0x008fe200078e023a */
        /* <DEDUP_REMOVED lines=10> */
[----:B----4-:R-:W-:Y:S01]  /*10590*/  IMAD.WIDE R16, R198, 0x4, R74 ;  /* 0x00000004c6107825 */ /* 0x010fe200078e024a */
[----:B------:R-:W-:Y:S02]  /*105a0*/  ISETP.GE.U32.AND P4, PT, R8, 0x7ffffeaa, PT ;  /* 0x7ffffeaa0800780c */ /* 0x000fe40003f86070 */
[----:B------:R3:W-:Y:S04]  /*105b0*/  STL.64 [R1+0xd8], R10 ;  /* 0x0000d80a01007387 */ /* 0x0007e80000100a00 */
[----:B------:R4:W-:Y:S01]  /*105c0*/  LDGSTS.E [R127+0x19400], [R16.64], !P3 ;  /* 0x19400000107f7fae */ /* 0x0009e2000d921848 */
[----:B------:R-:W-:-:S03]  /*105d0*/  ISETP.GE.U32.AND P3, PT, R7, 0x7ffffea6, PT ;  /* 0x7ffffea60700780c */ /* 0x000fc60003f66070 */
[----:B------:R4:W-:Y:S01]  /*105e0*/  STL.64 [R1+0x680], R16 ;  /* 0x0006801001007387 */ /* 0x0009e20000100a00 */
[----:B---3--:R-:W-:-:S04]  /*105f0*/  IMAD.WIDE R10, R198, 0x4, R82 ;  /* 0x00000004c60a7825 */ /* 0x008fc800078e0252 */
[C---:B----4-:R-:W-:Y:S01]  /*10600*/  IMAD.WIDE R16, R198.reuse, 0x4, R90 ;  /* 0x00000004c6107825 */ /* 0x050fe200078e025a */
[----:B------:R3:W-:Y:S04]  /*10610*/  STL.64 [R1+0x668], R10 ;  /* 0x0006680a01007387 */ /* 0x0007e80000100a00 */
[----:B------:R3:W-:Y:S04]  /*10620*/  LDGSTS.E [R127+0x19c00], [R10.64], !P6 ;  /* 0x19c000000a7f7fae */ /* 0x0007e8000f121848 */
[----:B------:R4:W-:Y:S04]  /*10630*/  STL.64 [R1+0x650], R16 ;  /* 0x0006501001007387 */ /* 0x0009e80000100a00 */
[----:B------:R4:W-:Y:S01]  /*10640*/  LDGSTS.E [R127+0x1a400], [R16.64], !P1 ;  /* 0x1a400000107f7fae */ /* 0x0009e2000c921848 */
[----:B---3--:R-:W-:-:S04]  /*10650*/  IMAD.WIDE R10, R198, 0x4, R98 ;  /* 0x00000004c60a7825 */ /* 0x008fc800078e0262 */
[C---:B----4-:R-:W-:Y:S01]  /*10660*/  IMAD.WIDE R16, R198.reuse, 0x4, R106 ;  /* 0x00000004c6107825 */ /* 0x050fe200078e026a */
[----:B------:R3:W-:Y:S04]  /*10670*/  STL.64 [R1+0x638], R10 ;  /* 0x0006380a01007387 */ /* 0x0007e80000100a00 */
[----:B------:R3:W-:Y:S04]  /*10680*/  LDGSTS.E [R127+0x1ac00], [R10.64], !P4 ;  /* 0x1ac000000a7f7fae */ /* 0x0007e8000e121848 */
[----:B------:R4:W-:Y:S04]  /*10690*/  STL.64 [R1+0x620], R16 ;  /* 0x0006201001007387 */ /* 0x0009e80000100a00 */
[----:B------:R4:W-:Y:S01]  /*106a0*/  LDGSTS.E [R127+0x1b400], [R16.64], !P3 ;  /* 0x1b400000107f7fae */ /* 0x0009e2000d921848 */
[----:B---3--:R-:W-:-:S04]  /*106b0*/  IMAD.WIDE R10, R198, 0x4, R114 ;  /* 0x00000004c60a7825 */ /* 0x008fc800078e0272 */
[----:B----4-:R-:W-:Y:S01]  /*106c0*/  IMAD.WIDE R16, R198, 0x4, R122 ;  /* 0x00000004c6107825 */ /* 0x010fe200078e027a */
[----:B------:R3:W-:Y:S04]  /*106d0*/  STL.64 [R1+0x608], R10 ;  /* 0x0006080a01007387 */ /* 0x0007e80000100a00 */
[----:B------:R4:W-:Y:S04]  /*106e0*/  STL.64 [R1+0x5f0], R16 ;  /* 0x0005f01001007387 */ /* 0x0009e80000100a00 */
[----:B-1----:R-:W2:Y:S01]  /*106f0*/  LDL.LU.64 R22, [R1+0x110] ;  /* 0x0001100001167983 */ /* 0x002ea20000300a00 */
[----:B------:R-:W-:-:S02]  /*10700*/  IADD3 R8, R0, -0xdf, RZ ;  /* 0xffffff2100087810 */ /* 0x000fc40007ffe0ff */
[----:B------:R-:W-:Y:S02]  /*10710*/  IADD3 R7, R0, -0xe3, RZ ;  /* 0xffffff1d00077810 */ /* 0x000fe40007ffe0ff */
[----:B------:R-:W-:Y:S02]  /*10720*/  ISETP.GE.U32.AND P6, PT, R8, 0x7ffffea2, PT ;  /* 0x7ffffea20800780c */ /* 0x000fe40003fc6070 */
[----:B------:R-:W-:Y:S02]  /*10730*/  ISETP.GE.U32.AND P1, PT, R7, 0x7ffffe9e, PT ;  /* 0x7ffffe9e0700780c */ /* 0x000fe40003f26070 */
[C---:B------:R-:W-:Y:S02]  /*10740*/  IADD3 R8, R0.reuse, -0xe7, RZ ;  /* 0xffffff1900087810 */ /* 0x040fe40007ffe0ff */
[----:B------:R-:W-:Y:S02]  /*10750*/  IADD3 R7, R0, -0xeb, RZ ;  /* 0xffffff1500077810 */ /* 0x000fe40007ffe0ff */
[----:B------:R-:W-:-:S02]  /*10760*/  ISETP.GE.U32.AND P4, PT, R8, 0x7ffffe9a, PT ;  /* 0x7ffffe9a0800780c */ /* 0x000fc40003f86070 */
[C---:B------:R-:W-:Y:S02]  /*10770*/  IADD3 R8, R0.reuse, -0xef, RZ ;  /* 0xffffff1100087810 */ /* 0x040fe40007ffe0ff */
[----:B------:R-:W-:Y:S01]  /*10780*/  ISETP.GE.U32.AND P3, PT, R7, 0x7ffffe96, PT ;  /* 0x7ffffe960700780c */ /* 0x000fe20003f66070 */
[----:B------:R3:W-:Y:S01]  /*10790*/  LDGSTS.E [R127+0x1bc00], [R10.64], !P6 ;  /* 0x1bc000000a7f7fae */ /* 0x0007e2000f121848 */
[----:B------:R-:W-:Y:S02]  /*107a0*/  IADD3 R7, R0, -0xf3, RZ ;  /* 0xffffff0d00077810 */ /* 0x000fe40007ffe0ff */
[----:B------:R-:W-:Y:S01]  /*107b0*/  ISETP.GE.U32.AND P6, PT, R8, 0x7ffffe92, PT ;  /* 0x7ffffe920800780c */ /* 0x000fe20003fc6070 */
[----:B------:R4:W-:Y:S01]  /*107c0*/  LDGSTS.E [R127+0x1c400], [R16.64], !P1 ;  /* 0x1c400000107f7fae */ /* 0x0009e2000c921848 */
[----:B------:R-:W-:Y:S02]  /*107d0*/  IADD3 R8, R0, -0xf7, RZ ;  /* 0xffffff0900087810 */ /* 0x000fe40007ffe0ff */
[----:B------:R-:W-:Y:S01]  /*107e0*/  ISETP.GE.U32.AND P1, PT, R7, 0x7ffffe8e, PT ;  /* 0x7ffffe8e0700780c */ /* 0x000fe20003f26070 */
[----:B---3--:R-:W-:-:S04]  /*107f0*/  IMAD.WIDE R10, R198, 0x4, R130 ;  /* 0x00000004c60a7825 */ /* 0x008fc800078e0282 */
[----:B----4-:R-:W-:Y:S01]  /*10800*/  IMAD.WIDE R16, R198, 0x4, R138 ;  /* 0x00000004c6107825 */ /* 0x010fe200078e028a */
[----:B------:R1:W-:Y:S01]  /*10810*/  LDGSTS.E [R127+0x1cc00], [R10.64], !P4 ;  /* 0x1cc000000a7f7fae */ /* 0x0003e2000e121848 */
[----:B------:R-:W-:Y:S02]  /*10820*/  ISETP.GE.U32.AND P4, PT, R8, 0x7ffffe8a, PT ;  /* 0x7ffffe8a0800780c */ /* 0x000fe40003f86070 */
[----:B------:R-:W-:Y:S01]  /*10830*/  IADD3 R7, R0, -0xfb, RZ ;  /* 0xffffff0500077810 */ /* 0x000fe20007ffe0ff */
[----:B------:R1:W-:Y:S04]  /*10840*/  STL.64 [R1+0x5b0], R10 ;  /* 0x0005b00a01007387 */ /* 0x0003e80000100a00 */
[----:B------:R3:W-:Y:S04]  /*10850*/  STL.64 [R1+0x5b8], R16 ;  /* 0x0005b81001007387 */ /* 0x0007e80000100a00 */
[----:B------:R-:W4:Y:S01]  /*10860*/  LDL.LU.64 R78, [R1+0xf0] ;  /* 0x0000f000014e7983 */ /* 0x000f220000300a00 */
[----:B-1----:R-:W-:-:S03]  /*10870*/  IMAD.WIDE R10, R198, 0x4, R146 ;  /* 0x00000004c60a7825 */ /* 0x002fc600078e0292 */
[----:B------:R3:W-:Y:S01]  /*10880*/  LDGSTS.E [R127+0x1d400], [R16.64], !P3 ;  /* 0x1d400000107f7fae */ /* 0x0007e2000d921848 */
[----:B------:R-:W-:-:S03]  /*10890*/  ISETP.GE.U32.AND P3, PT, R7, 0x7ffffe86, PT ;  /* 0x7ffffe860700780c */ /* 0x000fc60003f66070 */
[----:B------:R-:W4:Y:S04]  /*108a0*/  LDL.LU.64 R70, [R1+0xd0] ;  /* 0x0000d00001467983 */ /* 0x000f280000300a00 */
[----:B------:R1:W-:Y:S01]  /*108b0*/  STL.64 [R1+0x5c0], R10 ;  /* 0x0005c00a01007387 */ /* 0x0003e20000100a00 */
[----:B---3--:R-:W-:-:S03]  /*108c0*/  IMAD.WIDE R16, R198, 0x4, R154 ;  /* 0x00000004c6107825 */ /* 0x008fc600078e029a */
[----:B------:R1:W-:Y:S04]  /*108d0*/  LDGSTS.E [R127+0x1dc00], [R10.64], !P6 ;  /* 0x1dc000000a7f7fae */ /* 0x0003e8000f121848 */
[----:B------:R-:W3:Y:S04]  /*108e0*/  LDL.LU.64 R62, [R1+0xb0] ;  /* 0x0000b000013e7983 */ /* 0x000ee80000300a00 */
[----:B------:R1:W-:Y:S02]  /*108f0*/  STL.64 [R1+0x5c8], R16 ;  /* 0x0005c81001007387 */ /* 0x0003e40000100a00 */
[----:B-1----:R-:W-:-:S02]  /*10900*/  IMAD.WIDE R10, R198, 0x4, R162 ;  /* 0x00000004c60a7825 */ /* 0x002fc400078e02a2 */
[----:B------:R1:W-:Y:S04]  /*10910*/  LDGSTS.E [R127+0x1e400], [R16.64], !P1 ;  /* 0x1e400000107f7fae */ /* 0x0003e8000c921848 */
[----:B------:R-:W3:Y:S04]  /*10920*/  LDL.LU.64 R54, [R1+0x90] ;  /* 0x0000900001367983 */ /* 0x000ee80000300a00 */
[----:B------:R1:W-:Y:S02]  /*10930*/  STL.64 [R1+0x5d0], R10 ;  /* 0x0005d00a01007387 */ /* 0x0003e40000100a00 */
[----:B-1----:R-:W-:-:S02]  /*10940*/  IMAD.WIDE R16, R198, 0x4, R170 ;  /* 0x00000004c6107825 */ /* 0x002fc400078e02aa */
[----:B------:R1:W-:Y:S04]  /*10950*/  LDGSTS.E [R127+0x1ec00], [R10.64], !P4 ;  /* 0x1ec000000a7f7fae */ /* 0x0003e8000e121848 */
[----:B------:R-:W3:Y:S04]  /*10960*/  LDL.LU.64 R46, [R1+0x70] ;  /* 0x00007000012e7983 */ /* 0x000ee80000300a00 */
[----:B------:R2:W-:Y:S01]  /*10970*/  STL.64 [R1+0x5e0], R16 ;  /* 0x0005e01001007387 */ /* 0x0005e20000100a00 */
[----:B-1----:R-:W-:-:S03]  /*10980*/  IMAD.WIDE R10, R198, 0x4, R178 ;  /* 0x00000004c60a7825 */ /* 0x002fc600078e02b2 */
[----:B------:R2:W-:Y:S04]  /*10990*/  LDGSTS.E [R127+0x1f400], [R16.64], !P3 ;  /* 0x1f400000107f7fae */ /* 0x0005e8000d921848 */
[----:B------:R-:W3:Y:S04]  /*109a0*/  LDL.LU.64 R38, [R1+0x50] ;  /* 0x0000500001267983 */ /* 0x000ee80000300a00 */
[----:B------:R4:W-:Y:S04]  /*109b0*/  STL.64 [R1+0x5d8], R10 ;  /* 0x0005d80a01007387 */ /* 0x0009e80000100a00 */
[----:B------:R-:W3:Y:S01]  /*109c0*/  LDL.LU.64 R30, [R1+0x30] ;  /* 0x00003000011e7983 */ /* 0x000ee20000300a00 */
[----:B--2---:R-:W-:-:S05]  /*109d0*/  IMAD.WIDE R16, R198, 0x4, R22 ;  /* 0x00000004c6107825 */ /* 0x004fca00078e0216 */
[----:B------:R1:W-:Y:S04]  /*109e0*/  STL.64 [R1+0x890], R16 ;  /* 0x0008901001007387 */ /* 0x0003e80000100a00 */
[----:B------:R-:W2:Y:S01]  /*109f0*/  LDL.LU.64 R22, [R1+0x10] ;  /* 0x0000100001167983 */ /* 0x000ea20000300a00 */
[----:B------:R-:W-:-:S04]  /*10a00*/  IADD3 R7, R0, -0xff, RZ ;  /* 0xffffff0100077810 */ /* 0x000fc80007ffe0ff */
[----:B------:R-:W-:Y:S02]  /*10a10*/  ISETP.GE.U32.AND P6, PT, R7, 0x7ffffe82, PT ;  /* 0x7ffffe820700780c */ /* 0x000fe40003fc6070 */
[----:B------:R-:W-:-:S04]  /*10a20*/  IADD3 R8, R0, -0x90, RZ ;  /* 0xffffff7000087810 */ /* 0x000fc80007ffe0ff */
[----:B------:R-:W-:Y:S02]  /*10a30*/  ISETP.GE.U32.AND P1, PT, R8, 0x7ffffef1, PT ;  /* 0x7ffffef10800780c */ /* 0x000fe40003f26070 */
[----:B------:R-:W-:Y:S02]  /*10a40*/  IADD3 R8, R0, -0x94, RZ ;  /* 0xffffff6c00087810 */ /* 0x000fe40007ffe0ff */
[----:B------:R-:W-:Y:S02]  /*10a50*/  LOP3.LUT R201, R199, 0x60, RZ, 0x3c, !PT ;  /* 0x00000060c7c97812 */ /* 0x000fe400078e3cff */
[----:B------:R-:W-:Y:S01]  /*10a60*/  ISETP.GE.U32.AND P4, PT, R8, 0x7ffffeed, PT ;  /* 0x7ffffeed0800780c */ /* 0x000fe20003f86070 */
[----:B------:R4:W-:Y:S01]  /*10a70*/  LDGSTS.E [R127+0x1fc00], [R10.64], !P6 ;  /* 0x1fc000000a7f7fae */ /* 0x0009e2000f121848 */
[C---:B------:R-:W-:Y:S02]  /*10a80*/  IADD3 R7, R0.reuse, -0x98, RZ ;  /* 0xffffff6800077810 */ /* 0x040fe40007ffe0ff */
[----:B------:R-:W-:Y:S01]  /*10a90*/  IADD3 R8, R0, -0x9c, RZ ;  /* 0xffffff6400087810 */ /* 0x000fe20007ffe0ff */
[----:B------:R1:W-:Y:S01]  /*10aa0*/  LDGSTS.E [R201+0x10600], [R16.64], !P2 ;  /* 0x1060000010c97fae */ /* 0x0003e2000d121848 */
[----:B------:R-:W-:-:S02]  /*10ab0*/  ISETP.GE.U32.AND P3, PT, R7, 0x7ffffee9, PT ;  /* 0x7ffffee90700780c */ /* 0x000fc40003f66070 */
[----:B------:R-:W-:Y:S02]  /*10ac0*/  ISETP.GE.U32.AND P6, PT, R8, 0x7ffffee5, PT ;  /* 0x7ffffee50800780c */ /* 0x000fe40003fc6070 */
[C---:B------:R-:W-:Y:S02]  /*10ad0*/  IADD3 R8, R0.reuse, -0xa4, RZ ;  /* 0xffffff5c00087810 */ /* 0x040fe40007ffe0ff */
[----:B------:R-:W-:Y:S01]  /*10ae0*/  IADD3 R7, R0, -0xa0, RZ ;  /* 0xffffff6000077810 */ /* 0x000fe20007ffe0ff */
[----:B----4-:R-:W-:-:S05]  /*10af0*/  IMAD.WIDE R10, R198, 0x4, R78 ;  /* 0x00000004c60a7825 */ /* 0x010fca00078e024e */
[----:B------:R3:W-:Y:S01]  /*10b00*/  STL.64 [R1+0x870], R10 ;  /* 0x0008700a01007387 */ /* 0x0007e20000100a00 */
[----:B-1----:R-:W-:-:S03]  /*10b10*/  IMAD.WIDE R16, R198, 0x4, R70 ;  /* 0x00000004c6107825 */ /* 0x002fc600078e0246 */
[----:B------:R3:W-:Y:S01]  /*10b20*/  LDGSTS.E [R201+0x10e00], [R10.64], !P0 ;  /* 0x10e000000ac97fae */ /* 0x0007e2000c121848 */
[----:B------:R-:W-:Y:S02]  /*10b30*/  ISETP.GE.U32.AND P0, PT, R8, 0x7ffffedd, PT ;  /* 0x7ffffedd0800780c */ /* 0x000fe40003f06070 */
[----:B------:R-:W-:Y:S01]  /*10b40*/  ISETP.GE.U32.AND P2, PT, R7, 0x7ffffee1, PT ;  /* 0x7ffffee10700780c */ /* 0x000fe20003f46070 */
[----:B------:R1:W-:Y:S01]  /*10b50*/  STL.64 [R1+0x850], R16 ;  /* 0x0008501001007387 */ /* 0x0003e20000100a00 */
[----:B------:R-:W-:-:S03]  /*10b60*/  IADD3 R8, R0, -0xac, RZ ;  /* 0xffffff5400087810 */ /* 0x000fc60007ffe0ff */
[----:B------:R1:W-:Y:S01]  /*10b70*/  LDGSTS.E [R201+0x11600], [R16.64], !P5 ;  /* 0x1160000010c97fae */ /* 0x0003e2000e921848 */
[----:B---3--:R-:W-:Y:S01]  /*10b80*/  IMAD.WIDE R10, R198, 0x4, R62 ;  /* 0x00000004c60a7825 */ /* 0x008fe200078e023e */
[----:B------:R-:W-:-:S04]  /*10b90*/  IADD3 R7, R0, -0xa8, RZ ;  /* 0xffffff5800077810 */ /* 0x000fc80007ffe0ff */
[----:B------:R3:W-:Y:S04]  /*10ba0*/  STL.64 [R1+0x830], R10 ;  /* 0x0008300a01007387 */ /* 0x0007e80000100a00 */
[----:B------:R3:W-:Y:S01]  /*10bb0*/  LDGSTS.E [R201+0x11e00], [R10.64], !P1 ;  /* 0x11e000000ac97fae */ /* 0x0007e2000c921848 */
[----:B------:R-:W-:Y:S01]  /*10bc0*/  ISETP.GE.U32.AND P1, PT, R8, 0x7ffffed5, PT ;  /* 0x7ffffed50800780c */ /* 0x000fe20003f26070 */
[----:B-1----:R-:W-:Y:S01]  /*10bd0*/  IMAD.WIDE R16, R198, 0x4, R54 ;  /* 0x00000004c6107825 */ /* 0x002fe200078e0236 */
[C---:B------:R-:W-:Y:S02]  /*10be0*/  IADD3 R8, R0.reuse, -0xb4, RZ ;  /* 0xffffff4c00087810 */ /* 0x040fe40007ffe0ff */
[----:B------:R-:W-:Y:S02]  /*10bf0*/  ISETP.GE.U32.AND P5, PT, R7, 0x7ffffed9, PT ;  /* 0x7ffffed90700780c */ /* 0x000fe40003fa6070 */
[----:B------:R1:W-:Y:S01]  /*10c00*/  STL.64 [R1+0x810], R16 ;  /* 0x0008101001007387 */ /* 0x0003e20000100a00 */
[----:B------:R-:W-:-:S03]  /*10c10*/  IADD3 R7, R0, -0xb0, RZ ;  /* 0xffffff5000077810 */ /* 0x000fc60007ffe0ff */
[----:B------:R1:W-:Y:S01]  /*10c20*/  LDGSTS.E [R201+0x12600], [R16.64], !P4 ;  /* 0x1260000010c97fae */ /* 0x0003e2000e121848 */
[----:B---3--:R-:W-:-:S05]  /*10c30*/  IMAD.WIDE R10, R198, 0x4, R46 ;  /* 0x00000004c60a7825 */ /* 0x008fca00078e022e */
[----:B------:R3:W-:Y:S04]  /*10c40*/  STL.64 [R1+0x7f0], R10 ;  /* 0x0007f00a01007387 */ /* 0x0007e80000100a00 */
[----:B------:R3:W-:Y:S01]  /*10c50*/  LDGSTS.E [R201+0x12e00], [R10.64], !P3 ;  /* 0x12e000000ac97fae */ /* 0x0007e2000d921848 */
[----:B------:R-:W-:Y:S01]  /*10c60*/  ISETP.GE.U32.AND P3, PT, R8, 0x7ffffecd, PT ;  /* 0x7ffffecd0800780c */ /* 0x000fe20003f66070 */
[----:B-1----:R-:W-:Y:S01]  /*10c70*/  IMAD.WIDE R16, R198, 0x4, R38 ;  /* 0x00000004c6107825 */ /* 0x002fe200078e0226 */
[----:B------:R-:W-:Y:S02]  /*10c80*/  IADD3 R8, R0, -0xbc, RZ ;  /* 0xffffff4400087810 */ /* 0x000fe40007ffe0ff */
[----:B------:R-:W-:Y:S01]  /*10c90*/  ISETP.GE.U32.AND P4, PT, R7, 0x7ffffed1, PT ;  /* 0x7ffffed10700780c */ /* 0x000fe20003f86070 */
[----:B---3--:R-:W-:Y:S01]  /*10ca0*/  IMAD.WIDE R10, R198, 0x4, R30 ;  /* 0x00000004c60a7825 */ /* 0x008fe200078e021e */
[----:B------:R-:W-:Y:S01]  /*10cb0*/  STL.64 [R1+0x7d0], R16 ;  /* 0x0007d01001007387 */ /* 0x000fe20000100a00 */
[----:B------:R-:W-:-:S03]  /*10cc0*/  IADD3 R7, R0, -0xb8, RZ ;  /* 0xffffff4800077810 */ /* 0x000fc60007ffe0ff */
[----:B------:R2:W-:Y:S04]  /*10cd0*/  LDGSTS.E [R201+0x13600], [R16.64], !P6 ;  /* 0x1360000010c97fae */ /* 0x0005e8000f121848 */
[----:B------:R1:W-:Y:S04]  /*10ce0*/  STL.64 [R1+0x7b0], R10 ;  /* 0x0007b00a01007387 */ /* 0x0003e80000100a00 */
[----:B------:R1:W-:Y:S01]  /*10cf0*/  LDGSTS.E [R201+0x13e00], [R10.64], !P2 ;  /* 0x13e000000ac97fae */ /* 0x0003e2000d121848 */
[----:B------:R-:W-:Y:S01]  /*10d00*/  ISETP.GE.U32.AND P2, PT, R8, 0x7ffffec5, PT ;  /* 0x7ffffec50800780c */ /* 0x000fe20003f46070 */
[----:B------:R-:W-:Y:S01]  /*10d10*/  IMAD.WIDE R8, R198, 0x4, R12 ;  /* 0x00000004c6087825 */ /* 0x000fe200078e020c */
[----:B------:R-:W-:-:S02]  /*10d20*/  ISETP.GE.U32.AND P6, PT, R7, 0x7ffffec9, PT ;  /* 0x7ffffec90700780c */ /* 0x000fc40003fc6070 */
[----:B------:R-:W-:Y:S01]  /*10d30*/  IADD3 R7, R0, -0xc0, RZ ;  /* 0xffffff4000077810 */ /* 0x000fe20007ffe0ff */
[----:B-1----:R-:W-:Y:S01]  /*10d40*/  IMAD.WIDE R10, R198, 0x4, R4 ;  /* 0x00000004c60a7825 */ /* 0x002fe200078e0204 */
[C---:B------:R-:W-:Y:S02]  /*10d50*/  IADD3 R5, R0.reuse, -0xc4, RZ ;  /* 0xffffff3c00057810 */ /* 0x040fe40007ffe0ff */
[----:B------:R-:W-:Y:S01]  /*10d60*/  IADD3 R4, R0, -0xc8, RZ ;  /* 0xffffff3800047810 */ /* 0x000fe20007ffe0ff */
[----:B------:R-:W-:-:S04]  /*10d70*/  IMAD.WIDE R12, R198, 0x4, R116 ;  /* 0x00000004c60c7825 */ /* 0x000fc800078e0274 */
[----:B--2---:R-:W-:-:S05]  /*10d80*/  IMAD.WIDE R16, R198, 0x4, R22 ;  /* 0x00000004c6107825 */ /* 0x004fca00078e0216 */
[----:B------:R-:W-:Y:S04]  /*10d90*/  STL.64 [R1+0x790], R16 ;  /* 0x0007901001007387 */ /* 0x000fe80000100a00 */
[----:B------:R1:W-:Y:S04]  /*10da0*/  LDGSTS.E [R201+0x14600], [R16.64], !P0 ;  /* 0x1460000010c97fae */ /* 0x0003e8000c121848 */
[----:B------:R2:W-:Y:S04]  /*10db0*/  STL.64 [R1+0x770], R10 ;  /* 0x0007700a01007387 */ /* 0x0005e80000100a00 */
[----:B------:R2:W-:Y:S04]  /*10dc0*/  LDGSTS.E [R201+0x14e00], [R10.64], !P5 ;  /* 0x14e000000ac97fae */ /* 0x0005e8000e921848 */
[----:B------:R3:W-:Y:S04]  /*10dd0*/  STL.64 [R1+0x750], R8 ;  /* 0x0007500801007387 */ /* 0x0007e80000100a00 */
[----:B------:R3:W-:Y:S01]  /*10de0*/  LDGSTS.E [R201+0x15600], [R8.64], !P1 ;  /* 0x1560000008c97fae */ /* 0x0007e2000c921848 */
[----:B--2---:R-:W-:Y:S01]  /*10df0*/  IMAD.WIDE R10, R198, 0x4, R20 ;  /* 0x00000004c60a7825 */ /* 0x004fe200078e0214 */
[----:B------:R-:W-:-:S02]  /*10e00*/  ISETP.GE.U32.AND P0, PT, R7, 0x7ffffec1, PT ;  /* 0x7ffffec10700780c */ /* 0x000fc40003f06070 */
[----:B------:R-:W-:Y:S01]  /*10e10*/  ISETP.GE.U32.AND P5, PT, R5, 0x7ffffebd, PT ;  /* 0x7ffffebd0500780c */ /* 0x000fe20003fa6070 */
[----:B---3--:R-:W-:Y:S01]  /*10e20*/  IMAD.WIDE R8, R198, 0x4, R28 ;  /* 0x00000004c6087825 */ /* 0x008fe200078e021c */
[----:B------:R2:W-:Y:S01]  /*10e30*/  STL.64 [R1+0x720], R10 ;  /* 0x0007200a01007387 */ /* 0x0005e20000100a00 */
[----:B------:R-:W-:-:S03]  /*10e40*/  IADD3 R5, R0, -0xcc, RZ ;  /* 0xffffff3400057810 */ /* 0x000fc60007ffe0ff */
        /* <DEDUP_REMOVED lines=9> */
[----:B------:R2:W-:Y:S01]  /*10ee0*/  LDGSTS.E [R201+0x16e00], [R10.64], !P6 ;  /* 0x16e000000ac97fae */ /* 0x0005e2000f121848 */
[----:B------:R-:W-:-:S03]  /*10ef0*/  IADD3 R5, R0, -0xd4, RZ ;  /* 0xffffff2c00057810 */ /* 0x000fc60007ffe0ff */
[----:B------:R3:W-:Y:S04]  /*10f00*/  STL.64 [R1+0x568], R8 ;  /* 0x0005680801007387 */ /* 0x0007e80000100a00 */
[----:B------:R3:W-:Y:S01]  /*10f10*/  LDGSTS.E [R201+0x17600], [R8.64], !P2 ;  /* 0x1760000008c97fae */ /* 0x0007e2000d121848 */
[----:B--2---:R-:W-:Y:S01]  /*10f20*/  IMAD.WIDE R10, R198, 0x4, R52 ;  /* 0x00000004c60a7825 */ /* 0x004fe200078e0234 */
[----:B------:R-:W-:Y:S02]  /*10f30*/  ISETP.GE.U32.AND P3, PT, R4, 0x7ffffeb1, PT ;  /* 0x7ffffeb10400780c */ /* 0x000fe40003f66070 */
        /* <DEDUP_REMOVED lines=18> */
[----:B------:R-:W-:-:S02]  /*11060*/  IADD3 R5, R0, -0xe4, RZ ;  /* 0xffffff1c00057810 */ /* 0x000fc40007ffe0ff */
[----:B------:R-:W-:Y:S01]  /*11070*/  ISETP.GE.U32.AND P5, PT, R4, 0x7ffffea1, PT ;  /* 0x7ffffea10400780c */ /* 0x000fe20003fa6070 */
[----:B---3--:R-:W-:Y:S01]  /*11080*/  IMAD.WIDE R8, R198, 0x4, R92 ;  /* 0x00000004c6087825 */ /* 0x008fe200078e025c */
[----:B------:R2:W-:Y:S01]  /*11090*/  STL.64 [R1+0x540], R10 ;  /* 0x0005400a01007387 */ /* 0x0005e20000100a00 */
[----:B------:R-:W-:-:S03]  /*110a0*/  IADD3 R4, R0, -0xe8, RZ ;  /* 0xffffff1800047810 */ /* 0x000fc60007ffe0ff */
[----:B------:R2:W-:Y:S01]  /*110b0*/  LDGSTS.E [R201+0x19e00], [R10.64], !P3 ;  /* 0x19e000000ac97fae */ /* 0x0005e2000d921848 */
[----:B------:R-:W-:-:S03]  /*110c0*/  ISETP.GE.U32.AND P1, PT, R5, 0x7ffffe9d, PT ;  /* 0x7ffffe9d0500780c */ /* 0x000fc60003f26070 */
[----:B------:R3:W-:Y:S01]  /*110d0*/  STL.64 [R1+0x538], R8 ;  /* 0x0005380801007387 */ /* 0x0007e20000100a00 */
[----:B------:R-:W-:-:S03]  /*110e0*/  IADD3 R5, R0, -0xec, RZ ;  /* 0xffffff1400057810 */ /* 0x000fc60007ffe0ff */
[----:B------:R3:W-:Y:S01]  /*110f0*/  LDGSTS.E [R201+0x1a600], [R8.64], !P6 ;  /* 0x1a60000008c97fae */ /* 0x0007e2000f121848 */
[----:B--2---:R-:W-:Y:S01]  /*11100*/  IMAD.WIDE R10, R198, 0x4, R100 ;  /* 0x00000004c60a7825 */ /* 0x004fe200078e0264 */
[----:B------:R-:W-:-:S03]  /*11110*/  ISETP.GE.U32.AND P4, PT, R4, 0x7ffffe99, PT ;  /* 0x7ffffe990400780c */ /* 0x000fc60003f86070 */
        /* <DEDUP_REMOVED lines=8> */
[----:B--2---:R-:W-:-:S03]  /*111a0*/  IMAD.WIDE R10, R198, 0x4, R124 ;  /* 0x00000004c60a7825 */ /* 0x004fc600078e027c */
[----:B------:R-:W-:Y:S01]  /*111b0*/  STL.64 [R1+0x520], R12 ;  /* 0x0005200c01007387 */ /* 0x000fe20000100a00 */
[----:B------:R-:W-:Y:S01]  /*111c0*/  ISETP.GE.U32.AND P6, PT, R4, 0x7ffffe91, PT ;  /* 0x7ffffe910400780c */ /* 0x000fe20003fc6070 */
[----:B---3--:R-:W-:Y:S02]  /*111d0*/  IMAD.WIDE R8, R198, 0x4, R132 ;  /* 0x00000004c6087825 */ /* 0x008fe400078e0284 */
[----:B------:R2:W-:Y:S01]  /*111e0*/  STL.64 [R1+0x518], R10 ;  /* 0x0005180a01007387 */ /* 0x0005e20000100a00 */
[----:B------:R-:W-:-:S03]  /*111f0*/  ISETP.GE.U32.AND P2, PT, R5, 0x7ffffe8d, PT ;  /* 0x7ffffe8d0500780c */ /* 0x000fc60003f46070 */
[----:B------:R3:W-:Y:S04]  /*11200*/  STL.64 [R1+0x510], R8 ;  /* 0x0005100801007387 */ /* 0x0007e80000100a00 */
[----:B------:R-:W4:Y:S04]  /*11210*/  LDL.LU.64 R70, [R1+0x208] ;  /* 0x0002080001467983 */ /* 0x000f280000300a00 */
[----:B------:R1:W-:Y:S04]  /*11220*/  LDGSTS.E [R201+0x1be00], [R12.64], !P5 ;  /* 0x1be000000cc97fae */ /* 0x0003e8000e921848 */
[----:B------:R2:W-:Y:S01]  /*11230*/  LDGSTS.E [R201+0x1c600], [R10.64], !P1 ;  /* 0x1c6000000ac97fae */ /* 0x0005e2000c921848 */
[----:B------:R-:W-:Y:S01]  /*11240*/  ISETP.GE.U32.AND P1, PT, R6, 0x7ffffe81, PT ;  /* 0x7ffffe810600780c */ /* 0x000fe20003f26070 */
[----:B------:R-:W-:-:S02]  /*11250*/  IMAD.WIDE R6, R198, 0x4, R156 ;  /* 0x00000004c6067825 */ /* 0x000fc400078e029c */
[----:B------:R3:W-:Y:S04]  /*11260*/  LDGSTS.E [R201+0x1ce00], [R8.64], !P4 ;  /* 0x1ce0000008c97fae */ /* 0x0007e8000e121848 */
[----:B------:R-:W4:Y:S01]  /*11270*/  LDL.LU.64 R62, [R1+0x200] ;  /* 0x00020000013e7983 */ /* 0x000f220000300a00 */
[----:B--2---:R-:W-:-:S04]  /*11280*/  IMAD.WIDE R10, R198, 0x4, R140 ;  /* 0x00000004c60a7825 */ /* 0x004fc800078e028c */
[C---:B---3--:R-:W-:Y:S01]  /*11290*/  IMAD.WIDE R8, R198.reuse, 0x4, R148 ;  /* 0x00000004c6087825 */ /* 0x048fe200078e0294 */
[----:B------:R-:W-:Y:S04]  /*112a0*/  STL.64 [R1+0x508], R10 ;  /* 0x0005080a01007387 */ /* 0x000fe80000100a00 */
[----:B------:R2:W-:Y:S04]  /*112b0*/  LDGSTS.E [R201+0x1d600], [R10.64], !P3 ;  /* 0x1d6000000ac97fae */ /* 0x0005e8000d921848 */
[----:B------:R3:W-:Y:S04]  /*112c0*/  STL.64 [R1+0x500], R8 ;  /* 0x0005000801007387 */ /* 0x0007e80000100a00 */
[----:B------:R3:W-:Y:S04]  /*112d0*/  LDGSTS.E [R201+0x1de00], [R8.64], !P6 ;  /* 0x1de0000008c97fae */ /* 0x0007e8000f121848 */
[----:B------:R1:W-:Y:S04]  /*112e0*/  STL.64 [R1+0x4f8], R6 ;  /* 0x0004f80601007387 */ /* 0x0003e80000100a00 */
[----:B------:R1:W-:Y:S04]  /*112f0*/  LDGSTS.E [R201+0x1e600], [R6.64], !P2 ;  /* 0x1e60000006c97fae */ /* 0x0003e8000d121848 */
[----:B------:R-:W2:Y:S01]  /*11300*/  LDL.LU.64 R54, [R1+0x1f8] ;  /* 0x0001f80001367983 */ /* 0x000ea20000300a00 */
[----:B---3--:R-:W-:-:S03]  /*11310*/  IMAD.WIDE R8, R198, 0x4, R172 ;  /* 0x00000004c6087825 */ /* 0x008fc600078e02ac */
[----:B------:R-:W3:Y:S01]  /*11320*/  LDL.LU.64 R46, [R1+0x1f0] ;  /* 0x0001f000012e7983 */ /* 0x000ee20000300a00 */
[----:B-1----:R-:W-:-:S03]  /*11330*/  IMAD.WIDE R6, R198, 0x4, R164 ;  /* 0x00000004c6067825 */ /* 0x002fc600078e02a4 */
[----:B------:R-:W3:Y:S04]  /*11340*/  LDL.LU.64 R38, [R1+0x1e8] ;  /* 0x0001e80001267983 */ /* 0x000ee80000300a00 */
[----:B------:R1:W-:Y:S04]  /*11350*/  STL.64 [R1+0x4f0], R6 ;  /* 0x0004f00601007387 */ /* 0x0003e80000100a00 */
[----:B------:R-:W3:Y:S04]  /*11360*/  LDL.LU.64 R30, [R1+0x1e0] ;  /* 0x0001e000011e7983 */ /* 0x000ee80000300a00 */
[----:B------:R-:W-:Y:S04]  /*11370*/  STL.64 [R1+0x4e8], R8 ;  /* 0x0004e80801007387 */ /* 0x000fe80000100a00 */
[----:B------:R-:W3:Y:S01]  /*11380*/  LDL.LU.64 R22, [R1+0x1d8] ;  /* 0x0001d80001167983 */ /* 0x000ee20000300a00 */
[----:B------:R-:W-:-:S04]  /*11390*/  IADD3 R4, R0, -0xf8, RZ ;  /* 0xffffff0800047810 */ /* 0x000fc80007ffe0ff */
[----:B------:R-:W-:Y:S02]  /*113a0*/  ISETP.GE.U32.AND P0, PT, R4, 0x7ffffe89, PT ;  /* 0x7ffffe890400780c */ /* 0x000fe40003f06070 */
[----:B------:R-:W-:-:S04]  /*113b0*/  IADD3 R4, R0, -0xfc, RZ ;  /* 0xffffff0400047810 */ /* 0x000fc80007ffe0ff */
[----:B------:R-:W-:Y:S02]  /*113c0*/  ISETP.GE.U32.AND P5, PT, R4, 0x7ffffe85, PT ;  /* 0x7ffffe850400780c */ /* 0x000fe40003fa6070 */
[----:B------:R-:W-:-:S04]  /*113d0*/  IADD3 R4, R0, -0x101, RZ ;  /* 0xfffffeff00047810 */ /* 0x000fc80007ffe0ff */
[----:B------:R-:W-:Y:S01]  /*113e0*/  ISETP.GE.U32.AND P4, PT, R4, 0x7ffffe80, PT ;  /* 0x7ffffe800400780c */ /* 0x000fe20003f86070 */
[----:B------:R-:W-:Y:S01]  /*113f0*/  ULDC UR4, c[0x0][0x18c] ;  /* 0x0000630000047ab9 */ /* 0x000fe20000000800 */
[----:B------:R-:W-:Y:S01]  /*11400*/  IADD3 R4, R0, -0x105, RZ ;  /* 0xfffffefb00047810 */ /* 0x000fe20007ffe0ff */
[----:B------:R-:W-:Y:S01]  /*11410*/  USHF.L.U32 UR4, UR4, 0x7, URZ ;  /* 0x0000000704047899 */ /* 0x000fe2000800063f */
[----:B------:R1:W-:Y:S02]  /*11420*/  LDGSTS.E [R201+0x1ee00], [R6.64], !P0 ;  /* 0x1ee0000006c97fae */ /* 0x0003e4000c121848 */
[----:B------:R-:W-:Y:S02]  /*11430*/  ISETP.GE.U32.AND P3, PT, R4, 0x7ffffe7c, PT ;  /* 0x7ffffe7c0400780c */ /* 0x000fe40003f66070 */
[C---:B------:R-:W-:Y:S01]  /*11440*/  IADD3 R4, R0.reuse, -0x10d, RZ ;  /* 0xfffffef300047810 */ /* 0x040fe20007ffe0ff */
[----:B------:R2:W-:Y:S01]  /*11450*/  LDGSTS.E [R201+0x1f600], [R8.64], !P5 ;  /* 0x1f60000008c97fae */ /* 0x0005e2000e921848 */
[----:B------:R-:W-:-:S02]  /*11460*/  IADD3 R5, R0, -0x109, RZ ;  /* 0xfffffef700057810 */ /* 0x000fc40007ffe0ff */
[----:B------:R-:W-:Y:S02]  /*11470*/  ISETP.GE.U32.AND P2, PT, R4, 0x7ffffe74, PT ;  /* 0x7ffffe740400780c */ /* 0x000fe40003f46070 */
[----:B------:R-:W-:Y:S02]  /*11480*/  IADD3 R4, R0, -0x111, RZ ;  /* 0xfffffeef00047810 */ /* 0x000fe40007ffe0ff */
[----:B------:R-:W-:Y:S01]  /*11490*/  ISETP.NE.U32.AND P5, PT, R2, RZ, PT ;  /* 0x000000ff0200720c */ /* 0x000fe20003fa5070 */
[----:B------:R-:W-:Y:S01]  /*114a0*/  IMAD.U32 R2, RZ, RZ, UR4 ;  /* 0x00000004ff027e24 */ /* 0x000fe2000f8e00ff */
[----:B------:R-:W-:Y:S01]  /*114b0*/  ISETP.GE.U32.AND P6, PT, R5, 0x7ffffe78, PT ;  /* 0x7ffffe780500780c */ /* 0x000fe20003fc6070 */
[----:B-1----:R-:W-:Y:S01]  /*114c0*/  IMAD.WIDE R6, R198, 0x4, R180 ;  /* 0x00000004c6067825 */ /* 0x002fe200078e02b4 */
[----:B------:R-:W-:-:S04]  /*114d0*/  ISETP.GE.U32.AND P0, PT, R4, 0x7ffffe70, PT ;  /* 0x7ffffe700400780c */ /* 0x000fc80003f06070 */
[----:B------:R-:W-:Y:S04]  /*114e0*/  STL.64 [R1+0x4e0], R6 ;  /* 0x0004e00601007387 */ /* 0x000fe80000100a00 */
[----:B------:R-:W3:Y:S04]  /*114f0*/  LDL.LU.64 R56, [R1+0x1d0] ;  /* 0x0001d00001387983 */ /* 0x000ee80000300a00 */
[----:B------:R1:W-:Y:S01]  /*11500*/  LDGSTS.E [R201+0x1fe00], [R6.64], !P1 ;  /* 0x1fe0000006c97fae */ /* 0x0003e2000c921848 */
[----:B------:R-:W-:Y:S01]  /*11510*/  ISETP.GT.AND P1, PT, R15, 0x17f, PT ;  /* 0x0000017f0f00780c */ /* 0x000fe20003f24270 */
[----:B----4-:R-:W-:-:S05]  /*11520*/  IMAD.WIDE R4, R2, 0x4, R70 ;  /* 0x0000000402047825 */ /* 0x010fca00078e0246 */
[----:B------:R3:W-:Y:S04]  /*11530*/  STL.64 [R1+0x4d8], R4 ;  /* 0x0004d80401007387 */ /* 0x0007e80000100a00 */
[----:B------:R-:W4:Y:S04]  /*11540*/  LDL.LU.64 R48, [R1+0x1c8] ;  /* 0x0001c80001307983 */ /* 0x000f280000300a00 */
[----:B------:R-:W4:Y:S04]  /*11550*/  LDL.LU.64 R40, [R1+0x1c0] ;  /* 0x0001c00001287983 */ /* 0x000f280000300a00 */
[----:B------:R-:W4:Y:S04]  /*11560*/  LDL.LU.64 R32, [R1+0x1b8] ;  /* 0x0001b80001207983 */ /* 0x000f280000300a00 */
[----:B------:R-:W4:Y:S04]  /*11570*/  LDL.LU.64 R24, [R1+0x1b0] ;  /* 0x0001b00001187983 */ /* 0x000f280000300a00 */
[----:B------:R-:W4:Y:S04]  /*11580*/  LDL.LU.64 R16, [R1+0x1a8] ;  /* 0x0001a80001107983 */ /* 0x000f280000300a00 */
[----:B------:R-:W4:Y:S01]  /*11590*/  LDL.LU.64 R14, [R1+0x1a0] ;  /* 0x0001a000010e7983 */ /* 0x000f220000300a00 */
[----:B------:R-:W-:-:S03]  /*115a0*/  IMAD.WIDE R164, R2, 0x4, R62 ;  /* 0x0000000402a47825 */ /* 0x000fc600078e023e */
[----:B------:R-:W4:Y:S04]  /*115b0*/  LDL.LU.64 R158, [R1+0x198] ;  /* 0x00019800019e7983 */ /* 0x000f280000300a00 */
[----:B------:R-:W4:Y:S04]  /*115c0*/  LDL.LU.64 R142, [R1+0x190] ;  /* 0x00019000018e7983 */ /* 0x000f280000300a00 */
[----:B------:R-:W4:Y:S04]  /*115d0*/  LDL.LU.64 R134, [R1+0x188] ;  /* 0x0001880001867983 */ /* 0x000f280000300a00 */
[----:B------:R-:W4:Y:S04]  /*115e0*/  LDL.LU.64 R110, [R1+0x180] ;  /* 0x00018000016e7983 */ /* 0x000f280000300a00 */
[----:B------:R-:W4:Y:S01]  /*115f0*/  LDL.LU.64 R102, [R1+0x178] ;  /* 0x0001780001667983 */ /* 0x000f220000300a00 */
[----:B--2---:R-:W-:-:S03]  /*11600*/  IMAD.WIDE R150, R2, 0x4, R54 ;  /* 0x0000000402967825 */ /* 0x004fc600078e0236 */
[----:B------:R-:W2:Y:S04]  /*11610*/  LDL.LU.64 R94, [R1+0x170] ;  /* 0x00017000015e7983 */ /* 0x000ea80000300a00 */
[----:B------:R-:W2:Y:S04]  /*11620*/  LDL.LU.64 R86, [R1+0x168] ;  /* 0x0001680001567983 */ /* 0x000ea80000300a00 */
[----:B------:R-:W-:Y:S04]  /*11630*/  STL.64 [R1+0x4d0], R164 ;  /* 0x0004d0a401007387 */ /* 0x000fe80000100a00 */
[----:B------:R-:W2:Y:S01]  /*11640*/  LDL.LU.64 R78, [R1+0x160] ;  /* 0x00016000014e7983 */ /* 0x000ea20000300a00 */
[----:B---3--:R-:W-:-:S03]  /*11650*/  IMAD.WIDE R4, R2, 0x4, R30 ;  /* 0x0000000402047825 */ /* 0x008fc600078e021e */
[----:B------:R-:W3:Y:S04]  /*11660*/  LDL.LU.64 R70, [R1+0x158] ;  /* 0x0001580001467983 */ /* 0x000ee80000300a00 */
[----:B------:R1:W-:Y:S01]  /*11670*/  STL.64 [R1+0x4b0], R4 ;  /* 0x0004b00401007387 */ /* 0x0003e20000100a00 */
[----:B------:R-:W-:-:S03]  /*11680*/  IMAD.WIDE R138, R2, 0x4, R46 ;  /* 0x00000004028a7825 */ /* 0x000fc600078e022e */
[----:B------:R-:W-:Y:S01]  /*11690*/  STL.64 [R1+0x4c8], R150 ;  /* 0x0004c89601007387 */ /* 0x000fe20000100a00 */
[----:B------:R-:W-:-:S03]  /*116a0*/  IMAD.WIDE R130, R2, 0x4, R38 ;  /* 0x0000000402827825 */ /* 0x000fc600078e0226 */
[----:B------:R-:W3:Y:S01]  /*116b0*/  LDL.LU.64 R62, [R1+0x150] ;  /* 0x00015000013e7983 */ /* 0x000ee20000300a00 */
[----:B-1----:R-:W-:-:S03]  /*116c0*/  IMAD.WIDE R4, R2, 0x4, R22 ;  /* 0x0000000402047825 */ /* 0x002fc600078e0216 */
[----:B------:R-:W3:Y:S04]  /*116d0*/  LDL.LU.64 R54, [R1+0x148] ;  /* 0x0001480001367983 */ /* 0x000ee80000300a00 */
[----:B------:R4:W-:Y:S04]  /*116e0*/  STL.64 [R1+0x4a8], R4 ;  /* 0x0004a80401007387 */ /* 0x0009e80000100a00 */
[----:B------:R-:W3:Y:S04]  /*116f0*/  LDL.LU.64 R46, [R1+0x140] ;  /* 0x00014000012e7983 */ /* 0x000ee80000300a00 */
[----:B------:R-:W3:Y:S04]  /*11700*/  LDL.LU.64 R38, [R1+0x138] ;  /* 0x0001380001267983 */ /* 0x000ee80000300a00 */
[----:B------:R-:W3:Y:S04]  /*11710*/  LDL.LU.64 R30, [R1+0x130] ;  /* 0x00013000011e7983 */ /* 0x000ee80000300a00 */
[----:B------:R-:W3:Y:S04]  /*11720*/  LDL.LU.64 R22, [R1+0x128] ;  /* 0x0001280001167983 */ /* 0x000ee80000300a00 */
[----:B------:R-:W-:Y:S04]  /*11730*/  STL.64 [R1+0x4c0], R138 ;  /* 0x0004c08a01007387 */ /* 0x000fe80000100a00 */
[----:B------:R-:W-:Y:S01]  /*11740*/  STL.64 [R1+0x4b8], R130 ;  /* 0x0004b88201007387 */ /* 0x000fe20000100a00 */
[----:B------:R-:W-:-:S05]  /*11750*/  IMAD.WIDE R6, R2, 0x4, R56 ;  /* 0x0000000402067825 */ /* 0x000fca00078e0238 */
[----:B------:R1:W-:Y:S01]  /*11760*/  STL.64 [R1+0x4a0], R6 ;  /* 0x0004a00601007387 */ /* 0x0003e20000100a00 */
[----:B------:R-:W-:-:S04]  /*11770*/  IMAD.WIDE R176, R2, 0x4, R188 ;  /* 0x0000000402b07825 */ /* 0x000fc800078e02bc */
[----:B------:R-:W-:-:S04]  /*11780*/  IMAD.WIDE R156, R2, 0x4, R190 ;  /* 0x00000004029c7825 */ /* 0x000fc800078e02be */
[----:B----4-:R-:W-:-:S04]  /*11790*/  IMAD.WIDE R4, R2, 0x4, R48 ;  /* 0x0000000402047825 */ /* 0x010fc800078e0230 */
[C---:B------:R-:W-:Y:S01]  /*117a0*/  IMAD.WIDE R162, R2.reuse, 0x4, R40 ;  /* 0x0000000402a27825 */ /* 0x040fe200078e0228 */
[----:B------:R4:W-:Y:S03]  /*117b0*/  STL.64 [R1+0x498], R4 ;  /* 0x0004980401007387 */ /* 0x0009e60000100a00 */
[C---:B------:R-:W-:Y:S01]  /*117c0*/  IMAD.WIDE R148, R2.reuse, 0x4, R32 ;  /* 0x0000000402947825 */ /* 0x040fe200078e0220 */
[----:B------:R-:W-:Y:S03]  /*117d0*/  STL.64 [R1+0x490], R162 ;  /* 0x000490a201007387 */ /* 0x000fe60000100a00 */
[----:B-1----:R-:W-:-:S04]  /*117e0*/  IMAD.WIDE R6, R2, 0x4, R16 ;  /* 0x0000000402067825 */ /* 0x002fc800078e0210 */
[C---:B----4-:R-:W-:Y:S01]  /*117f0*/  IMAD.WIDE R4, R2.reuse, 0x4, R14 ;  /* 0x0000000402047825 */ /* 0x050fe200078e020e */
[----:B------:R1:W-:Y:S03]  /*11800*/  STL.64 [R1+0x478], R6 ;  /* 0x0004780601007387 */ /* 0x0003e60000100a00 */
[C---:B------:R-:W-:Y:S01]  /*11810*/  IMAD.WIDE R136, R2.reuse, 0x4, R24 ;  /* 0x0000000402887825 */ /* 0x040fe200078e0218 */
[----:B------:R-:W-:Y:S04]  /*11820*/  STL.64 [R1+0x488], R148 ;  /* 0x0004889401007387 */ /* 0x000fe80000100a00 */
[----:B------:R4:W-:Y:S01]  /*11830*/  STL.64 [R1+0x470], R4 ;  /* 0x0004700401007387 */ /* 0x0009e20000100a00 */
[----:B-1----:R-:W-:-:S03]  /*11840*/  IMAD.WIDE R6, R2, 0x4, R158 ;  /* 0x0000000402067825 */ /* 0x002fc600078e029e */
[----:B------:R-:W-:Y:S01]  /*11850*/  STL.64 [R1+0x480], R136 ;  /* 0x0004808801007387 */ /* 0x000fe20000100a00 */
[----:B------:R-:W-:-:S03]  /*11860*/  IMAD.WIDE R180, R2, 0x4, R134 ;  /* 0x0000000402b47825 */ /* 0x000fc600078e0286 */
[----:B------:R2:W-:Y:S01]  /*11870*/  STL.64 [R1+0x468], R6 ;  /* 0x0004680601007387 */ /* 0x0005e20000100a00 */
[----:B----4-:R-:W-:-:S04]  /*11880*/  IMAD.WIDE R4, R2, 0x4, R142 ;  /* 0x0000000402047825 */ /* 0x010fc800078e028e */
[C---:B------:R-:W-:Y:S01]  /*11890*/  IMAD.WIDE R160, R2.reuse, 0x4, R110 ;  /* 0x0000000402a07825 */ /* 0x040fe200078e026e */
[----:B------:R1:W-:Y:S03]  /*118a0*/  STL.64 [R1+0x460], R4 ;  /* 0x0004600401007387 */ /* 0x0003e60000100a00 */
[C---:B------:R-:W-:Y:S01]  /*118b0*/  IMAD.WIDE R146, R2.reuse, 0x4, R102 ;  /* 0x0000000402927825 */ /* 0x040fe200078e0266 */
[----:B------:R-:W-:Y:S03]  /*118c0*/  STL.64 [R1+0x458], R180 ;  /* 0x000458b401007387 */ /* 0x000fe60000100a00 */
[C---:B--2---:R-:W-:Y:S01]  /*118d0*/  IMAD.WIDE R6, R2.reuse, 0x4, R86 ;  /* 0x0000000402067825 */ /* 0x044fe200078e0256 */
[----:B------:R-:W-:Y:S03]  /*118e0*/  STL.64 [R1+0x450], R160 ;  /* 0x000450a001007387 */ /* 0x000fe60000100a00 */
[C---:B-1----:R-:W-:Y:S01]  /*118f0*/  IMAD.WIDE R4, R2.reuse, 0x4, R78 ;  /* 0x0000000402047825 */ /* 0x042fe200078e024e */
[----:B------:R3:W-:Y:S03]  /*11900*/  STL.64 [R1+0x438], R6 ;  /* 0x0004380601007387 */ /* 0x0007e60000100a00 */
[C---:B------:R-:W-:Y:S01]  /*11910*/  IMAD.WIDE R134, R2.reuse, 0x4, R94 ;  /* 0x0000000402867825 */ /* 0x040fe200078e025e */
[----:B------:R-:W-:Y:S04]  /*11920*/  STL.64 [R1+0x448], R146 ;  /* 0x0004489201007387 */ /* 0x000fe80000100a00 */
[----:B------:R1:W-:Y:S01]  /*11930*/  STL.64 [R1+0x430], R4 ;  /* 0x0004300401007387 */ /* 0x0003e20000100a00 */
[----:B---3--:R-:W-:-:S03]  /*11940*/  IMAD.WIDE R6, R2, 0x4, R70 ;  /* 0x0000000402067825 */ /* 0x008fc600078e0246 */
[----:B------:R-:W-:Y:S04]  /*11950*/  STL.64 [R1+0x440], R134 ;  /* 0x0004408601007387 */ /* 0x000fe80000100a00 */
[----:B------:R2:W-:Y:S01]  /*11960*/  STL.64 [R1+0x428], R6 ;  /* 0x0004280601007387 */ /* 0x0005e20000100a00 */
[----:B------:R-:W-:-:S04]  /*11970*/  IMAD.WIDE R178, R2, 0x4, R54 ;  /* 0x0000000402b27825 */ /* 0x000fc800078e0236 */
[----:B-1----:R-:W-:-:S04]  /*11980*/  IMAD.WIDE R4, R2, 0x4, R62 ;  /* 0x0000000402047825 */ /* 0x002fc800078e023e */
        /* <DEDUP_REMOVED lines=11> */
[----:B-1----:R-:W-:-:S03]  /*11a40*/  IMAD.WIDE R6, R2, 0x4, R184 ;  /* 0x0000000402067825 */ /* 0x002fc600078e02b8 */
[----:B------:R-:W-:Y:S01]  /*11a50*/  STL.64 [R1+0x1e8], R132 ;  /* 0x0001e88401007387 */ /* 0x000fe20000100a00 */
[----:B--2---:R-:W-:-:S03]  /*11a60*/  IMAD.WIDE R4, R2, 0x4, R186 ;  /* 0x0000000402047825 */ /* 0x004fc600078e02ba */
[----:B------:R1:W-:Y:S04]  /*11a70*/  STL.64 [R1+0x1d0], R6 ;  /* 0x0001d00601007387 */ /* 0x0003e80000100a00 */
[----:B------:R2:W-:Y:S01]  /*11a80*/  STL.64 [R1+0x1c8], R4 ;  /* 0x0001c80401007387 */ /* 0x0005e20000100a00 */
[----:B------:R-:W-:-:S03]  /*11a90*/  IMAD.WIDE R142, R2, 0x4, R192 ;  /* 0x00000004028e7825 */ /* 0x000fc600078e02c0 */
[----:B------:R-:W-:Y:S01]  /*11aa0*/  STL.64 [R1+0x1c0], R176 ;  /* 0x0001c0b001007387 */ /* 0x000fe20000100a00 */
[----:B-1----:R-:W-:-:S04]  /*11ab0*/  IMAD.WIDE R6, R2, 0x4, R196 ;  /* 0x0000000402067825 */ /* 0x002fc800078e02c4 */
[----:B--2---:R-:W-:-:S05]  /*11ac0*/  IMAD.WIDE R4, R2, 0x4, R194 ;  /* 0x0000000402047825 */ /* 0x004fca00078e02c2 */
[----:B------:R1:W-:Y:S04]  /*11ad0*/  STL.64 [R1+0x1a8], R4 ;  /* 0x0001a80401007387 */ /* 0x0003e80000100a00 */
[----:B------:R-:W-:Y:S04]  /*11ae0*/  STL.64 [R1+0x1b8], R156 ;  /* 0x0001b89c01007387 */ /* 0x000fe80000100a00 */
[----:B------:R2:W-:Y:S01]  /*11af0*/  STL.64 [R1+0x1a0], R6 ;  /* 0x0001a00601007387 */ /* 0x0005e20000100a00 */
[----:B-1----:R-:W-:-:S03]  /*11b00*/  IMAD.WIDE R4, R2, 0x4, R202 ;  /* 0x0000000402047825 */ /* 0x002fc600078e02ca */
[----:B------:R-:W-:Y:S04]  /*11b10*/  STL.64 [R1+0x1b0], R142 ;  /* 0x0001b08e01007387 */ /* 0x000fe80000100a00 */
[----:B------:R1:W-:Y:S01]  /*11b20*/  STL.64 [R1+0x198], R4 ;  /* 0x0001980401007387 */ /* 0x0003e20000100a00 */
[----:B--2---:R-:W-:-:S03]  /*11b30*/  IMAD.WIDE R6, R2, 0x4, R204 ;  /* 0x0000000402067825 */ /* 0x004fc600078e02cc */
[----:B------:R-:W2:Y:S04]  /*11b40*/  LDL.LU.64 R54, [R1+0x210] ;  /* 0x0002100001367983 */ /* 0x000ea80000300a00 */
[----:B------:R-:W-:Y:S01]  /*11b50*/  STL.64 [R1+0x190], R6 ;  /* 0x0001900601007387 */ /* 0x000fe20000100a00 */
[----:B-1----:R-:W-:-:S03]  /*11b60*/  IMAD.WIDE R4, R2, 0x4, R206 ;  /* 0x0000000402047825 */ /* 0x002fc600078e02ce */
[----:B------:R-:W3:Y:S04]  /*11b70*/  LDL.LU.64 R46, [R1+0x218] ;  /* 0x00021800012e7983 */ /* 0x000ee80000300a00 */
[----:B------:R1:W-:Y:S04]  /*11b80*/  STL.64 [R1+0x188], R4 ;  /* 0x0001880401007387 */ /* 0x0003e80000100a00 */
[----:B------:R-:W4:Y:S04]  /*11b90*/  LDL.LU.64 R38, [R1+0x220] ;  /* 0x0002200001267983 */ /* 0x000f280000300a00 */
[----:B------:R-:W4:Y:S04]  /*11ba0*/  LDL.LU.64 R30, [R1+0x228] ;  /* 0x00022800011e7983 */ /* 0x000f280000300a00 */
[----:B------:R-:W4:Y:S01]  /*11bb0*/  LDL.LU.64 R22, [R1+0x230] ;  /* 0x0002300001167983 */ /* 0x000f220000300a00 */
[----:B------:R-:W-:-:S04]  /*11bc0*/  IMAD.WIDE R172, R2, 0x4, R208 ;  /* 0x0000000402ac7825 */ /* 0x000fc800078e02d0 */
[C---:B-1----:R-:W-:Y:S01]  /*11bd0*/  IMAD.WIDE R4, R2.reuse, 0x4, R214 ;  /* 0x0000000402047825 */ /* 0x042fe200078e02d6 */
[----:B------:R-:W-:Y:S03]  /*11be0*/  STL.64 [R1+0x180], R172 ;  /* 0x000180ac01007387 */ /* 0x000fe60000100a00 */
[C---:B------:R-:W-:Y:S01]  /*11bf0*/  IMAD.WIDE R154, R2.reuse, 0x4, R210 ;  /* 0x00000004029a7825 */ /* 0x040fe200078e02d2 */
[----:B------:R1:W-:Y:S03]  /*11c00*/  STL.64 [R1+0x168], R4 ;  /* 0x0001680401007387 */ /* 0x0003e60000100a00 */
[C---:B------:R-:W-:Y:S01]  /*11c10*/  IMAD.WIDE R6, R2.reuse, 0x4, R216 ;  /* 0x0000000402067825 */ /* 0x040fe200078e02d8 */
[----:B------:R-:W-:Y:S03]  /*11c20*/  STL.64 [R1+0x178], R154 ;  /* 0x0001789a01007387 */ /* 0x000fe60000100a00 */
[C---:B------:R-:W-:Y:S01]  /*11c30*/  IMAD.WIDE R140, R2.reuse, 0x4, R212 ;  /* 0x00000004028c7825 */ /* 0x040fe200078e02d4 */
[----:B------:R1:W-:Y:S03]  /*11c40*/  STL.64 [R1+0x160], R6 ;  /* 0x0001600601007387 */ /* 0x0003e60000100a00 */
[C---:B-1----:R-:W-:Y:S01]  /*11c50*/  IMAD.WIDE R4, R2.reuse, 0x4, R218 ;  /* 0x0000000402047825 */ /* 0x042fe200078e02da */
[----:B------:R-:W-:Y:S04]  /*11c60*/  STL.64 [R1+0x170], R140 ;  /* 0x0001708c01007387 */ /* 0x000fe80000100a00 */
[----:B------:R1:W-:Y:S01]  /*11c70*/  STL.64 [R1+0x158], R4 ;  /* 0x0001580401007387 */ /* 0x0003e20000100a00 */
[----:B------:R-:W-:-:S04]  /*11c80*/  IMAD.WIDE R6, R2, 0x4, R220 ;  /* 0x0000000402067825 */ /* 0x000fc800078e02dc */
[C---:B------:R-:W-:Y:S01]  /*11c90*/  IMAD.WIDE R170, R2.reuse, 0x4, R224 ;  /* 0x0000000402aa7825 */ /* 0x040fe200078e02e0 */
[----:B------:R1:W-:Y:S03]  /*11ca0*/  STL.64 [R1+0x150], R6 ;  /* 0x0001500601007387 */ /* 0x0003e60000100a00 */
[----:B-1----:R-:W-:-:S05]  /*11cb0*/  IMAD.WIDE R4, R2, 0x4, R222 ;  /* 0x0000000402047825 */ /* 0x002fca00078e02de */
[----:B------:R1:W-:Y:S01]  /*11cc0*/  STL.64 [R1+0x148], R4 ;  /* 0x0001480401007387 */ /* 0x0003e20000100a00 */
[----:B------:R-:W-:-:S03]  /*11cd0*/  IMAD.WIDE R152, R2, 0x4, R226 ;  /* 0x0000000402987825 */ /* 0x000fc600078e02e2 */
[----:B------:R-:W-:Y:S01]  /*11ce0*/  STL.64 [R1+0x140], R170 ;  /* 0x000140aa01007387 */ /* 0x000fe20000100a00 */
[----:B------:R-:W-:-:S04]  /*11cf0*/  IMAD.WIDE R6, R2, 0x4, R230 ;  /* 0x0000000402067825 */ /* 0x000fc800078e02e6 */
[----:B-1----:R-:W-:-:S05]  /*11d00*/  IMAD.WIDE R4, R2, 0x4, R228 ;  /* 0x0000000402047825 */ /* 0x002fca00078e02e4 */
[----:B------:R1:W-:Y:S01]  /*11d10*/  STL.64 [R1+0x130], R4 ;  /* 0x0001300401007387 */ /* 0x0003e20000100a00 */
[----:B------:R-:W-:-:S03]  /*11d20*/  IMAD.WIDE R8, R2, 0x4, R234 ;  /* 0x0000000402087825 */ /* 0x000fc600078e02ea */
[----:B------:R1:W-:Y:S04]  /*11d30*/  STL.64 [R1+0x128], R6 ;  /* 0x0001280601007387 */ /* 0x0003e80000100a00 */
[----:B------:R-:W-:Y:S01]  /*11d40*/  STL.64 [R1+0x138], R152 ;  /* 0x0001389801007387 */ /* 0x000fe20000100a00 */
[----:B-1----:R-:W-:-:S04]  /*11d50*/  IMAD.WIDE R4, R2, 0x4, R232 ;  /* 0x0000000402047825 */ /* 0x002fc800078e02e8 */
[C---:B------:R-:W-:Y:S01]  /*11d60*/  IMAD.WIDE R6, R2.reuse, 0x4, R236 ;  /* 0x0000000402067825 */ /* 0x040fe200078e02ec */
[----:B------:R1:W-:Y:S04]  /*11d70*/  STL.64 [R1+0x120], R4 ;  /* 0x0001200401007387 */ /* 0x0003e80000100a00 */
[----:B------:R1:W-:Y:S01]  /*11d80*/  STL.64 [R1+0x118], R8 ;  /* 0x0001180801007387 */ /* 0x0003e20000100a00 */
[----:B------:R-:W-:-:S03]  /*11d90*/  IMAD.WIDE R168, R2, 0x4, R240 ;  /* 0x0000000402a87825 */ /* 0x000fc600078e02f0 */
[----:B------:R1:W-:Y:S02]  /*11da0*/  STL.64 [R1+0x110], R6 ;  /* 0x0001100601007387 */ /* 0x0003e40000100a00 */
[----:B-1----:R-:W-:-:S04]  /*11db0*/  IMAD.WIDE R4, R2, 0x4, R238 ;  /* 0x0000000402047825 */ /* 0x002fc800078e02ee */
[C---:B------:R-:W-:Y:S01]  /*11dc0*/  IMAD.WIDE R8, R2.reuse, 0x4, R242 ;  /* 0x0000000402087825 */ /* 0x040fe200078e02f2 */
[----:B------:R1:W-:Y:S04]  /*11dd0*/  STL.64 [R1+0x108], R4 ;  /* 0x0001080401007387 */ /* 0x0003e80000100a00 */
[----:B------:R-:W-:Y:S01]  /*11de0*/  STL.64 [R1+0xf8], R8 ;  /* 0x0000f80801007387 */ /* 0x000fe20000100a00 */
[----:B------:R-:W-:-:S03]  /*11df0*/  IMAD.WIDE R6, R2, 0x4, R246 ;  /* 0x0000000402067825 */ /* 0x000fc600078e02f6 */
[----:B------:R-:W-:Y:S01]  /*11e00*/  STL.64 [R1+0x100], R168 ;  /* 0x000100a801007387 */ /* 0x000fe20000100a00 */
[----:B-1----:R-:W-:-:S05]  /*11e10*/  IMAD.WIDE R4, R2, 0x4, R244 ;  /* 0x0000000402047825 */ /* 0x002fca00078e02f4 */
[----:B------:R1:W-:Y:S04]  /*11e20*/  STL.64 [R1+0xf0], R4 ;  /* 0x0000f00401007387 */ /* 0x0003e80000100a00 */
[----:B------:R3:W-:Y:S01]  /*11e30*/  STL.64 [R1+0xe8], R6 ;  /* 0x0000e80601007387 */ /* 0x0007e20000100a00 */
[----:B-1----:R-:W-:-:S05]  /*11e40*/  IMAD.WIDE R4, R2, 0x4, R248 ;  /* 0x0000000402047825 */ /* 0x002fca00078e02f8 */
[----:B------:R4:W-:Y:S01]  /*11e50*/  STL.64 [R1+0x18], R4 ;  /* 0x0000180401007387 */ /* 0x0009e20000100a00 */
[----:B--2---:R-:W-:-:S05]  /*11e60*/  IMAD.WIDE R8, R2, 0x4, R54 ;  /* 0x0000000402087825 */ /* 0x004fca00078e0236 */
[----:B------:R-:W-:Y:S01]  /*11e70*/  STL.64 [R1+0x10], R8 ;  /* 0x0000100801007387 */ /* 0x000fe20000100a00 */
[----:B---3--:R-:W-:-:S04]  /*11e80*/  IMAD.WIDE R6, R2, 0x4, R46 ;  /* 0x0000000402067825 */ /* 0x008fc800078e022e */
[C---:B----4-:R-:W-:Y:S01]  /*11e90*/  IMAD.WIDE R4, R2.reuse, 0x4, R38 ;  /* 0x0000000402047825 */ /* 0x050fe200078e0226 */
[----:B------:R-:W-:Y:S04]  /*11ea0*/  STL.64 [R1+0x8], R6 ;  /* 0x0000080601007387 */ /* 0x000fe80000100a00 */
[----:B------:R1:W-:Y:S04]  /*11eb0*/  STL.64 [R1], R4 ;  /* 0x0000000401007387 */ /* 0x0003e80000100a00 */
[----:B------:R-:W1:Y:S04]  /*11ec0*/  LDL.LU.64 R26, [R1+0x238] ;  /* 0x00023800011a7983 */ /* 0x000e680000300a00 */
[----:B------:R-:W2:Y:S04]  /*11ed0*/  LDL.LU.64 R18, [R1+0x240] ;  /* 0x0002400001127983 */ /* 0x000ea80000300a00 */
[----:B------:R-:W3:Y:S04]  /*11ee0*/  LDL.LU.64 R10, [R1+0x248] ;  /* 0x00024800010a7983 */ /* 0x000ee80000300a00 */
[----:B------:R-:W4:Y:S04]  /*11ef0*/  LDL.LU.64 R128, [R1+0x250] ;  /* 0x0002500001807983 */ /* 0x000f280000300a00 */
[----:B------:R-:W4:Y:S01]  /*11f00*/  LDL.LU.64 R120, [R1+0x258] ;  /* 0x0002580001787983 */ /* 0x000f220000300a00 */
[----:B------:R-:W-:-:S03]  /*11f10*/  IMAD.WIDE R248, R2, 0x4, R22 ;  /* 0x0000000402f87825 */ /* 0x000fc600078e0216 */
        /* <DEDUP_REMOVED lines=26> */
[----:B------:R-:W4:Y:S01]  /*120c0*/  LDL.LU.64 R62, [R1+0x328] ;  /* 0x00032800013e7983 */ /* 0x000f220000300a00 */
[----:B-1----:R-:W-:-:S04]  /*120d0*/  IMAD.WIDE R4, R2, 0x4, R26 ;  /* 0x0000000402047825 */ /* 0x002fc800078e021a */
[----:B--2---:R-:W-:-:S04]  /*120e0*/  IMAD.WIDE R6, R2, 0x4, R18 ;  /* 0x0000000402067825 */ /* 0x004fc800078e0212 */
[----:B---3--:R-:W-:-:S04]  /*120f0*/  IMAD.WIDE R8, R2, 0x4, R10 ;  /* 0x0000000402087825 */ /* 0x008fc800078e020a */
[----:B----4-:R-:W-:-:S04]  /*12100*/  IMAD.WIDE R10, R2, 0x4, R128 ;  /* 0x00000004020a7825 */ /* 0x010fc800078e0280 */
[----:B------:R-:W-:-:S04]  /*12110*/  IMAD.WIDE R12, R2, 0x4, R120 ;  /* 0x00000004020c7825 */ /* 0x000fc800078e0278 */
        /* <DEDUP_REMOVED lines=8> */
[----:B------:R-:W-:-:S05]  /*121a0*/  IMAD.WIDE R56, R2, 0x4, R102 ;  /* 0x0000000402387825 */ /* 0x000fca00078e0266 */
[----:B------:R1:W-:Y:S04]  /*121b0*/  STL.64 [R1+0x20], R56 ;  /* 0x0000203801007387 */ /* 0x0003e80000100a00 */
[----:B------:R-:W2:Y:S04]  /*121c0*/  LDL.LU.64 R64, [R1+0x330] ;  /* 0x0003300001407983 */ /* 0x000ea80000300a00 */
[----:B------:R-:W3:Y:S04]  /*121d0*/  LDL.LU.64 R66, [R1+0x338] ;  /* 0x0003380001427983 */ /* 0x000ee80000300a00 */
[----:B------:R-:W4:Y:S01]  /*121e0*/  LDL.LU.64 R68, [R1+0x340] ;  /* 0x0003400001447983 */ /* 0x000f220000300a00 */
[----:B------:R-:W-:-:S03]  /*121f0*/  IMAD.WIDE R60, R2, 0x4, R70 ;  /* 0x00000004023c7825 */ /* 0x000fc600078e0246 */
[----:B------:R-:W4:Y:S01]  /*12200*/  LDL.LU.64 R70, [R1+0x348] ;  /* 0x0003480001467983 */ /* 0x000f220000300a00 */
[----:B------:R-:W-:-:S03]  /*12210*/  IMAD.WIDE R58, R2, 0x4, R78 ;  /* 0x00000004023a7825 */ /* 0x000fc600078e024e */
[----:B------:R-:W4:Y:S04]  /*12220*/  LDL.LU.64 R72, [R1+0x350] ;  /* 0x0003500001487983 */ /* 0x000f280000300a00 */
[----:B------:R-:W4:Y:S04]  /*12230*/  LDL.LU.64 R74, [R1+0x358] ;  /* 0x00035800014a7983 */ /* 0x000f280000300a00 */
[----:B------:R-:W4:Y:S01]  /*12240*/  LDL.LU.64 R76, [R1+0x360] ;  /* 0x00036000014c7983 */ /* 0x000f220000300a00 */
[----:B-1----:R-:W-:-:S03]  /*12250*/  IMAD.WIDE R56, R2, 0x4, R86 ;  /* 0x0000000402387825 */ /* 0x002fc600078e0256 */
        /* <DEDUP_REMOVED lines=26> */
[----:B------:R-:W-:Y:S01]  /*12400*/  IADD3 R118, R0, -0x115, RZ ;  /* 0xfffffeeb00767810 */ /* 0x000fe20007ffe0ff */
[----:B------:R-:W-:Y:S01]  /*12410*/  IMAD.WIDE R14, R2, 0x4, R14 ;  /* 0x00000004020e7825 */ /* 0x000fe200078e020e */
[----:B------:R-:W-:-:S03]  /*12420*/  IADD3 R119, R0, -0x119, RZ ;  /* 0xfffffee700777810 */ /* 0x000fc60007ffe0ff */
        /* <DEDUP_REMOVED lines=33> */
[C---:B------:R-:W-:Y:S01]  /*12640*/  IMAD.WIDE R124, R2.reuse, 0x4, R124 ;  /* 0x00000004027c7825 */ /* 0x040fe200078e027c */
[----:B------:R1:W-:Y:S03]  /*12650*/  STL.64 [R1+0xc0], R128 ;  /* 0x0000c08001007387 */ /* 0x0003e60000100a00 */
[----:B------:R-:W-:-:S04]  /*12660*/  IMAD.WIDE R120, R2, 0x4, R120 ;  /* 0x0000000402787825 */ /* 0x000fc800078e0278 */
[----:B------:R-:W-:-:S05]  /*12670*/  IMAD.WIDE R122, R2, 0x4, R122 ;  /* 0x00000004027a7825 */ /* 0x000fca00078e027a */
[----:B------:R1:W-:Y:S04]  /*12680*/  STL.64 [R1+0xa8], R122 ;  /* 0x0000a87a01007387 */ /* 0x0003e80000100a00 */
[----:B------:R1:W-:Y:S04]  /*12690*/  STL.64 [R1+0xb8], R124 ;  /* 0x0000b87c01007387 */ /* 0x0003e80000100a00 */
[----:B------:R1:W-:Y:S01]  /*126a0*/  STL.64 [R1+0xb0], R120 ;  /* 0x0000b07801007387 */ /* 0x0003e20000100a00 */
[----:B------:R-:W-:-:S04]  /*126b0*/  IMAD.WIDE R106, R2, 0x4, R106 ;  /* 0x00000004026a7825 */ /* 0x000fc800078e026a */
[----:B------:R-:W-:-:S04]  /*126c0*/  IMAD.WIDE R108, R2, 0x4, R108 ;  /* 0x00000004026c7825 */ /* 0x000fc800078e026c */
[----:B------:R-:W-:-:S04]  /*126d0*/  IMAD.WIDE R110, R2, 0x4, R110 ;  /* 0x00000004026e7825 */ /* 0x000fc800078e026e */
[----:B------:R-:W-:-:S04]  /*126e0*/  IMAD.WIDE R112, R2, 0x4, R112 ;  /* 0x0000000402707825 */ /* 0x000fc800078e0270 */
[----:B------:R-:W-:-:S04]  /*126f0*/  IMAD.WIDE R114, R2, 0x4, R114 ;  /* 0x0000000402727825 */ /* 0x000fc800078e0272 */
[----:B------:R-:W-:-:S04]  /*12700*/  IMAD.WIDE R116, R2, 0x4, R116 ;  /* 0x0000000402747825 */ /* 0x000fc800078e0274 */
[----:B-1----:R-:W2:Y:S04]  /*12710*/  LDL.64 R184, [R1+0x4d8] ;  /* 0x0004d80001b87983 */ /* 0x002ea80000100a00 */
[----:B------:R-:W3:Y:S04]  /*12720*/  LDL.64 R182, [R1+0x498] ;  /* 0x0004980001b67983 */ /* 0x000ee80000100a00 */
[----:B------:R-:W0:Y:S04]  /*12730*/  LDGDEPBAR ;  /* 0x00000000000079af */ /* 0x000e280000000000 */
[----:B------:R1:W-:Y:S04]  /*12740*/  STL.64 [R1+0xfc8], R250 ;  /* 0x000fc8fa01007387 */ /* 0x0003e80000100a00 */
[----:B--2---:R2:W-:Y:S04]  /*12750*/  LDGSTS.E [R199+0x60000], [R184.64], P5 ;  /* 0x60000000b8c77fae */ /* 0x0045e8000a921848 */
        /* <DEDUP_REMOVED lines=11> */
[----:B------:R-:W-:Y:S04]  /*12810*/  STL.64 [R1+0xfa8], R16 ;  /* 0x000fa81001007387 */ /* 0x000fe80000100a00 */
[----:B------:R-:W-:Y:S04]  /*12820*/  STL.64 [R1+0xfb0], R32 ;  /* 0x000fb02001007387 */ /* 0x000fe80000100a00 */
[----:B------:R1:W-:Y:S04]  /*12830*/  LDGSTS.E [R199+0x6b000], [R48.64], P5 ;  /* 0x6b00000030c77fae */ /* 0x0003e8000a921848 */
[----:B------:R-:W-:Y:S04]  /*12840*/  STL.64 [R1+0xfb8], R48 ;  /* 0x000fb83001007387 */ /* 0x000fe80000100a00 */
[----:B------:R1:W-:Y:S04]  /*12850*/  LDGSTS.E [R199+0x6c000], [R62.64], P5 ;  /* 0x6c0000003ec77fae */ /* 0x0003e8000a921848 */
[----:B------:R1:W-:Y:S04]  /*12860*/  STL.64 [R1+0xfa0], R62 ;  /* 0x000fa03e01007387 */ /* 0x0003e80000100a00 */
[----:B------:R2:W-:Y:S04]  /*12870*/  LDGSTS.E [R199+0x6d000], [R78.64], P5 ;  /* 0x6d0000004ec77fae */ /* 0x0005e8000a921848 */
[----:B------:R3:W-:Y:S04]  /*12880*/  LDGSTS.E [R199+0x6e000], [R94.64], P5 ;  /* 0x6e0000005ec77fae */ /* 0x0007e8000a921848 */
[----:B-1----:R-:W2:Y:S04]  /*12890*/  LDL.LU.64 R62, [R1+0x20] ;  /* 0x00002000013e7983 */ /* 0x002ea80000300a00 */
[----:B------:R-:W-:Y:S04]  /*128a0*/  STL.64 [R1+0xfc0], R78 ;  /* 0x000fc04e01007387 */ /* 0x000fe80000100a00 */
[----:B------:R3:W-:Y:S04]  /*128b0*/  STL.64 [R1+0xfd0], R94 ;  /* 0x000fd05e01007387 */ /* 0x0007e80000100a00 */
[----:B------:R1:W-:Y:S04]  /*128c0*/  LDGSTS.E [R199+0x6f000], [R110.64], P5 ;  /* 0x6f0000006ec77fae */ /* 0x0003e8000a921848 */
[----:B---3--:R-:W3:Y:S01]  /*128d0*/  LDL.LU.64 R94, [R1+0xf0] ;  /* 0x0000f000015e7983 */ /* 0x008ee20000300a00 */
[----:B------:R-:W-:-:S03]  /*128e0*/  LOP3.LUT R126, R199, 0x10, RZ, 0x3c, !PT ;  /* 0x00000010c77e7812 */ /* 0x000fc600078e3cff */
[----:B------:R1:W-:Y:S04]  /*128f0*/  STL.64 [R1+0xfd8], R110 ;  /* 0x000fd86e01007387 */ /* 0x0003e80000100a00 */
[----:B------:R2:W-:Y:S04]  /*12900*/  LDGSTS.E [R126+0x60200], [R164.64], P5 ;  /* 0x60200000a47e7fae */ /* 0x0005e8000a921848 */
[----:B------:R2:W-:Y:S04]  /*12910*/  LDGSTS.E [R126+0x61200], [R162.64], P5 ;  /* 0x61200000a27e7fae */ /* 0x0005e8000a921848 */
[----:B-1----:R-:W2:Y:S04]  /*12920*/  LDL.LU.64 R110, [R1+0xf8] ;  /* 0x0000f800016e7983 */ /* 0x002ea80000300a00 */
[----:B------:R1:W-:Y:S04]  /*12930*/  LDGSTS.E [R126+0x62200], [R160.64], P5 ;  /* 0x62200000a07e7fae */ /* 0x0003e8000a921848 */
[----:B------:R1:W-:Y:S04]  /*12940*/  LDGSTS.E [R126+0x63200], [R158.64], P5 ;  /* 0x632000009e7e7fae */ /* 0x0003e8000a921848 */
[----:B------:R1:W-:Y:S04]  /*12950*/  LDGSTS.E [R126+0x64200], [R156.64], P5 ;  /* 0x642000009c7e7fae */ /* 0x0003e8000a921848 */
[----:B------:R1:W-:Y:S04]  /*12960*/  LDGSTS.E [R126+0x65200], [R154.64], P5 ;  /* 0x652000009a7e7fae */ /* 0x0003e8000a921848 */
[----:B------:R1:W-:Y:S04]  /*12970*/  LDGSTS.E [R126+0x66200], [R152.64], P5 ;  /* 0x66200000987e7fae */ /* 0x0003e8000a921848 */
[----:B--2---:R2:W-:Y:S04]  /*12980*/  LDGSTS.E [R126+0x67200], [R110.64], P5 ;  /* 0x672000006e7e7fae */ /* 0x0045e8000a921848 */
[----:B------:R2:W-:Y:S04]  /*12990*/  STL.64 [R1+0x1000], R110 ;  /* 0x0010006e01007387 */ /* 0x0005e80000100a00 */
[----:B------:R1:W-:Y:S04]  /*129a0*/  LDGSTS.E [R126+0x68200], [R248.64], P5 ;  /* 0x68200000f87e7fae */ /* 0x0003e8000a921848 */
[----:B------:R1:W-:Y:S04]  /*129b0*/  LDGSTS.E [R126+0x69200], [R18.64], P5 ;  /* 0x69200000127e7fae */ /* 0x0003e8000a921848 */
[----:B--2---:R-:W2:Y:S04]  /*129c0*/  LDL.LU.64 R110, [R1+0x128] ;  /* 0x00012800016e7983 */ /* 0x004ea80000300a00 */
[----:B------:R-:W-:Y:S04]  /*129d0*/  STL.64 [R1+0xfe0], R248 ;  /* 0x000fe0f801007387 */ /* 0x000fe80000100a00 */
[----:B------:R-:W-:Y:S04]  /*129e0*/  STL.64 [R1+0xfe8], R18 ;  /* 0x000fe81201007387 */ /* 0x000fe80000100a00 */
[----:B------:R1:W-:Y:S04]  /*129f0*/  LDGSTS.E [R126+0x6a200], [R34.64], P5 ;  /* 0x6a200000227e7fae */ /* 0x0003e8000a921848 */
        /* <DEDUP_REMOVED lines=9> */
[----:B------:R-:W-:Y:S04]  /*12a90*/  STL.64 [R1+0x1018], R96 ;  /* 0x0010186001007387 */ /* 0x000fe80000100a00 */
[----:B------:R1:W-:Y:S04]  /*12aa0*/  LDGSTS.E [R126+0x6f200], [R112.64], P5 ;  /* 0x6f200000707e7fae */ /* 0x0003e8000a921848 */
[----:B------:R1:W-:Y:S04]  /*12ab0*/  STL.64 [R1+0x1020], R112 ;  /* 0x0010207001007387 */ /* 0x0003e80000100a00 */
[----:B------:R2:W-:Y:S04]  /*12ac0*/  LDGSTS.E [R252+0x60400], [R150.64], P5 ;  /* 0x6040000096fc7fae */ /* 0x0005e8000a921848 */
[----:B------:R2:W-:Y:S04]  /*12ad0*/  LDGSTS.E [R252+0x61400], [R148.64], P5 ;  /* 0x6140000094fc7fae */ /* 0x0005e8000a921848 */
[----:B-1----:R-:W4:Y:S04]  /*12ae0*/  LDL.LU.64 R112, [R1+0x158] ;  /* 0x0001580001707983 */ /* 0x002f280000300a00 */
[----:B------:R-:W4:Y:S04]  /*12af0*/  LDL.LU.64 R50, [R1+0x120] ;  /* 0x0001200001327983 */ /* 0x000f280000300a00 */
[----:B------:R1:W-:Y:S04]  /*12b00*/  LDGSTS.E [R252+0x62400], [R146.64], P5 ;  /* 0x6240000092fc7fae */ /* 0x0003e8000a921848 */
[----:B------:R-:W4:Y:S04]  /*12b10*/  LDL.LU.64 R34, [R1+0x118] ;  /* 0x0001180001227983 */ /* 0x000f280000300a00 */
[----:B------:R1:W-:Y:S04]  /*12b20*/  LDGSTS.E [R252+0x63400], [R144.64], P5 ;  /* 0x6340000090fc7fae */ /* 0x0003e8000a921848 */
[----:B------:R-:W4:Y:S04]  /*12b30*/  LDL.LU.64 R78, [R1+0x18] ;  /* 0x00001800014e7983 */ /* 0x000f280000300a00 */
[----:B------:R1:W-:Y:S04]  /*12b40*/  LDGSTS.E [R252+0x64400], [R142.64], P5 ;  /* 0x644000008efc7fae */ /* 0x0003e8000a921848 */
[----:B------:R-:W4:Y:S04]  /*12b50*/  LDL.LU.64 R48, [R1+0x10] ;  /* 0x0000100001307983 */ /* 0x000f280000300a00 */
[----:B------:R1:W-:Y:S04]  /*12b60*/  LDGSTS.E [R252+0x65400], [R140.64], P5 ;  /* 0x654000008cfc7fae */ /* 0x0003e8000a921848 */
[----:B--2---:R2:W-:Y:S04]  /*12b70*/  LDGSTS.E [R252+0x66400], [R64.64], P5 ;  /* 0x6640000040fc7fae */ /* 0x0045e8000a921848 */
[----:B------:R2:W-:Y:S04]  /*12b80*/  STL.64 [R1+0x1028], R64 ;  /* 0x0010284001007387 */ /* 0x0005e80000100a00 */
[----:B---3--:R3:W-:Y:S04]  /*12b90*/  LDGSTS.E [R252+0x67400], [R94.64], P5 ;  /* 0x674000005efc7fae */ /* 0x0087e8000a921848 */
[----:B------:R1:W-:Y:S04]  /*12ba0*/  LDGSTS.E [R252+0x68400], [R4.64], P5 ;  /* 0x6840000004fc7fae */ /* 0x0003e8000a921848 */
[----:B--2---:R-:W2:Y:S04]  /*12bb0*/  LDL.LU.64 R64, [R1+0x160] ;  /* 0x0001600001407983 */ /* 0x004ea80000300a00 */
[----:B------:R3:W-:Y:S04]  /*12bc0*/  STL.64 [R1+0x1030], R94 ;  /* 0x0010305e01007387 */ /* 0x0007e80000100a00 */
[----:B------:R1:W-:Y:S04]  /*12bd0*/  LDGSTS.E [R252+0x69400], [R20.64], P5 ;  /* 0x6940000014fc7fae */ /* 0x0003e8000a921848 */
[----:B------:R1:W-:Y:S04]  /*12be0*/  LDGSTS.E [R252+0x6a400], [R36.64], P5 ;  /* 0x6a40000024fc7fae */ /* 0x0003e8000a921848 */
[----:B---3--:R-:W3:Y:S04]  /*12bf0*/  LDL.LU.64 R94, [R1+0x168] ;  /* 0x00016800015e7983 */ /* 0x008ee80000300a00 */
[----:B------:R-:W-:Y:S04]  /*12c00*/  STL.64 [R1+0x1038], R4 ;  /* 0x0010380401007387 */ /* 0x000fe80000100a00 */
[----:B------:R-:W-:Y:S04]  /*12c10*/  STL.64 [R1+0x1040], R20 ;  /* 0x0010401401007387 */ /* 0x000fe80000100a00 */
[----:B------:R1:W-:Y:S04]  /*12c20*/  STL.64 [R1+0x1048], R36 ;  /* 0x0010482401007387 */ /* 0x0003e80000100a00 */
[----:B------:R4:W-:Y:S04]  /*12c30*/  LDGSTS.E [R252+0x6b400], [R62.64], P5 ;  /* 0x6b4000003efc7fae */ /* 0x0009e8000a921848 */
[----:B------:R4:W-:Y:S04]  /*12c40*/  LDGSTS.E [R252+0x6c400], [R66.64], P5 ;  /* 0x6c40000042fc7fae */ /* 0x0009e8000a921848 */
[----:B-1----:R-:W2:Y:S04]  /*12c50*/  LDL.LU.64 R36, [R1+0x198] ;  /* 0x0001980001247983 */ /* 0x002ea80000300a00 */
[----:B------:R4:W-:Y:S01]  /*12c60*/  STL.64 [R1+0x1050], R62 ;  /* 0x0010503e01007387 */ /* 0x0009e20000100a00 */
[----:B------:R-:W-:-:S03]  /*12c70*/  LOP3.LUT R126, R199, 0x30, RZ, 0x3c, !PT ;  /* 0x00000030c77e7812 */ /* 0x000fc600078e3cff */
[----:B------:R1:W-:Y:S04]  /*12c80*/  LDGSTS.E [R252+0x6d400], [R82.64], P5 ;  /* 0x6d40000052fc7fae */ /* 0x0003e8000a921848 */
[----:B------:R1:W-:Y:S04]  /*12c90*/  LDGSTS.E [R252+0x6e400], [R98.64], P5 ;  /* 0x6e40000062fc7fae */ /* 0x0003e8000a921848 */
[----:B----4-:R-:W4:Y:S04]  /*12ca0*/  LDL.LU.64 R62, [R1+0x1a0] ;  /* 0x0001a000013e7983 */ /* 0x010f280000300a00 */
        /* <DEDUP_REMOVED lines=11> */
[----:B--2---:R1:W-:Y:S04]  /*12d60*/  LDGSTS.E [R126+0x64600], [R66.64], P5 ;  /* 0x64600000427e7fae */ /* 0x0043e8000a921848 */
[----:B------:R1:W-:Y:S04]  /*12d70*/  STL.64 [R1+0x1078], R66 ;  /* 0x0010784201007387 */ /* 0x0003e80000100a00 */
[----:B---3--:R2:W-:Y:S04]  /*12d80*/  LDGSTS.E [R126+0x65600], [R94.64], P5 ;  /* 0x656000005e7e7fae */ /* 0x0085e8000a921848 */
[----:B------:R3:W-:Y:S04]  /*12d90*/  LDGSTS.E [R126+0x66600], [R110.64], P5 ;  /* 0x666000006e7e7fae */ /* 0x0007e8000a921848 */
[----:B-1----:R-:W4:Y:S04]  /*12da0*/  LDL.LU.64 R66, [R1+0x1e0] ;  /* 0x0001e00001427983 */ /* 0x002f280000300a00 */
        /* <DEDUP_REMOVED lines=21> */
[----:B------:R1:W-:Y:S04]  /*12f00*/  STL.64 [R1+0x10d0], R116 ;  /* 0x0010d07401007387 */ /* 0x0003e80000100a00 */
[----:B------:R2:W-:Y:S04]  /*12f10*/  LDGSTS.E [R127+0x60800], [R130.64], P5 ;  /* 0x60800000827f7fae */ /* 0x0005e8000a921848 */
[----:B-1----:R-:W4:Y:S04]  /*12f20*/  LDL.LU.64 R116, [R1+0x4b0] ;  /* 0x0004b00001747983 */ /* 0x002f280000300a00 */
[----:B--2---:R-:W2:Y:S04]  /*12f30*/  LDL.LU.64 R100, [R1+0x4a8] ;  /* 0x0004a80001647983 */ /* 0x004ea80000300a00 */
[----:B------:R-:W2:Y:S04]  /*12f40*/  LDL.LU.64 R52, [R1+0x470] ;  /* 0x0004700001347983 */ /* 0x000ea80000300a00 */
[----:B------:R-:W2:Y:S04]  /*12f50*/  LDL.LU.64 R38, [R1+0x468] ;  /* 0x0004680001267983 */ /* 0x000ea80000300a00 */
[----:B------:R-:W2:Y:S04]  /*12f60*/  LDL.LU.64 R250, [R1+0x430] ;  /* 0x0004300001fa7983 */ /* 0x000ea80000300a00 */
[----:B---3--:R-:W3:Y:S04]  /*12f70*/  LDL.LU.64 R110, [R1+0x428] ;  /* 0x00042800016e7983 */ /* 0x008ee80000300a00 */
[----:B------:R-:W2:Y:S04]  /*12f80*/  LDL.LU.64 R98, [R1+0x1d0] ;  /* 0x0001d00001627983 */ /* 0x000ea80000300a00 */
[----:B------:R-:W2:Y:S04]  /*12f90*/  LDL.LU.64 R20, [R1+0x190] ;  /* 0x0001900001147983 */ /* 0x000ea80000300a00 */
[----:B------:R-:W2:Y:S04]  /*12fa0*/  LDL.LU.64 R96, [R1+0x150] ;  /* 0x0001500001607983 */ /* 0x000ea80000300a00 */
[----:B------:R-:W2:Y:S04]  /*12fb0*/  LDL.LU.64 R18, [R1+0x110] ;  /* 0x0001100001127983 */ /* 0x000ea80000300a00 */
[----:B------:R-:W2:Y:S04]  /*12fc0*/  LDL.LU.64 R32, [R1+0x8] ;  /* 0x0000080001207983 */ /* 0x000ea80000300a00 */
[----:B------:R-:W2:Y:S04]  /*12fd0*/  LDL.LU.64 R84, [R1+0x4a0] ;  /* 0x0004a00001547983 */ /* 0x000ea80000300a00 */
[----:B------:R-:W2:Y:S04]  /*12fe0*/  LDL.LU.64 R22, [R1+0x460] ;  /* 0x0004600001167983 */ /* 0x000ea80000300a00 */
[----:B------:R-:W3:Y:S04]  /*12ff0*/  LDL.LU.64 R94, [R1+0x208] ;  /* 0x00020800015e7983 */ /* 0x000ee80000300a00 */
[----:B------:R-:W3:Y:S04]  /*13000*/  LDL.LU.64 R82, [R1+0x1c8] ;  /* 0x0001c80001527983 */ /* 0x000ee80000300a00 */
[----:B------:R-:W3:Y:S04]  /*13010*/  LDL.LU.64 R4, [R1+0x188] ;  /* 0x0001880001047983 */ /* 0x000ee80000300a00 */
[----:B------:R-:W3:Y:S04]  /*13020*/  LDL.LU.64 R80, [R1+0x148] ;  /* 0x0001480001507983 */ /* 0x000ee80000300a00 */
[----:B------:R-:W3:Y:S04]  /*13030*/  LDL.LU.64 R248, [R1+0x108] ;  /* 0x0001080001f87983 */ /* 0x000ee80000300a00 */
[----:B------:R-:W3:Y:S04]  /*13040*/  LDL.LU.64 R16, [R1] ;  /* 0x0000000001107983 */ /* 0x000ee80000300a00 */
[----:B------:R-:W3:Y:S04]  /*13050*/  LDL.LU.64 R150, [R1+0x8a8] ;  /* 0x0008a80001967983 */ /* 0x000ee80000300a00 */
        /* <DEDUP_REMOVED lines=14> */
[----:B------:R1:W-:Y:S02]  /*13140*/  LDGSTS.E [R127+0x6f800], [R128.64], P5 ;  /* 0x6f800000807f7fae */ /* 0x0003e4000a921848 */
[----:B-1----:R-:W-:-:S05]  /*13150*/  LOP3.LUT R127, R199, 0x50, RZ, 0x3c, !PT ;  /* 0x00000050c77f7812 */ /* 0x002fca00078e3cff */
[----:B------:R1:W-:Y:S04]  /*13160*/  LDGSTS.E [R127+0x60a00], [R116.64], P5 ;  /* 0x60a00000747f7fae */ /* 0x0003e8000a921848 */
[----:B--2---:R1:W-:Y:S04]  /*13170*/  LDGSTS.E [R127+0x61a00], [R52.64], P5 ;  /* 0x61a00000347f7fae */ /* 0x0043e8000a921848 */
        /* <DEDUP_REMOVED lines=16> */
[----:B---3--:R2:W-:Y:S04]  /*13280*/  LDGSTS.E [R201+0x62c00], [R110.64], P5 ;  /* 0x62c000006ec97fae */ /* 0x0085e8000a921848 */
[----:B------:R2:W-:Y:S04]  /*13290*/  LDGSTS.E [R201+0x63c00], [R98.64], P5 ;  /* 0x63c0000062c97fae */ /* 0x0005e8000a921848 */
[----:B------:R2:W-:Y:S04]  /*132a0*/  LDGSTS.E [R201+0x64c00], [R20.64], P5 ;  /* 0x64c0000014c97fae */ /* 0x0005e8000a921848 */
[----:B------:R2:W-:Y:S04]  /*132b0*/  LDGSTS.E [R201+0x65c00], [R96.64], P5 ;  /* 0x65c0000060c97fae */ /* 0x0005e8000a921848 */
[----:B------:R2:W-:Y:S04]  /*132c0*/  LDGSTS.E [R201+0x66c00], [R18.64], P5 ;  /* 0x66c0000012c97fae */ /* 0x0005e8000a921848 */
[----:B------:R2:W-:Y:S04]  /*132d0*/  LDGSTS.E [R201+0x67c00], [R32.64], P5 ;  /* 0x67c0000020c97fae */ /* 0x0005e8000a921848 */
[----:B------:R2:W-:Y:S04]  /*132e0*/  LDGSTS.E [R201+0x68c00], [R12.64], P5 ;  /* 0x68c000000cc97fae */ /* 0x0005e8000a921848 */
[----:B-1----:R-:W3:Y:S04]  /*132f0*/  LDL.LU.64 R126, [R1+0x888] ;  /* 0x00088800017e7983 */ /* 0x002ee80000300a00 */
[----:B------:R2:W-:Y:S04]  /*13300*/  LDGSTS.E [R201+0x69c00], [R28.64], P5 ;  /* 0x69c000001cc97fae */ /* 0x0005e8000a921848 */
[----:B------:R2:W-:Y:S04]  /*13310*/  LDGSTS.E [R201+0x6ac00], [R44.64], P5 ;  /* 0x6ac000002cc97fae */ /* 0x0005e8000a921848 */
[----:B------:R2:W-:Y:S04]  /*13320*/  LDGSTS.E [R201+0x6bc00], [R58.64], P5 ;  /* 0x6bc000003ac97fae */ /* 0x0005e8000a921848 */
[----:B------:R2:W-:Y:S04]  /*13330*/  LDGSTS.E [R201+0x6cc00], [R74.64], P5 ;  /* 0x6cc000004ac97fae */ /* 0x0005e8000a921848 */
[----:B------:R2:W-:Y:S04]  /*13340*/  LDGSTS.E [R201+0x6dc00], [R90.64], P5 ;  /* 0x6dc000005ac97fae */ /* 0x0005e8000a921848 */
[----:B------:R2:W-:Y:S04]  /*13350*/  LDGSTS.E [R201+0x6ec00], [R106.64], P5 ;  /* 0x6ec000006ac97fae */ /* 0x0005e8000a921848 */
[----:B------:R-:W4:Y:S04]  /*13360*/  LDL.LU.64 R128, [R1+0x868] ;  /* 0x0008680001807983 */ /* 0x000f280000300a00 */
[----:B------:R1:W-:Y:S04]  /*13370*/  LDGSTS.E [R201+0x6fc00], [R120.64], P5 ;  /* 0x6fc0000078c97fae */ /* 0x0003e8000a921848 */
[----:B-1----:R-:W4:Y:S04]  /*13380*/  LDL.LU.64 R120, [R1+0x848] ;  /* 0x0008480001787983 */ /* 0x002f280000300a00 */
[----:B------:R-:W4:Y:S04]  /*13390*/  LDL.LU.64 R142, [R1+0x828] ;  /* 0x00082800018e7983 */ /* 0x000f280000300a00 */
[----:B------:R-:W4:Y:S01]  /*133a0*/  LDL.LU.64 R158, [R1+0x808] ;  /* 0x00080800019e7983 */ /* 0x000f220000300a00 */
[----:B--2---:R-:W-:-:S03]  /*133b0*/  LOP3.LUT R201, R199, 0x70, RZ, 0x3c, !PT ;  /* 0x00000070c7c97812 */ /* 0x004fc600078e3cff */
[----:B------:R-:W2:Y:S04]  /*133c0*/  LDL.LU.64 R134, [R1+0x7e8] ;  /* 0x0007e80001867983 */ /* 0x000ea80000300a00 */
        /* <DEDUP_REMOVED lines=16> */
[----:B------:R-:W0:Y:S01]  /*134d0*/  LDGDEPBAR ;  /* 0x00000000000079af */ /* 0x000e220000000000 */
[----:B-1----:R-:W-:-:S03]  /*134e0*/  IMAD.WIDE R122, R198, 0x4, R150 ;  /* 0x00000004c67a7825 */ /* 0x002fc600078e0296 */
[----:B------:R-:W-:Y:S06]  /*134f0*/  BAR.SYNC.DEFER_BLOCKING 0x0 ;  /* 0x0000000000007b1d */ /* 0x000fec0000010000 */
[----:B------:R-:W2:Y:S04]  /*13500*/  LDL.LU.64 R150, [R1+0x7c8] ;  /* 0x0007c80001967983 */ /* 0x000ea80000300a00 */
[----:B------:R4:W-:Y:S04]  /*13510*/  STL.64 [R1+0xa0], R122 ;  /* 0x0000a07a01007387 */ /* 0x0009e80000100a00 */
[----:B------:R-:W-:Y:S01]  /*13520*/  @!PT LDS RZ, [RZ] ;  /* 0x00000000fffff984 */ /* 0x000fe20000000800 */
[----:B------:R-:W-:Y:S01]  /*13530*/  @!PT LDS RZ, [RZ] ;  /* 0x00000000fffff984 */ /* 0x000fe20000000800 */
[----:B------:R-:W-:Y:S01]  /*13540*/  @!PT LDS RZ, [RZ] ;  /* 0x00000000fffff984 */ /* 0x000fe20000000800 */
[----:B------:R4:W-:Y:S01]  /*13550*/  LDGSTS.E [R199+0x20000], [R122.64], !P4 ;  /* 0x200000007ac77fae */ /* 0x0009e2000e121848 */
[----:B---3--:R-:W-:-:S05]  /*13560*/  IMAD.WIDE R124, R198, 0x4, R126 ;  /* 0x00000004c67c7825 */ /* 0x008fca00078e027e */
[----:B------:R1:W-:Y:S04]  /*13570*/  STL.64 [R1+0x88], R124 ;  /* 0x0000887c01007387 */ /* 0x0003e80000100a00 */
[----:B------:R-:W3:Y:S04]  /*13580*/  LDL.LU.64 R126, [R1+0x7a8] ;  /* 0x0007a800017e7983 */ /* 0x000ee80000300a00 */
[----:B------:R1:W-:Y:S01]  /*13590*/  LDGSTS.E [R199+0x20800], [R124.64], !P3 ;  /* 0x208000007cc77fae */ /* 0x0003e2000d921848 */
[----:B----4-:R-:W-:-:S05]  /*135a0*/  IMAD.WIDE R122, R198, 0x4, R128 ;  /* 0x00000004c67a7825 */ /* 0x010fca00078e0280 */
[----:B------:R4:W-:Y:S04]  /*135b0*/  STL.64 [R1+0x70], R122 ;  /* 0x0000707a01007387 */ /* 0x0009e80000100a00 */
[----:B------:R-:W3:Y:S04]  /*135c0*/  LDL.LU.64 R128, [R1+0x788] ;  /* 0x0007880001807983 */ /* 0x000ee80000300a00 */
[----:B------:R4:W-:Y:S01]  /*135d0*/  LDGSTS.E [R199+0x21000], [R122.64], !P6 ;  /* 0x210000007ac77fae */ /* 0x0009e2000f121848 */
[----:B------:R-:W-:-:S04]  /*135e0*/  IMAD.WIDE R120, R198, 0x4, R120 ;  /* 0x00000004c6787825 */ /* 0x000fc800078e0278 */
[C---:B-1----:R-:W-:Y:S01]  /*135f0*/  IMAD.WIDE R124, R198.reuse, 0x4, R142 ;  /* 0x00000004c67c7825 */ /* 0x042fe200078e028e */
[----:B------:R1:W-:Y:S04]  /*13600*/  STL.64 [R1+0x58], R120 ;  /* 0x0000587801007387 */ /* 0x0003e80000100a00 */
[----:B------:R-:W3:Y:S01]  /*13610*/  LDL.LU.64 R142, [R1+0x768] ;  /* 0x00076800018e7983 */ /* 0x000ee20000300a00 */
[----:B----4-:R-:W-:-:S03]  /*13620*/  IMAD.WIDE R122, R198, 0x4, R158 ;  /* 0x00000004c67a7825 */ /* 0x010fc600078e029e */
[----:B------:R-:W-:Y:S04]  /*13630*/  STL.64 [R1+0x40], R124 ;  /* 0x0000407c01007387 */ /* 0x000fe80000100a00 */
[----:B------:R-:W4:Y:S01]  /*13640*/  LDL.LU.64 R158, [R1+0x748] ;  /* 0x00074800019e7983 */ /* 0x000f220000300a00 */
[----:B------:R-:W-:Y:S02]  /*13650*/  ISETP.GE.U32.AND P5, PT, R118, 0x7ffffe6c, PT ;  /* 0x7ffffe6c7600780c */ /* 0x000fe40003fa6070 */
[----:B------:R-:W-:Y:S01]  /*13660*/  IADD3 R118, R0, -0x121, RZ ;  /* 0xfffffedf00767810 */ /* 0x000fe20007ffe0ff */
[----:B------:R1:W-:Y:S01]  /*13670*/  LDGSTS.E [R199+0x21800], [R120.64], !P2 ;  /* 0x2180000078c77fae */ /* 0x0003e2000d121848 */
[----:B------:R-:W-:Y:S02]  /*13680*/  SEL R3, R3, RZ, P1 ;  /* 0x000000ff03037207 */ /* 0x000fe40000800000 */
[----:B------:R-:W-:Y:S01]  /*13690*/  ISETP.GE.U32.AND P1, PT, R119, 0x7ffffe68, PT ;  /* 0x7ffffe687700780c */ /* 0x000fe20003f26070 */
[----:B------:R1:W-:Y:S01]  /*136a0*/  LDGSTS.E [R199+0x22000], [R124.64], !P0 ;  /* 0x220000007cc77fae */ /* 0x0003e2000c121848 */
[----:B------:R-:W-:-:S02]  /*136b0*/  ISETP.GE.U32.AND P3, PT, R118, 0x7ffffe60, PT ;  /* 0x7ffffe607600780c */ /* 0x000fc40003f66070 */
[C---:B------:R-:W-:Y:S02]  /*136c0*/  IADD3 R119, R0.reuse, -0x11d, RZ ;  /* 0xfffffee300777810 */ /* 0x040fe40007ffe0ff */
[----:B------:R-:W-:Y:S01]  /*136d0*/  IADD3 R118, R0, -0x129, RZ ;  /* 0xfffffed700767810 */ /* 0x000fe20007ffe0ff */
[----:B------:R1:W-:Y:S01]  /*136e0*/  STL.64 [R1+0x28], R122 ;  /* 0x0000287a01007387 */ /* 0x0003e20000100a00 */
[----:B------:R-:W-:Y:S02]  /*136f0*/  ISETP.GE.U32.AND P4, PT, R119, 0x7ffffe64, PT ;  /* 0x7ffffe647700780c */ /* 0x000fe40003f86070 */
[----:B------:R-:W-:Y:S01]  /*13700*/  ISETP.GE.U32.AND P2, PT, R118, 0x7ffffe58, PT ;  /* 0x7ffffe587600780c */ /* 0x000fe20003f46070 */
[----:B------:R2:W-:Y:S01]  /*13710*/  LDGSTS.E [R199+0x22800], [R122.64], !P5 ;  /* 0x228000007ac77fae */ /* 0x0005e2000e921848 */
[C---:B------:R-:W-:Y:S02]  /*13720*/  IADD3 R119, R0.reuse, -0x125, RZ ;  /* 0xfffffedb00777810 */ /* 0x040fe40007ffe0ff */
[----:B------:R-:W-:-:S02]  /*13730*/  IADD3 R118, R0, -0x12d, RZ ;  /* 0xfffffed300767810 */ /* 0x000fc40007ffe0ff */
[----:B------:R-:W-:Y:S02]  /*13740*/  ISETP.GE.U32.AND P6, PT, R119, 0x7ffffe5c, PT ;  /* 0x7ffffe5c7700780c */ /* 0x000fe40003fc6070 */
[----:B------:R-:W-:Y:S01]  /*13750*/  ISETP.GE.U32.AND P0, PT, R118, 0x7ffffe54, PT ;  /* 0x7ffffe547600780c */ /* 0x000fe20003f06070 */
[----:B--2---:R-:W-:Y:S01]  /*13760*/  IMAD.WIDE R118, R198, 0x4, R134 ;  /* 0x00000004c6767825 */ /* 0x004fe200078e0286 */
[C---:B-1----:R-:W-:Y:S01]  /*13770*/  IADD3 R120, R0.reuse, -0x131, RZ ;  /* 0xfffffecf00787810 */ /* 0x042fe20007ffe0ff */
[----:B------:R-:W2:Y:S01]  /*13780*/  LDL.LU.64 R134, [R1+0x718] ;  /* 0x0007180001867983 */ /* 0x000ea20000300a00 */
[----:B------:R-:W-:Y:S02]  /*13790*/  IADD3 R122, R0, -0x135, RZ ;  /* 0xfffffecb007a7810 */ /* 0x000fe40007ffe0ff */
[----:B------:R-:W-:Y:S01]  /*137a0*/  ISETP.GE.U32.AND P5, PT, R120, 0x7ffffe50, PT ;  /* 0x7ffffe507800780c */ /* 0x000fe20003fa6070 */
[----:B------:R-:W2:Y:S01]  /*137b0*/  LDL.LU.64 R136, [R1+0x700] ;  /* 0x0007000001887983 */ /* 0x000ea20000300a00 */
[----:B------:R-:W-:-:S03]  /*137c0*/  IADD3 R124, R0, -0x139, RZ ;  /* 0xfffffec7007c7810 */ /* 0x000fc60007ffe0ff */
[----:B------:R1:W-:Y:S01]  /*137d0*/  LDGSTS.E [R199+0x23000], [R118.64], !P1 ;  /* 0x2300000076c77fae */ /* 0x0003e2000c921848 */
[----:B------:R-:W-:-:S03]  /*137e0*/  ISETP.GE.U32.AND P1, PT, R122, 0x7ffffe4c, PT ;  /* 0x7ffffe4c7a00780c */ /* 0x000fc60003f26070 */
[----:B------:R1:W-:Y:S01]  /*137f0*/  STL.64 [R1+0xd78], R118 ;  /* 0x000d787601007387 */ /* 0x0003e20000100a00 */
[----:B------:R-:W-:-:S03]  /*13800*/  IMAD.WIDE R120, R198, 0x4, R150 ;  /* 0x00000004c6787825 */ /* 0x000fc600078e0296 */
[----:B------:R-:W2:Y:S04]  /*13810*/  LDL.LU.64 R150, [R1+0x6e8] ;  /* 0x0006e80001967983 */ /* 0x000ea80000300a00 */
[----:B------:R1:W-:Y:S01]  /*13820*/  LDGSTS.E [R199+0x23800], [R120.64], !P4 ;  /* 0x2380000078c77fae */ /* 0x0003e2000e121848 */
[----:B------:R-:W-:-:S03]  /*13830*/  ISETP.GE.U32.AND P4, PT, R124, 0x7ffffe48, PT ;  /* 0x7ffffe487c00780c */ /* 0x000fc60003f86070 */
[----:B------:R1:W-:Y:S04]  /*13840*/  STL.64 [R1+0xd80], R120 ;  /* 0x000d807801007387 */ /* 0x0003e80000100a00 */
[----:B------:R-:W2:Y:S01]  /*13850*/  LDL.LU.64 R152, [R1+0x6d0] ;  /* 0x0006d00001987983 */ /* 0x000ea20000300a00 */
[----:B---3--:R-:W-:Y:S01]  /*13860*/  IMAD.WIDE R122, R198, 0x4, R126 ;  /* 0x00000004c67a7825 */ /* 0x008fe200078e027e */
[----:B------:R-:W-:-:S04]  /*13870*/  IADD3 R126, R0, -0x13d, RZ ;  /* 0xfffffec3007e7810 */ /* 0x000fc80007ffe0ff */
[----:B------:R3:W-:Y:S01]  /*13880*/  LDGSTS.E [R199+0x24000], [R122.64], !P3 ;  /* 0x240000007ac77fae */ /* 0x0007e2000d921848 */
[----:B------:R-:W-:-:S03]  /*13890*/  ISETP.GE.U32.AND P3, PT, R126, 0x7ffffe44, PT ;  /* 0x7ffffe447e00780c */ /* 0x000fc60003f66070 */
[----:B------:R-:W-:Y:S01]  /*138a0*/  STL.64 [R1+0xd88], R122 ;  /* 0x000d887a01007387 */ /* 0x000fe20000100a00 */
[----:B------:R-:W-:Y:S01]  /*138b0*/  IMAD.WIDE R124, R198, 0x4, R128 ;  /* 0x00000004c67c7825 */ /* 0x000fe200078e0280 */
[----:B------:R-:W-:-:S04]  /*138c0*/  IADD3 R128, R0, -0x141, RZ ;  /* 0xfffffebf00807810 */ /* 0x000fc80007ffe0ff */
[----:B------:R1:W-:Y:S01]  /*138d0*/  LDGSTS.E [R199+0x24800], [R124.64], !P6 ;  /* 0x248000007cc77fae */ /* 0x0003e2000f121848 */
[----:B------:R-:W-:Y:S01]  /*138e0*/  ISETP.GE.U32.AND P6, PT, R128, 0x7ffffe40, PT ;  /* 0x7ffffe408000780c */ /* 0x000fe20003fc6070 */
[C---:B------:R-:W-:Y:S02]  /*138f0*/  IMAD.WIDE R126, R198.reuse, 0x4, R142 ;  /* 0x00000004c67e7825 */ /* 0x040fe400078e028e */
[----:B------:R-:W3:Y:S04]  /*13900*/  LDL.LU.64 R142, [R1+0x6b8] ;  /* 0x0006b800018e7983 */ /* 0x000ee80000300a00 */
[----:B------:R-:W-:Y:S01]  /*13910*/  STL.64 [R1+0xd90], R124 ;  /* 0x000d907c01007387 */ /* 0x000fe20000100a00 */
[----:B----4-:R-:W-:-:S03]  /*13920*/  IMAD.WIDE R128, R198, 0x4, R158 ;  /* 0x00000004c6807825 */ /* 0x010fc600078e029e */
[----:B------:R-:W4:Y:S04]  /*13930*/  LDL.LU.64 R144, [R1+0x6a0] ;  /* 0x0006a00001907983 */ /* 0x000f280000300a00 */
[----:B------:R-:W-:Y:S04]  /*13940*/  STL.64 [R1+0xd98], R126 ;  /* 0x000d987e01007387 */ /* 0x000fe80000100a00 */
[----:B------:R-:W4:Y:S04]  /*13950*/  LDL.LU.64 R158, [R1+0x690] ;  /* 0x00069000019e7983 */ /* 0x000f280000300a00 */
[----:B------:R-:W-:Y:S04]  /*13960*/  STL.64 [R1+0xda0], R128 ;  /* 0x000da08001007387 */ /* 0x000fe80000100a00 */
[----:B------:R-:W4:Y:S01]  /*13970*/  LDL.LU.64 R160, [R1+0x678] ;  /* 0x0006780001a07983 */ /* 0x000f220000300a00 */
[----:B------:R-:W-:-:S02]  /*13980*/  IADD3 R130, R0, -0x145, RZ ;  /* 0xfffffebb00827810 */ /* 0x000fc40007ffe0ff */
[----:B------:R-:W-:Y:S01]  /*13990*/  IADD3 R132, R0, -0x149, RZ ;  /* 0xfffffeb700847810 */ /* 0x000fe20007ffe0ff */
[----:B------:R1:W-:Y:S01]  /*139a0*/  LDGSTS.E [R199+0x25000], [R126.64], !P2 ;  /* 0x250000007ec77fae */ /* 0x0003e2000d121848 */
[----:B------:R-:W-:-:S03]  /*139b0*/  ISETP.GE.U32.AND P2, PT, R130, 0x7ffffe3c, PT ;  /* 0x7ffffe3c8200780c */ /* 0x000fc60003f46070 */
[----:B------:R1:W-:Y:S01]  /*139c0*/  LDGSTS.E [R199+0x25800], [R128.64], !P0 ;  /* 0x2580000080c77fae */ /* 0x0003e2000c121848 */
[----:B--2---:R-:W-:Y:S01]  /*139d0*/  IMAD.WIDE R130, R198, 0x4, R134 ;  /* 0x00000004c6827825 */ /* 0x004fe200078e0286 */
[----:B------:R-:W-:Y:S02]  /*139e0*/  IADD3 R134, R0, -0x14d, RZ ;  /* 0xfffffeb300867810 */ /* 0x000fe40007ffe0ff */
[----:B------:R-:W-:Y:S01]  /*139f0*/  ISETP.GE.U32.AND P0, PT, R132, 0x7ffffe38, PT ;  /* 0x7ffffe388400780c */ /* 0x000fe20003f06070 */
[----:B------:R-:W-:Y:S01]  /*13a00*/  IMAD.WIDE R132, R198, 0x4, R136 ;  /* 0x00000004c6847825 */ /* 0x000fe200078e0288 */
[----:B------:R2:W-:Y:S01]  /*13a10*/  LDGSTS.E [R199+0x26000], [R130.64], !P5 ;  /* 0x2600000082c77fae */ /* 0x0005e2000e921848 */
[----:B------:R-:W-:Y:S02]  /*13a20*/  IADD3 R136, R0, -0x151, RZ ;  /* 0xfffffeaf00887810 */ /* 0x000fe40007ffe0ff */
[----:B------:R-:W-:Y:S01]  /*13a30*/  ISETP.GE.U32.AND P5, PT, R134, 0x7ffffe34, PT ;  /* 0x7ffffe348600780c */ /* 0x000fe20003fa6070 */
[----:B------:R-:W-:Y:S01]  /*13a40*/  STL.64 [R1+0xda8], R130 ;  /* 0x000da88201007387 */ /* 0x000fe20000100a00 */
[----:B------:R-:W-:-:S03]  /*13a50*/  IADD3 R138, R0, -0x155, RZ ;  /* 0xfffffeab008a7810 */ /* 0x000fc60007ffe0ff */
[----:B------:R1:W-:Y:S01]  /*13a60*/  LDGSTS.E [R199+0x26800], [R132.64], !P1 ;  /* 0x2680000084c77fae */ /* 0x0003e2000c921848 */
[----:B------:R-:W-:Y:S02]  /*13a70*/  ISETP.GE.U32.AND P1, PT, R136, 0x7ffffe30, PT ;  /* 0x7ffffe308800780c */ /* 0x000fe40003f26070 */
[----:B------:R-:W-:Y:S01]  /*13a80*/  IADD3 R140, R0, -0x159, RZ ;  /* 0xfffffea7008c7810 */ /* 0x000fe20007ffe0ff */
[C---:B------:R-:W-:Y:S02]  /*13a90*/  IMAD.WIDE R134, R198.reuse, 0x4, R150 ;  /* 0x00000004c6867825 */ /* 0x040fe400078e0296 */
[----:B------:R-:W2:Y:S04]  /*13aa0*/  LDL.LU.64 R150, [R1+0x660] ;  /* 0x0006600001967983 */ /* 0x000ea80000300a00 */
[----:B------:R-:W-:Y:S04]  /*13ab0*/  STL.64 [R1+0xdb0], R132 ;  /* 0x000db08401007387 */ /* 0x000fe80000100a00 */
[----:B------:R1:W-:Y:S01]  /*13ac0*/  LDGSTS.E [R199+0x27000], [R134.64], !P4 ;  /* 0x2700000086c77fae */ /* 0x0003e2000e121848 */
[----:B------:R-:W-:Y:S01]  /*13ad0*/  IMAD.WIDE R136, R198, 0x4, R152 ;  /* 0x00000004c6887825 */ /* 0x000fe200078e0298 */
[----:B------:R-:W-:-:S02]  /*13ae0*/  ISETP.GE.U32.AND P4, PT, R138, 0x7ffffe2c, PT ;  /* 0x7ffffe2c8a00780c */ /* 0x000fc40003f86070 */
[----:B------:R-:W2:Y:S04]  /*13af0*/  LDL.LU.64 R152, [R1+0x648] ;  /* 0x0006480001987983 */ /* 0x000ea80000300a00 */
[----:B------:R-:W-:Y:S04]  /*13b00*/  STL.64 [R1+0xdb8], R134 ;  /* 0x000db88601007387 */ /* 0x000fe80000100a00 */
[----:B------:R-:W2:Y:S04]  /*13b10*/  LDL.LU.64 R168, [R1+0x630] ;  /* 0x0006300001a87983 */ /* 0x000ea80000300a00 */
[----:B------:R1:W-:Y:S01]  /*13b20*/  LDGSTS.E [R199+0x27800], [R136.64], !P3 ;  /* 0x2780000088c77fae */ /* 0x0003e2000d921848 */
[----:B------:R-:W-:-:S03]  /*13b30*/  ISETP.GE.U32.AND P3, PT, R140, 0x7ffffe28, PT ;  /* 0x7ffffe288c00780c */ /* 0x000fc60003f66070 */
[----:B------:R-:W-:Y:S04]  /*13b40*/  STL.64 [R1+0xdc0], R136 ;  /* 0x000dc08801007387 */ /* 0x000fe80000100a00 */
[----:B------:R-:W2:Y:S01]  /*13b50*/  LDL.LU.64 R176, [R1+0x618] ;  /* 0x0006180001b07983 */ /* 0x000ea20000300a00 */
[----:B---3--:R-:W-:Y:S01]  /*13b60*/  IMAD.WIDE R138, R198, 0x4, R142 ;  /* 0x00000004c68a7825 */ /* 0x008fe200078e028e */
[----:B------:R-:W-:-:S04]  /*13b70*/  IADD3 R142, R0, -0x15d, RZ ;  /* 0xfffffea3008e7810 */ /* 0x000fc80007ffe0ff */
[----:B------:R3:W-:Y:S01]  /*13b80*/  LDGSTS.E [R199+0x28000], [R138.64], !P6 ;  /* 0x280000008ac77fae */ /* 0x0007e2000f121848 */
[----:B------:R-:W-:Y:S01]  /*13b90*/  ISETP.GE.U32.AND P6, PT, R142, 0x7ffffe24, PT ;  /* 0x7ffffe248e00780c */ /* 0x000fe20003fc6070 */
[----:B----4-:R-:W-:Y:S01]  /*13ba0*/  IMAD.WIDE R140, R198, 0x4, R144 ;  /* 0x00000004c68c7825 */ /* 0x010fe200078e0290 */
[----:B------:R-:W-:Y:S01]  /*13bb0*/  IADD3 R144, R0, -0x161, RZ ;  /* 0xfffffe9f00907810 */ /* 0x000fe20007ffe0ff */
[----:B------:R-:W-:Y:S04]  /*13bc0*/  STL.64 [R1+0xdc8], R138 ;  /* 0x000dc88a01007387 */ /* 0x000fe80000100a00 */
[----:B------:R4:W-:Y:S01]  /*13bd0*/  LDGSTS.E [R199+0x28800], [R140.64], !P2 ;  /* 0x288000008cc77fae */ /* 0x0009e2000d121848 */
[----:B------:R-:W-:-:S03]  /*13be0*/  IMAD.WIDE R142, R198, 0x4, R158 ;  /* 0x00000004c68e7825 */ /* 0x000fc600078e029e */
[----:B------:R-:W3:Y:S01]  /*13bf0*/  LDL.LU.64 R158, [R1+0x600] ;  /* 0x00060000019e7983 */ /* 0x000ee20000300a00 */
[----:B------:R-:W-:-:S03]  /*13c00*/  ISETP.GE.U32.AND P2, PT, R144, 0x7ffffe20, PT ;  /* 0x7ffffe209000780c */ /* 0x000fc60003f46070 */
[----:B------:R-:W-:Y:S01]  /*13c10*/  STL.64 [R1+0xdd0], R140 ;  /* 0x000dd08c01007387 */ /* 0x000fe20000100a00 */
[----:B------:R-:W-:-:S03]  /*13c20*/  IMAD.WIDE R144, R198, 0x4, R160 ;  /* 0x00000004c6907825 */ /* 0x000fc600078e02a0 */
        /* <DEDUP_REMOVED lines=10> */
[----:B------:R-:W-:Y:S02]  /*13cd0*/  ISETP.GE.U32.AND P5, PT, R148, 0x7ffffe18, PT ;  /* 0x7ffffe189400780c */ /* 0x000fe40003fa6070 */
[C---:B------:R-:W-:Y:S02]  /*13ce0*/  IADD3 R154, R0.reuse, -0x175, RZ ;  /* 0xfffffe8b009a7810 */ /* 0x040fe40007ffe0ff */
[----:B------:R-:W-:Y:S01]  /*13cf0*/  IADD3 R156, R0, -0x179, RZ ;  /* 0xfffffe87009c7810 */ /* 0x000fe20007ffe0ff */
[----:B--2---:R-:W-:Y:S01]  /*13d00*/  IMAD.WIDE R146, R198, 0x4, R150 ;  /* 0x00000004c6927825 */ /* 0x004fe200078e0296 */
[----:B------:R-:W-:-:S04]  /*13d10*/  IADD3 R150, R0, -0x16d, RZ ;  /* 0xfffffe9300967810 */ /* 0x000fc80007ffe0ff */
[----:B------:R2:W-:Y:S01]  /*13d20*/  LDGSTS.E [R199+0x2a000], [R146.64], !P1 ;  /* 0x2a00000092c77fae */ /* 0x0005e2000c921848 */
[----:B------:R-:W-:Y:S01]  /*13d30*/  ISETP.GE.U32.AND P1, PT, R150, 0x7ffffe14, PT ;  /* 0x7ffffe149600780c */ /* 0x000fe20003f26070 */
[----:B------:R-:W-:Y:S01]  /*13d40*/  IMAD.WIDE R148, R198, 0x4, R152 ;  /* 0x00000004c6947825 */ /* 0x000fe200078e0298 */
[----:B------:R-:W-:-:S04]  /*13d50*/  IADD3 R152, R0, -0x171, RZ ;  /* 0xfffffe8f00987810 */ /* 0x000fc80007ffe0ff */
[----:B------:R1:W-:Y:S01]  /*13d60*/  LDGSTS.E [R199+0x2a800], [R148.64], !P4 ;  /* 0x2a80000094c77fae */ /* 0x0003e2000e121848 */
[----:B------:R-:W-:Y:S01]  /*13d70*/  IMAD.WIDE R150, R198, 0x4, R168 ;  /* 0x00000004c6967825 */ /* 0x000fe200078e02a8 */
[----:B------:R-:W-:Y:S02]  /*13d80*/  ISETP.GE.U32.AND P4, PT, R152, 0x7ffffe10, PT ;  /* 0x7ffffe109800780c */ /* 0x000fe40003f86070 */
[----:B------:R-:W-:Y:S04]  /*13d90*/  STL.64 [R1+0xde8], R146 ;  /* 0x000de89201007387 */ /* 0x000fe80000100a00 */
[----:B------:R1:W-:Y:S01]  /*13da0*/  LDGSTS.E [R199+0x2b000], [R150.64], !P3 ;  /* 0x2b00000096c77fae */ /* 0x0003e2000d921848 */
[----:B------:R-:W-:-:S03]  /*13db0*/  ISETP.GE.U32.AND P3, PT, R154, 0x7ffffe0c, PT ;  /* 0x7ffffe0c9a00780c */ /* 0x000fc60003f66070 */
[----:B------:R-:W2:Y:S01]  /*13dc0*/  LDL.LU.64 R168, [R1+0x578] ;  /* 0x0005780001a87983 */ /* 0x000ea20000300a00 */
[----:B------:R-:W-:-:S03]  /*13dd0*/  IMAD.WIDE R152, R198, 0x4, R176 ;  /* 0x00000004c6987825 */ /* 0x000fc600078e02b0 */
[----:B------:R-:W-:Y:S04]  /*13de0*/  STL.64 [R1+0xdf0], R148 ;  /* 0x000df09401007387 */ /* 0x000fe80000100a00 */
[----:B------:R-:W2:Y:S04]  /*13df0*/  LDL.LU.64 R176, [R1+0x68] ;  /* 0x0000680001b07983 */ /* 0x000ea80000300a00 */
[----:B------:R1:W-:Y:S01]  /*13e00*/  LDGSTS.E [R199+0x2b800], [R152.64], !P6 ;  /* 0x2b80000098c77fae */ /* 0x0003e2000f121848 */
[----:B------:R-:W-:-:S03]  /*13e10*/  ISETP.GE.U32.AND P6, PT, R156, 0x7ffffe08, PT ;  /* 0x7ffffe089c00780c */ /* 0x000fc60003fc6070 */
[----:B------:R-:W-:Y:S04]  /*13e20*/  STL.64 [R1+0xdf8], R150 ;  /* 0x000df89601007387 */ /* 0x000fe80000100a00 */
[----:B------:R-:W-:Y:S01]  /*13e30*/  STL.64 [R1+0xe00], R152 ;  /* 0x000e009801007387 */ /* 0x000fe20000100a00 */
[----:B---3--:R-:W-:Y:S01]  /*13e40*/  IMAD.WIDE R154, R198, 0x4, R158 ;  /* 0x00000004c69a7825 */ /* 0x008fe200078e029e */
[----:B------:R-:W-:-:S04]  /*13e50*/  IADD3 R158, R0, -0x17d, RZ ;  /* 0xfffffe83009e7810 */ /* 0x000fc80007ffe0ff */
[----:B------:R3:W-:Y:S01]  /*13e60*/  LDGSTS.E [R199+0x2c000], [R154.64], !P2 ;  /* 0x2c0000009ac77fae */ /* 0x0007e2000d121848 */
[----:B------:R-:W-:Y:S01]  /*13e70*/  ISETP.GE.U32.AND P2, PT, R158, 0x7ffffe04, PT ;  /* 0x7ffffe049e00780c */ /* 0x000fe20003f46070 */
[----:B----4-:R-:W-:Y:S02]  /*13e80*/  IMAD.WIDE R156, R198, 0x4, R160 ;  /* 0x00000004c69c7825 */ /* 0x010fe400078e02a0 */
[----:B------:R-:W-:Y:S01]  /*13e90*/  STL.64 [R1+0xe08], R154 ;  /* 0x000e089a01007387 */ /* 0x000fe20000100a00 */
[----:B------:R-:W-:-:S03]  /*13ea0*/  IADD3 R160, R0, -0x102, RZ ;  /* 0xfffffefe00a07810 */ /* 0x000fc60007ffe0ff */
[----:B------:R-:W-:Y:S01]  /*13eb0*/  STL.64 [R1+0xe10], R156 ;  /* 0x000e109c01007387 */ /* 0x000fe20000100a00 */
[----:B------:R-:W-:-:S03]  /*13ec0*/  IMAD.WIDE R158, R198, 0x4, R162 ;  /* 0x00000004c69e7825 */ /* 0x000fc600078e02a2 */
[----:B------:R-:W1:Y:S04]  /*13ed0*/  LDL.LU.64 R178, [R1+0x8a0] ;  /* 0x0008a00001b27983 */ /* 0x000e680000300a00 */
[----:B------:R-:W-:Y:S04]  /*13ee0*/  STL.64 [R1+0xe18], R158 ;  /* 0x000e189e01007387 */ /* 0x000fe80000100a00 */
[----:B------:R4:W-:Y:S01]  /*13ef0*/  LDGSTS.E [R199+0x2c800], [R156.64], !P0 ;  /* 0x2c8000009cc77fae */ /* 0x0009e2000c121848 */
[----:B------:R-:W-:Y:S01]  /*13f00*/  ISETP.GE.U32.AND P0, PT, R160, 0x7ffffe7f, PT ;  /* 0x7ffffe7fa000780c */ /* 0x000fe20003f06070 */
[----:B------:R-:W-:-:S02]  /*13f10*/  IMAD.WIDE R160, R198, 0x4, R170 ;  /* 0x00000004c6a07825 */ /* 0x000fc400078e02aa */
[----:B------:R-:W3:Y:S04]  /*13f20*/  LDL.LU.64 R184, [R1+0x880] ;  /* 0x0008800001b87983 */ /* 0x000ee80000300a00 */
[----:B------:R-:W4:Y:S04]  /*13f30*/  LDL.LU.64 R180, [R1+0x860] ;  /* 0x0008600001b47983 */ /* 0x000f280000300a00 */
[----:B------:R-:W-:Y:S04]  /*13f40*/  STL.64 [R1+0xe20], R160 ;  /* 0x000e20a001007387 */ /* 0x000fe80000100a00 */
[----:B------:R-:W4:Y:S04]  /*13f50*/  LDL.LU.64 R182, [R1+0x840] ;  /* 0x0008400001b67983 */ /* 0x000f280000300a00 */
[----:B------:R-:W4:Y:S04]  /*13f60*/  LDL.LU.64 R172, [R1+0x820] ;  /* 0x0008200001ac7983 */ /* 0x000f280000300a00 */
[----:B------:R-:W4:Y:S01]  /*13f70*/  LDL.LU.64 R186, [R1+0x800] ;  /* 0x0008000001ba7983 */ /* 0x000f220000300a00 */
[----:B------:R-:W-:-:S02]  /*13f80*/  IADD3 R162, R0, -0x106, RZ ;  /* 0xfffffefa00a27810 */ /* 0x000fc40007ffe0ff */
[----:B------:R-:W-:Y:S01]  /*13f90*/  IADD3 R164, R0, -0x10a, RZ ;  /* 0xfffffef600a47810 */ /* 0x000fe20007ffe0ff */
[----:B------:R1:W-:Y:S01]  /*13fa0*/  LDGSTS.E [R199+0x2d000], [R158.64], !P5 ;  /* 0x2d0000009ec77fae */ /* 0x0003e2000e921848 */
[----:B------:R-:W-:-:S03]  /*13fb0*/  ISETP.GE.U32.AND P5, PT, R162, 0x7ffffe7b, PT ;  /* 0x7ffffe7ba200780c */ /* 0x000fc60003fa6070 */
[----:B------:R1:W-:Y:S01]  /*13fc0*/  LDGSTS.E [R199+0x2d800], [R160.64], !P1 ;  /* 0x2d800000a0c77fae */ /* 0x0003e2000c921848 */
[----:B------:R-:W-:Y:S01]  /*13fd0*/  ISETP.GE.U32.AND P1, PT, R164, 0x7ffffe77, PT ;  /* 0x7ffffe77a400780c */ /* 0x000fe20003f26070 */
[----:B------:R-:W-:-:S04]  /*13fe0*/  IMAD.WIDE R166, R198, 0x4, R166 ;  /* 0x00000004c6a67825 */ /* 0x000fc800078e02a6 */
[----:B--2---:R-:W-:Y:S01]  /*13ff0*/  IMAD.WIDE R162, R198, 0x4, R168 ;  /* 0x00000004c6a27825 */ /* 0x004fe200078e02a8 */
[C---:B------:R-:W-:Y:S02]  /*14000*/  IADD3 R169, R0.reuse, -0x10e, RZ ;  /* 0xfffffef200a97810 */ /* 0x040fe40007ffe0ff */
[----:B------:R-:W-:Y:S02]  /*14010*/  IADD3 R168, R0, -0x112, RZ ;  /* 0xfffffeee00a87810 */ /* 0x000fe40007ffe0ff */
[----:B------:R4:W-:Y:S01]  /*14020*/  LDGSTS.E [R199+0x2e000], [R162.64], !P4 ;  /* 0x2e000000a2c77fae */ /* 0x0009e2000e121848 */
[----:B------:R-:W-:Y:S01]  /*14030*/  IMAD.WIDE R164, R198, 0x4, R176 ;  /* 0x00000004c6a47825 */ /* 0x000fe200078e02b0 */
[----:B------:R-:W-:Y:S02]  /*14040*/  ISETP.GE.U32.AND P4, PT, R169, 0x7ffffe73, PT ;  /* 0x7ffffe73a900780c */ /* 0x000fe40003f86070 */
[----:B------:R-:W4:Y:S04]  /*14050*/  LDL.LU.64 R176, [R1+0x7e0] ;  /* 0x0007e00001b07983 */ /* 0x000f280000300a00 */
[----:B------:R1:W-:Y:S01]  /*14060*/  LDGSTS.E [R199+0x2e800], [R164.64], !P3 ;  /* 0x2e800000a4c77fae */ /* 0x0003e2000d921848 */
[----:B------:R-:W-:Y:S01]  /*14070*/  ISETP.GE.U32.AND P3, PT, R168, 0x7ffffe6f, PT ;  /* 0x7ffffe6fa800780c */ /* 0x000fe20003f66070 */
[----:B------:R-:W-:-:S02]  /*14080*/  IMAD.WIDE R168, R198, 0x4, R174 ;  /* 0x00000004c6a87825 */ /* 0x000fc400078e02ae */
[----:B------:R-:W-:Y:S04]  /*14090*/  STL.64 [R1+0xe28], R162 ;  /* 0x000e28a201007387 */ /* 0x000fe80000100a00 */
[----:B------:R-:W-:Y:S04]  /*140a0*/  STL.64 [R1+0xe30], R164 ;  /* 0x000e30a401007387 */ /* 0x000fe80000100a00 */
[----:B------:R-:W-:Y:S04]  /*140b0*/  STL.64 [R1+0xe38], R166 ;  /* 0x000e38a601007387 */ /* 0x000fe80000100a00 */
[----:B------:R1:W-:Y:S04]  /*140c0*/  LDGSTS.E [R199+0x2f000], [R166.64], !P6 ;  /* 0x2f000000a6c77fae */ /* 0x0003e8000f121848 */
[----:B------:R1:W-:Y:S02]  /*140d0*/  LDGSTS.E [R199+0x2f800], [R168.64], !P2 ;  /* 0x2f800000a8c77fae */ /* 0x0003e4000d121848 */
[----:B-1----:R-:W-:-:S02]  /*140e0*/  IMAD.WIDE R118, R198, 0x4, R178 ;  /* 0x00000004c6767825 */ /* 0x002fc400078e02b2 */
[----:B------:R-:W2:Y:S04]  /*140f0*/  LDL.LU.64 R178, [R1+0x7c0] ;  /* 0x0007c00001b27983 */ /* 0x000ea80000300a00 */
[----:B------:R-:W-:Y:S04]  /*14100*/  STL.64 [R1+0xe40], R168 ;  /* 0x000e40a801007387 */ /* 0x000fe80000100a00 */
[----:B------:R4:W-:Y:S01]  /*14110*/  STL.64 [R1+0x98], R118 ;  /* 0x0000987601007387 */ /* 0x0009e20000100a00 */
[----:B---3--:R-:W-:-:S03]  /*14120*/  IMAD.WIDE R120, R198, 0x4, R184 ;  /* 0x00000004c6787825 */ /* 0x008fc600078e02b8 */
[----:B------:R4:W-:Y:S04]  /*14130*/  LDGSTS.E [R252+0x20200], [R118.64], !P0 ;  /* 0x2020000076fc7fae */ /* 0x0009e8000c121848 */
[----:B------:R1:W-:Y:S04]  /*14140*/  STL.64 [R1+0x80], R120 ;  /* 0x0000807801007387 */ /* 0x0003e80000100a00 */
[----:B------:R1:W-:Y:S01]  /*14150*/  LDGSTS.E [R252+0x20a00], [R120.64], !P5 ;  /* 0x20a0000078fc7fae */ /* 0x0003e2000e921848 */
[----:B----4-:R-:W-:-:S03]  /*14160*/  IMAD.WIDE R118, R198, 0x4, R180 ;  /* 0x00000004c6767825 */ /* 0x010fc600078e02b4 */
[----:B------:R-:W3:Y:S04]  /*14170*/  LDL.LU.64 R180, [R1+0x7a0] ;  /* 0x0007a00001b47983 */ /* 0x000ee80000300a00 */
[----:B------:R4:W-:Y:S01]  /*14180*/  STL.64 [R1+0x68], R118 ;  /* 0x0000687601007387 */ /* 0x0009e20000100a00 */
[----:B-1----:R-:W-:-:S03]  /*14190*/  IMAD.WIDE R120, R198, 0x4, R182 ;  /* 0x00000004c6787825 */ /* 0x002fc600078e02b6 */
[----:B------:R-:W3:Y:S01]  /*141a0*/  LDL.LU.64 R182, [R1+0x780] ;  /* 0x0007800001b67983 */ /* 0x000ee20000300a00 */
[C---:B------:R-:W-:Y:S02]  /*141b0*/  IADD3 R171, R0.reuse, -0x116, RZ ;  /* 0xfffffeea00ab7810 */ /* 0x040fe40007ffe0ff */
[----:B------:R-:W-:Y:S01]  /*141c0*/  IADD3 R170, R0, -0x11a, RZ ;  /* 0xfffffee600aa7810 */ /* 0x000fe20007ffe0ff */
[----:B------:R4:W-:Y:S01]  /*141d0*/  LDGSTS.E [R252+0x21200], [R118.64], !P1 ;  /* 0x2120000076fc7fae */ /* 0x0009e2000c921848 */
[----:B------:R-:W-:Y:S02]  /*141e0*/  ISETP.GE.U32.AND P6, PT, R171, 0x7ffffe6b, PT ;  /* 0x7ffffe6bab00780c */ /* 0x000fe40003fc6070 */
[----:B------:R-:W-:Y:S01]  /*141f0*/  ISETP.GE.U32.AND P2, PT, R170, 0x7ffffe67, PT ;  /* 0x7ffffe67aa00780c */ /* 0x000fe20003f46070 */
[----:B------:R-:W-:Y:S01]  /*14200*/  STL.64 [R1+0x50], R120 ;  /* 0x0000507801007387 */ /* 0x000fe20000100a00 */
[C---:B------:R-:W-:Y:S02]  /*14210*/  IADD3 R171, R0.reuse, -0x11e, RZ ;  /* 0xfffffee200ab7810 */ /* 0x040fe40007ffe0ff */
[----:B------:R-:W-:Y:S01]  /*14220*/  IADD3 R170, R0, -0x122, RZ ;  /* 0xfffffede00aa7810 */ /* 0x000fe20007ffe0ff */
[----:B------:R1:W-:Y:S01]  /*14230*/  LDGSTS.E [R252+0x21a00], [R120.64], !P4 ;  /* 0x21a0000078fc7fae */ /* 0x0003e2000e121848 */
[----:B------:R-:W-:-:S02]  /*14240*/  ISETP.GE.U32.AND P0, PT, R171, 0x7ffffe63, PT ;  /* 0x7ffffe63ab00780c */ /* 0x000fc40003f06070 */
[----:B------:R-:W-:Y:S01]  /*14250*/  ISETP.GE.U32.AND P5, PT, R170, 0x7ffffe5f, PT ;  /* 0x7ffffe5faa00780c */ /* 0x000fe20003fa6070 */
[----:B----4-:R-:W-:Y:S01]  /*14260*/  IMAD.WIDE R118, R198, 0x4, R172 ;  /* 0x00000004c6767825 */ /* 0x010fe200078e02ac */
[C---:B------:R-:W-:Y:S01]  /*14270*/  IADD3 R171, R0.reuse, -0x126, RZ ;  /* 0xfffffeda00ab7810 */ /* 0x040fe20007ffe0ff */
[----:B------:R-:W4:Y:S01]  /*14280*/  LDL.LU.64 R184, [R1+0x760] ;  /* 0x0007600001b87983 */ /* 0x000f220000300a00 */
[----:B------:R-:W-:Y:S02]  /*14290*/  IADD3 R170, R0, -0x12a, RZ ;  /* 0xfffffed600aa7810 */ /* 0x000fe40007ffe0ff */
[----:B------:R-:W-:Y:S01]  /*142a0*/  ISETP.GE.U32.AND P1, PT, R171, 0x7ffffe5b, PT ;  /* 0x7ffffe5bab00780c */ /* 0x000fe20003f26070 */
[----:B------:R1:W-:Y:S01]  /*142b0*/  STL.64 [R1+0x38], R118 ;  /* 0x0000387601007387 */ /* 0x0003e20000100a00 */
[----:B------:R-:W-:Y:S01]  /*142c0*/  ISETP.GE.U32.AND P4, PT, R170, 0x7ffffe57, PT ;  /* 0x7ffffe57aa00780c */ /* 0x000fe20003f86070 */
[----:B------:R-:W-:Y:S02]  /*142d0*/  IMAD.WIDE R170, R198, 0x4, R186 ;  /* 0x00000004c6aa7825 */ /* 0x000fe400078e02ba */
[----:B------:R-:W4:Y:S01]  /*142e0*/  LDL.LU.64 R186, [R1+0x740] ;  /* 0x0007400001ba7983 */ /* 0x000f220000300a00 */
[----:B------:R-:W-:-:S03]  /*142f0*/  IADD3 R172, R0, -0x12e, RZ ;  /* 0xfffffed200ac7810 */ /* 0x000fc60007ffe0ff */
[----:B------:R-:W4:Y:S01]  /*14300*/  LDL.LU.64 R188, [R1+0x710] ;  /* 0x0007100001bc7983 */ /* 0x000f220000300a00 */
[----:B------:R-:W-:-:S03]  /*14310*/  IADD3 R174, R0, -0x132, RZ ;  /* 0xfffffece00ae7810 */ /* 0x000fc60007ffe0ff */
[----:B------:R1:W-:Y:S01]  /*14320*/  LDGSTS.E [R252+0x22200], [R118.64], !P3 ;  /* 0x2220000076fc7fae */ /* 0x0003e2000d921848 */
[----:B------:R-:W-:-:S03]  /*14330*/  ISETP.GE.U32.AND P3, PT, R172, 0x7ffffe53, PT ;  /* 0x7ffffe53ac00780c */ /* 0x000fc60003f66070 */
[----:B------:R-:W-:Y:S04]  /*14340*/  STL.64 [R1+0xe48], R170 ;  /* 0x000e48aa01007387 */ /* 0x000fe80000100a00 */
[----:B------:R-:W4:Y:S04]  /*14350*/  LDL.LU.64 R190, [R1+0x6f8] ;  /* 0x0006f80001be7983 */ /* 0x000f280000300a00 */
[----:B------:R1:W-:Y:S01]  /*14360*/  LDGSTS.E [R252+0x22a00], [R170.64], !P6 ;  /* 0x22a00000aafc7fae */ /* 0x0003e2000f121848 */
[----:B------:R-:W-:Y:S01]  /*14370*/  ISETP.GE.U32.AND P6, PT, R174, 0x7ffffe4f, PT ;  /* 0x7ffffe4fae00780c */ /* 0x000fe20003fc6070 */
[----:B------:R-:W-:Y:S01]  /*14380*/  IMAD.WIDE R172, R198, 0x4, R176 ;  /* 0x00000004c6ac7825 */ /* 0x000fe200078e02b0 */
[----:B------:R-:W-:-:S04]  /*14390*/  IADD3 R176, R0, -0x136, RZ ;  /* 0xfffffeca00b07810 */ /* 0x000fc80007ffe0ff */
[----:B------:R-:W-:Y:S04]  /*143a0*/  STL.64 [R1+0xe50], R172 ;  /* 0x000e50ac01007387 */ /* 0x000fe80000100a00 */
[----:B------:R-:W4:Y:S04]  /*143b0*/  LDL.LU.64 R192, [R1+0x6e0] ;  /* 0x0006e00001c07983 */ /* 0x000f280000300a00 */
[----:B------:R1:W-:Y:S01]  /*143c0*/  LDGSTS.E [R252+0x23200], [R172.64], !P2 ;  /* 0x23200000acfc7fae */ /* 0x0003e2000d121848 */
[----:B------:R-:W-:Y:S01]  /*143d0*/  ISETP.GE.U32.AND P2, PT, R176, 0x7ffffe4b, PT ;  /* 0x7ffffe4bb000780c */ /* 0x000fe20003f46070 */
[----:B--2---:R-:W-:Y:S01]  /*143e0*/  IMAD.WIDE R174, R198, 0x4, R178 ;  /* 0x00000004c6ae7825 */ /* 0x004fe200078e02b2 */
[----:B------:R-:W-:-:S04]  /*143f0*/  IADD3 R178, R0, -0x13a, RZ ;  /* 0xfffffec600b27810 */ /* 0x000fc80007ffe0ff */
[----:B------:R2:W-:Y:S01]  /*14400*/  LDGSTS.E [R252+0x23a00], [R174.64], !P0 ;  /* 0x23a00000aefc7fae */ /* 0x0005e2000c121848 */
[----:B------:R-:W-:-:S03]  /*14410*/  ISETP.GE.U32.AND P0, PT, R178, 0x7ffffe47, PT ;  /* 0x7ffffe47b200780c */ /* 0x000fc60003f06070 */
[----:B------:R-:W-:Y:S04]  /*14420*/  STL.64 [R1+0xe58], R174 ;  /* 0x000e58ae01007387 */ /* 0x000fe80000100a00 */
[----:B------:R-:W2:Y:S01]  /*14430*/  LDL.LU.64 R194, [R1+0x6c8] ;  /* 0x0006c80001c27983 */ /* 0x000ea20000300a00 */
[----:B---3--:R-:W-:-:S05]  /*14440*/  IMAD.WIDE R176, R198, 0x4, R180 ;  /* 0x00000004c6b07825 */ /* 0x008fca00078e02b4 */
[----:B------:R-:W-:Y:S01]  /*14450*/  STL.64 [R1+0xe60], R176 ;  /* 0x000e60b001007387 */ /* 0x000fe20000100a00 */
[----:B------:R-:W-:-:S03]  /*14460*/  IMAD.WIDE R178, R198, 0x4, R182 ;  /* 0x00000004c6b27825 */ /* 0x000fc600078e02b6 */
[----:B------:R-:W3:Y:S04]  /*14470*/  LDL.LU.64 R196, [R1+0x6b0] ;  /* 0x0006b00001c47983 */ /* 0x000ee80000300a00 */
[----:B------:R-:W-:Y:S04]  /*14480*/  STL.64 [R1+0xe68], R178 ;  /* 0x000e68b201007387 */ /* 0x000fe80000100a00 */
[----:B------:R-:W3:Y:S01]  /*14490*/  LDL.LU.64 R210, [R1+0x698] ;  /* 0x0006980001d27983 */ /* 0x000ee20000300a00 */
[C---:B------:R-:W-:Y:S02]  /*144a0*/  IADD3 R180, R0.reuse, -0x13e, RZ ;  /* 0xfffffec200b47810 */ /* 0x040fe40007ffe0ff */
[----:B------:R-:W-:Y:S01]  /*144b0*/  IADD3 R182, R0, -0x142, RZ ;  /* 0xfffffebe00b67810 */ /* 0x000fe20007ffe0ff */
[----:B------:R1:W-:Y:S01]  /*144c0*/  LDGSTS.E [R252+0x24200], [R176.64], !P5 ;  /* 0x24200000b0fc7fae */ /* 0x0003e2000e921848 */
[----:B------:R-:W-:-:S03]  /*144d0*/  ISETP.GE.U32.AND P5, PT, R180, 0x7ffffe43, PT ;  /* 0x7ffffe43b400780c */ /* 0x000fc60003fa6070 */
[----:B------:R1:W-:Y:S01]  /*144e0*/  LDGSTS.E [R252+0x24a00], [R178.64], !P1 ;  /* 0x24a00000b2fc7fae */ /* 0x0003e2000c921848 */
[----:B----4-:R-:W-:Y:S01]  /*144f0*/  IMAD.WIDE R180, R198, 0x4, R184 ;  /* 0x00000004c6b47825 */ /* 0x010fe200078e02b8 */
[----:B------:R-:W-:-:S04]  /*14500*/  ISETP.GE.U32.AND P1, PT, R182, 0x7ffffe3f, PT ;  /* 0x7ffffe3fb600780c */ /* 0x000fc80003f26070 */
[----:B------:R-:W-:Y:S01]  /*14510*/  STL.64 [R1+0xe70], R180 ;  /* 0x000e70b401007387 */ /* 0x000fe20000100a00 */
[----:B------:R-:W-:-:S03]  /*14520*/  IMAD.WIDE R182, R198, 0x4, R186 ;  /* 0x00000004c6b67825 */ /* 0x000fc600078e02ba */
[----:B------:R-:W4:Y:S04]  /*14530*/  LDL.LU.64 R204, [R1+0x688] ;  /* 0x0006880001cc7983 */ /* 0x000f280000300a00 */
[----:B------:R-:W-:Y:S04]  /*14540*/  STL.64 [R1+0xe78], R182 ;  /* 0x000e78b601007387 */ /* 0x000fe80000100a00 */
[----:B------:R-:W4:Y:S01]  /*14550*/  LDL.LU.64 R202, [R1+0x670] ;  /* 0x0006700001ca7983 */ /* 0x000f220000300a00 */
[----:B------:R-:W-:-:S03]  /*14560*/  IADD3 R184, R0, -0x146, RZ ;  /* 0xfffffeba00b87810 */ /* 0x000fc60007ffe0ff */
[----:B------:R1:W-:Y:S01]  /*14570*/  LDGSTS.E [R252+0x25200], [R180.64], !P4 ;  /* 0x25200000b4fc7fae */ /* 0x0003e2000e121848 */
[----:B------:R-:W-:Y:S01]  /*14580*/  ISETP.GE.U32.AND P4, PT, R184, 0x7ffffe3b, PT ;  /* 0x7ffffe3bb800780c */ /* 0x000fe20003f86070 */
[----:B------:R-:W-:Y:S01]  /*14590*/  IMAD.WIDE R184, R198, 0x4, R188 ;  /* 0x00000004c6b87825 */ /* 0x000fe200078e02bc */
[----:B------:R-:W-:Y:S01]  /*145a0*/  IADD3 R186, R0, -0x14a, RZ ;  /* 0xfffffeb600ba7810 */ /* 0x000fe20007ffe0ff */
[----:B------:R1:W-:Y:S03]  /*145b0*/  LDGSTS.E [R252+0x25a00], [R182.64], !P3 ;  /* 0x25a00000b6fc7fae */ /* 0x0003e6000d921848 */
[----:B------:R-:W-:Y:S01]  /*145c0*/  ISETP.GE.U32.AND P3, PT, R186, 0x7ffffe37, PT ;  /* 0x7ffffe37ba00780c */ /* 0x000fe20003f66070 */
[----:B------:R-:W-:Y:S01]  /*145d0*/  IMAD.WIDE R186, R198, 0x4, R190 ;  /* 0x00000004c6ba7825 */ /* 0x000fe200078e02be */
[----:B------:R-:W-:Y:S01]  /*145e0*/  STL.64 [R1+0xe80], R184 ;  /* 0x000e80b801007387 */ /* 0x000fe20000100a00 */
[----:B------:R-:W-:-:S03]  /*145f0*/  IADD3 R188, R0, -0x14e, RZ ;  /* 0xfffffeb200bc7810 */ /* 0x000fc60007ffe0ff */
[----:B------:R-:W4:Y:S01]  /*14600*/  LDL.LU.64 R208, [R1+0x658] ;  /* 0x0006580001d07983 */ /* 0x000f220000300a00 */
[----:B------:R-:W-:-:S03]  /*14610*/  IADD3 R190, R0, -0x152, RZ ;  /* 0xfffffeae00be7810 */ /* 0x000fc60007ffe0ff */
[----:B------:R1:W-:Y:S01]  /*14620*/  LDGSTS.E [R252+0x26200], [R184.64], !P6 ;  /* 0x26200000b8fc7fae */ /* 0x0003e2000f121848 */
[----:B------:R-:W-:-:S03]  /*14630*/  ISETP.GE.U32.AND P6, PT, R188, 0x7ffffe33, PT ;  /* 0x7ffffe33bc00780c */ /* 0x000fc60003fc6070 */
[----:B------:R-:W-:Y:S04]  /*14640*/  STL.64 [R1+0xe88], R186 ;  /* 0x000e88ba01007387 */ /* 0x000fe80000100a00 */
[----:B------:R-:W4:Y:S01]  /*14650*/  LDL.LU.64 R206, [R1+0x640] ;  /* 0x0006400001ce7983 */ /* 0x000f220000300a00 */
[----:B------:R-:W-:Y:S01]  /*14660*/  IMAD.WIDE R188, R198, 0x4, R192 ;  /* 0x00000004c6bc7825 */ /* 0x000fe200078e02c0 */
[----:B------:R-:W-:Y:S02]  /*14670*/  IADD3 R192, R0, -0x156, RZ ;  /* 0xfffffeaa00c07810 */ /* 0x000fe40007ffe0ff */
[----:B------:R1:W-:Y:S01]  /*14680*/  LDGSTS.E [R252+0x26a00], [R186.64], !P2 ;  /* 0x26a00000bafc7fae */ /* 0x0003e2000d121848 */
[----:B------:R-:W-:-:S03]  /*14690*/  ISETP.GE.U32.AND P2, PT, R190, 0x7ffffe2f, PT ;  /* 0x7ffffe2fbe00780c */ /* 0x000fc60003f46070 */
        /* <DEDUP_REMOVED lines=8> */
[----:B------:R-:W-:Y:S01]  /*14720*/  STL.64 [R1+0xe98], R190 ;  /* 0x000e98be01007387 */ /* 0x000fe20000100a00 */
[----:B---3--:R-:W-:-:S04]  /*14730*/  IMAD.WIDE R192, R198, 0x4, R196 ;  /* 0x00000004c6c07825 */ /* 0x008fc800078e02c4 */
[----:B------:R-:W-:Y:S01]  /*14740*/  IMAD.WIDE R194, R198, 0x4, R210 ;  /* 0x00000004c6c27825 */ /* 0x000fe200078e02d2 */
[----:B------:R-:W-:Y:S01]  /*14750*/  IADD3 R196, R0, -0x15e, RZ ;  /* 0xfffffea200c47810 */ /* 0x000fe20007ffe0ff */
[----:B------:R-:W3:Y:S04]  /*14760*/  LDL.LU.64 R210, [R1+0x610] ;  /* 0x0006100001d27983 */ /* 0x000ee80000300a00 */
[----:B------:R-:W-:Y:S04]  /*14770*/  STL.64 [R1+0xea0], R192 ;  /* 0x000ea0c001007387 */ /* 0x000fe80000100a00 */
[----:B------:R-:W2:Y:S04]  /*14780*/  LDL.LU.64 R218, [R1+0x5f8] ;  /* 0x0005f80001da7983 */ /* 0x000ea80000300a00 */
[----:B------:R1:W-:Y:S01]  /*14790*/  LDGSTS.E [R252+0x28200], [R192.64], !P1 ;  /* 0x28200000c0fc7fae */ /* 0x0003e2000c921848 */
[----:B------:R-:W-:Y:S01]  /*147a0*/  ISETP.GE.U32.AND P1, PT, R196, 0x7ffffe23, PT ;  /* 0x7ffffe23c400780c */ /* 0x000fe20003f26070 */
[----:B----4-:R-:W-:-:S02]  /*147b0*/  IMAD.WIDE R196, R198, 0x4, R204 ;  /* 0x00000004c6c47825 */ /* 0x010fc400078e02cc */
[----:B------:R-:W-:Y:S04]  /*147c0*/  STL.64 [R1+0xea8], R194 ;  /* 0x000ea8c201007387 */ /* 0x000fe80000100a00 */
[----:B------:R-:W4:Y:S01]  /*147d0*/  LDL.LU.64 R214, [R1+0x5a8] ;  /* 0x0005a80001d67983 */ /* 0x000f220000300a00 */
[----:B------:R-:W-:-:S03]  /*147e0*/  IMAD.WIDE R202, R198, 0x4, R202 ;  /* 0x00000004c6ca7825 */ /* 0x000fc600078e02ca */
[----:B------:R-:W-:Y:S04]  /*147f0*/  STL.64 [R1+0xeb0], R196 ;  /* 0x000eb0c401007387 */ /* 0x000fe80000100a00 */
[----:B------:R-:W4:Y:S04]  /*14800*/  LDL.LU.64 R216, [R1+0x598] ;  /* 0x0005980001d87983 */ /* 0x000f280000300a00 */
[----:B------:R-:W-:Y:S04]  /*14810*/  STL.64 [R1+0xeb8], R202 ;  /* 0x000eb8ca01007387 */ /* 0x000fe80000100a00 */
[----:B------:R-:W4:Y:S01]  /*14820*/  LDL.LU.64 R230, [R1+0x588] ;  /* 0x0005880001e67983 */ /* 0x000f220000300a00 */
[----:B------:R-:W-:-:S03]  /*14830*/  IADD3 R204, R0, -0x166, RZ ;  /* 0xfffffe9a00cc7810 */ /* 0x000fc60007ffe0ff */
[----:B------:R1:W-:Y:S04]  /*14840*/  LDGSTS.E [R252+0x28a00], [R194.64], !P4 ;  /* 0x28a00000c2fc7fae */ /* 0x0003e8000e121848 */
[----:B------:R1:W-:Y:S01]  /*14850*/  LDGSTS.E [R252+0x29200], [R196.64], !P3 ;  /* 0x29200000c4fc7fae */ /* 0x0003e2000d921848 */
[----:B------:R-:W-:Y:S01]  /*14860*/  ISETP.GE.U32.AND P3, PT, R204, 0x7ffffe1b, PT ;  /* 0x7ffffe1bcc00780c */ /* 0x000fe20003f66070 */
[----:B------:R-:W-:Y:S01]  /*14870*/  IMAD.WIDE R204, R198, 0x4, R208 ;  /* 0x00000004c6cc7825 */ /* 0x000fe200078e02d0 */
[----:B------:R-:W-:Y:S01]  /*14880*/  IADD3 R208, R0, -0x16e, RZ ;  /* 0xfffffe9200d07810 */ /* 0x000fe20007ffe0ff */
[----:B------:R1:W-:Y:S02]  /*14890*/  LDGSTS.E [R252+0x29a00], [R202.64], !P6 ;  /* 0x29a00000cafc7fae */ /* 0x0003e4000f121848 */
[----:B------:R-:W-:-:S02]  /*148a0*/  IMAD.WIDE R206, R198, 0x4, R206 ;  /* 0x00000004c6ce7825 */ /* 0x000fc400078e02ce */
[----:B------:R-:W-:Y:S04]  /*148b0*/  STL.64 [R1+0xec0], R204 ;  /* 0x000ec0cc01007387 */ /* 0x000fe80000100a00 */
[----:B------:R-:W4:Y:S04]  /*148c0*/  LDL.LU.64 R224, [R1+0xe0] ;  /* 0x0000e00001e07983 */ /* 0x000f280000300a00 */
[----:B------:R1:W-:Y:S01]  /*148d0*/  LDGSTS.E [R252+0x2a200], [R204.64], !P2 ;  /* 0x2a200000ccfc7fae */ /* 0x0003e2000d121848 */
[----:B------:R-:W-:-:S03]  /*148e0*/  ISETP.GE.U32.AND P2, PT, R208, 0x7ffffe13, PT ;  /* 0x7ffffe13d000780c */ /* 0x000fc60003f46070 */
[----:B------:R-:W-:Y:S01]  /*148f0*/  STL.64 [R1+0xec8], R206 ;  /* 0x000ec8ce01007387 */ /* 0x000fe20000100a00 */
[----:B------:R-:W-:-:S03]  /*14900*/  IMAD.WIDE R208, R198, 0x4, R212 ;  /* 0x00000004c6d07825 */ /* 0x000fc600078e02d4 */
[----:B------:R-:W4:Y:S01]  /*14910*/  LDL.LU.64 R222, [R1+0xc8] ;  /* 0x0000c80001de7983 */ /* 0x000f220000300a00 */
[----:B------:R-:W-:-:S03]  /*14920*/  IADD3 R212, R0, -0x176, RZ ;  /* 0xfffffe8a00d47810 */ /* 0x000fc60007ffe0ff */
[----:B------:R-:W-:Y:S04]  /*14930*/  STL.64 [R1+0xed0], R208 ;  /* 0x000ed0d001007387 */ /* 0x000fe80000100a00 */
[----:B------:R-:W4:Y:S04]  /*14940*/  LDL.LU.64 R228, [R1+0x60] ;  /* 0x0000600001e47983 */ /* 0x000f280000300a00 */
[----:B------:R1:W-:Y:S04]  /*14950*/  LDGSTS.E [R252+0x2aa00], [R206.64], !P0 ;  /* 0x2aa00000cefc7fae */ /* 0x0003e8000c121848 */
[----:B------:R1:W-:Y:S01]  /*14960*/  LDGSTS.E [R252+0x2b200], [R208.64], !P5 ;  /* 0x2b200000d0fc7fae */ /* 0x0003e2000e921848 */
[----:B------:R-:W-:Y:S01]  /*14970*/  ISETP.GE.U32.AND P5, PT, R212, 0x7ffffe0b, PT ;  /* 0x7ffffe0bd400780c */ /* 0x000fe20003fa6070 */
[----:B---3--:R-:W-:-:S05]  /*14980*/  IMAD.WIDE R210, R198, 0x4, R210 ;  /* 0x00000004c6d27825 */ /* 0x008fca00078e02d2 */
[----:B------:R-:W-:Y:S01]  /*14990*/  STL.64 [R1+0xed8], R210 ;  /* 0x000ed8d201007387 */ /* 0x000fe20000100a00 */
[----:B--2---:R-:W-:-:S03]  /*149a0*/  IMAD.WIDE R212, R198, 0x4, R218 ;  /* 0x00000004c6d47825 */ /* 0x004fc600078e02da */
[----:B------:R-:W2:Y:S04]  /*149b0*/  LDL.LU.64 R226, [R1+0x48] ;  /* 0x0000480001e27983 */ /* 0x000ea80000300a00 */
[----:B------:R-:W-:Y:S04]  /*149c0*/  STL.64 [R1+0xee0], R212 ;  /* 0x000ee0d401007387 */ /* 0x000fe80000100a00 */
[----:B------:R-:W1:Y:S01]  /*149d0*/  LDL.LU.64 R232, [R1+0x898] ;  /* 0x0008980001e87983 */ /* 0x000e620000300a00 */
[----:B------:R-:W-:Y:S01]  /*149e0*/  IADD3 R201, R0, -0x162, RZ ;  /* 0xfffffe9e00c97810 */ /* 0x000fe20007ffe0ff */
[----:B----4-:R-:W-:-:S03]  /*149f0*/  IMAD.WIDE R214, R198, 0x4, R214 ;  /* 0x00000004c6d67825 */ /* 0x010fc600078e02d6 */
[----:B------:R-:W-:Y:S01]  /*14a00*/  ISETP.GE.U32.AND P4, PT, R201, 0x7ffffe1f, PT ;  /* 0x7ffffe1fc900780c */ /* 0x000fe20003f86070 */
[----:B------:R4:W-:Y:S01]  /*14a10*/  LDGSTS.E [R252+0x2ba00], [R210.64], !P1 ;  /* 0x2ba00000d2fc7fae */ /* 0x0009e2000c921848 */
[C---:B------:R-:W-:Y:S02]  /*14a20*/  IADD3 R218, R0.reuse, -0x103, RZ ;  /* 0xfffffefd00da7810 */ /* 0x040fe40007ffe0ff */
[----:B------:R-:W-:Y:S01]  /*14a30*/  IADD3 R201, R0, -0x16a, RZ ;  /* 0xfffffe9600c97810 */ /* 0x000fe20007ffe0ff */
[----:B------:R-:W-:-:S03]  /*14a40*/  IMAD.WIDE R216, R198, 0x4, R216 ;  /* 0x00000004c6d87825 */ /* 0x000fc600078e02d8 */
[----:B------:R-:W-:-:S05]  /*14a50*/  ISETP.GE.U32.AND P6, PT, R201, 0x7ffffe17, PT ;  /* 0x7ffffe17c900780c */ /* 0x000fca0003fc6070 */
[----:B------:R4:W-:Y:S04]  /*14a60*/  LDGSTS.E [R252+0x2c200], [R212.64], !P4 ;  /* 0x2c200000d4fc7fae */ /* 0x0009e8000e121848 */
[----:B------:R4:W-:Y:S01]  /*14a70*/  LDGSTS.E [R252+0x2ca00], [R214.64], !P3 ;  /* 0x2ca00000d6fc7fae */ /* 0x0009e2000d921848 */
[----:B------:R-:W-:Y:S01]  /*14a80*/  ISETP.GE.U32.AND P3, PT, R218, 0x7ffffe7e, PT ;  /* 0x7ffffe7eda00780c */ /* 0x000fe20003f66070 */
[----:B------:R-:W-:Y:S02]  /*14a90*/  IMAD.WIDE R218, R198, 0x4, R230 ;  /* 0x00000004c6da7825 */ /* 0x000fe400078e02e6 */
[----:B------:R-:W-:Y:S04]  /*14aa0*/  STL.64 [R1+0xee8], R214 ;  /* 0x000ee8d601007387 */ /* 0x000fe80000100a00 */
[----:B------:R-:W-:Y:S04]  /*14ab0*/  STL.64 [R1+0xef0], R216 ;  /* 0x000ef0d801007387 */ /* 0x000fe80000100a00 */
[----:B------:R-:W4:Y:S04]  /*14ac0*/  LDL.LU.64 R242, [R1+0x878] ;  /* 0x0008780001f27983 */ /* 0x000f280000300a00 */
[----:B------:R-:W-:Y:S01]  /*14ad0*/  STL.64 [R1+0xef8], R218 ;  /* 0x000ef8da01007387 */ /* 0x000fe20000100a00 */
[----:B------:R-:W-:-:S03]  /*14ae0*/  IADD3 R201, R0, -0x172, RZ ;  /* 0xfffffe8e00c97810 */ /* 0x000fc60007ffe0ff */
[----:B------:R-:W4:Y:S01]  /*14af0*/  LDL.LU.64 R238, [R1+0x858] ;  /* 0x0008580001ee7983 */ /* 0x000f220000300a00 */
[----:B------:R-:W-:-:S03]  /*14b00*/  IADD3 R220, R0, -0x107, RZ ;  /* 0xfffffef900dc7810 */ /* 0x000fc60007ffe0ff */
[----:B------:R-:W4:Y:S01]  /*14b10*/  LDL.LU.64 R236, [R1+0x838] ;  /* 0x0008380001ec7983 */ /* 0x000f220000300a00 */
[----:B------:R-:W-:-:S03]  /*14b20*/  ISETP.GE.U32.AND P0, PT, R201, 0x7ffffe0f, PT ;  /* 0x7ffffe0fc900780c */ /* 0x000fc60003f06070 */
[----:B------:R1:W-:Y:S01]  /*14b30*/  LDGSTS.E [R252+0x2d200], [R216.64], !P6 ;  /* 0x2d200000d8fc7fae */ /* 0x0003e2000f121848 */
[----:B------:R-:W-:Y:S01]  /*14b40*/  ISETP.GE.U32.AND P6, PT, R220, 0x7ffffe7a, PT ;  /* 0x7ffffe7adc00780c */ /* 0x000fe20003fc6070 */
[----:B------:R-:W-:Y:S01]  /*14b50*/  IMAD.WIDE R220, R198, 0x4, R224 ;  /* 0x00000004c6dc7825 */ /* 0x000fe200078e02e0 */
[----:B------:R-:W-:Y:S01]  /*14b60*/  IADD3 R224, R0, -0x10f, RZ ;  /* 0xfffffef100e07810 */ /* 0x000fe20007ffe0ff */
[----:B------:R1:W-:Y:S02]  /*14b70*/  LDGSTS.E [R252+0x2da00], [R218.64], !P2 ;  /* 0x2da00000dafc7fae */ /* 0x0003e4000d121848 */
[----:B------:R-:W-:Y:S02]  /*14b80*/  IMAD.WIDE R222, R198, 0x4, R222 ;  /* 0x00000004c6de7825 */ /* 0x000fe400078e02de */
[----:B------:R-:W-:Y:S04]  /*14b90*/  STL.64 [R1+0xf00], R220 ;  /* 0x000f00dc01007387 */ /* 0x000fe80000100a00 */
[----:B------:R-:W4:Y:S04]  /*14ba0*/  LDL.LU.64 R230, [R1+0x818] ;  /* 0x0008180001e67983 */ /* 0x000f280000300a00 */
[----:B------:R1:W-:Y:S01]  /*14bb0*/  LDGSTS.E [R252+0x2e200], [R220.64], !P0 ;  /* 0x2e200000dcfc7fae */ /* 0x0003e2000c121848 */
[----:B------:R-:W-:Y:S01]  /*14bc0*/  ISETP.GE.U32.AND P0, PT, R224, 0x7ffffe72, PT ;  /* 0x7ffffe72e000780c */ /* 0x000fe20003f06070 */
[----:B------:R-:W-:-:S02]  /*14bd0*/  IMAD.WIDE R224, R198, 0x4, R228 ;  /* 0x00000004c6e07825 */ /* 0x000fc400078e02e4 */
[----:B------:R-:W-:Y:S04]  /*14be0*/  STL.64 [R1+0xf08], R222 ;  /* 0x000f08de01007387 */ /* 0x000fe80000100a00 */
[----:B------:R-:W4:Y:S04]  /*14bf0*/  LDL.LU.64 R240, [R1+0x7f8] ;  /* 0x0007f80001f07983 */ /* 0x000f280000300a00 */
[----:B------:R-:W-:Y:S04]  /*14c00*/  STL.64 [R1+0xf10], R224 ;  /* 0x000f10e001007387 */ /* 0x000fe80000100a00 */
[----:B------:R-:W4:Y:S01]  /*14c10*/  LDL.LU.64 R234, [R1+0x7d8] ;  /* 0x0007d80001ea7983 */ /* 0x000f220000300a00 */
[----:B-1----:R-:W-:Y:S01]  /*14c20*/  IMAD.WIDE R118, R198, 0x4, R232 ;  /* 0x00000004c6767825 */ /* 0x002fe200078e02e8 */
[----:B------:R-:W-:-:S02]  /*14c30*/  IADD3 R201, R0, -0x17a, RZ ;  /* 0xfffffe8600c97810 */ /* 0x000fc40007ffe0ff */
[----:B------:R-:W3:Y:S02]  /*14c40*/  LDL.LU.64 R232, [R1+0x7b8] ;  /* 0x0007b80001e87983 */ /* 0x000ee40000300a00 */
[----:B------:R-:W-:Y:S01]  /*14c50*/  ISETP.GE.U32.AND P1, PT, R201, 0x7ffffe07, PT ;  /* 0x7ffffe07c900780c */ /* 0x000fe20003f26070 */
[----:B--2---:R-:W-:Y:S01]  /*14c60*/  IMAD.WIDE R226, R198, 0x4, R226 ;  /* 0x00000004c6e27825 */ /* 0x004fe200078e02e2 */
[C---:B------:R-:W-:Y:S01]  /*14c70*/  IADD3 R201, R0.reuse, -0x17e, RZ ;  /* 0xfffffe8200c97810 */ /* 0x040fe20007ffe0ff */
[----:B------:R1:W-:Y:S03]  /*14c80*/  LDGSTS.E [R252+0x2ea00], [R222.64], !P5 ;  /* 0x2ea00000defc7fae */ /* 0x0003e6000e921848 */
[----:B------:R-:W-:Y:S02]  /*14c90*/  ISETP.GE.U32.AND P4, PT, R201, 0x7ffffe03, PT ;  /* 0x7ffffe03c900780c */ /* 0x000fe40003f86070 */
[----:B------:R-:W-:Y:S01]  /*14ca0*/  LOP3.LUT R123, R199, 0x40, RZ, 0x3c, !PT ;  /* 0x00000040c77b7812 */ /* 0x000fe200078e3cff */
[----:B------:R2:W-:Y:S01]  /*14cb0*/  STL.64 [R1+0x90], R118 ;  /* 0x0000907601007387 */ /* 0x0005e20000100a00 */
[----:B------:R-:W-:-:S03]  /*14cc0*/  IADD3 R201, R0, -0x10b, RZ ;  /* 0xfffffef500c97810 */ /* 0x000fc60007ffe0ff */
[----:B------:R1:W-:Y:S01]  /*14cd0*/  LDGSTS.E [R252+0x2f200], [R224.64], !P1 ;  /* 0x2f200000e0fc7fae */ /* 0x0003e2000c921848 */
[----:B------:R-:W-:-:S05]  /*14ce0*/  ISETP.GE.U32.AND P2, PT, R201, 0x7ffffe76, PT ;  /* 0x7ffffe76c900780c */ /* 0x000fca0003f46070 */
[----:B------:R1:W-:Y:S04]  /*14cf0*/  LDGSTS.E [R252+0x2fa00], [R226.64], !P4 ;  /* 0x2fa00000e2fc7fae */ /* 0x0003e8000e121848 */
[----:B------:R2:W-:Y:S01]  /*14d00*/  LDGSTS.E [R123+0x20400], [R118.64], !P3 ;  /* 0x20400000767b7fae */ /* 0x0005e2000d921848 */
[----:B----4-:R-:W-:-:S03]  /*14d10*/  IMAD.WIDE R120, R198, 0x4, R242 ;  /* 0x00000004c6787825 */ /* 0x010fc600078e02f2 */
[----:B------:R-:W-:Y:S01]  /*14d20*/  STL.64 [R1+0xf18], R226 ;  /* 0x000f18e201007387 */ /* 0x000fe20000100a00 */
[----:B------:R-:W-:-:S03]  /*14d30*/  IADD3 R228, R0, -0x117, RZ ;  /* 0xfffffee900e47810 */ /* 0x000fc60007ffe0ff */
[----:B------:R4:W-:Y:S01]  /*14d40*/  STL.64 [R1+0x78], R120 ;  /* 0x0000787801007387 */ /* 0x0009e20000100a00 */
[----:B--2---:R-:W-:-:S03]  /*14d50*/  IMAD.WIDE R118, R198, 0x4, R238 ;  /* 0x00000004c6767825 */ /* 0x004fc600078e02ee */
[----:B------:R4:W-:Y:S04]  /*14d60*/  LDGSTS.E [R123+0x20c00], [R120.64], !P6 ;  /* 0x20c00000787b7fae */ /* 0x0009e8000f121848 */
[----:B------:R-:W2:Y:S04]  /*14d70*/  LDL.LU.64 R238, [R1+0x798] ;  /* 0x0007980001ee7983 */ /* 0x000ea80000300a00 */
[----:B------:R1:W-:Y:S01]  /*14d80*/  STL.64 [R1+0x60], R118 ;  /* 0x0000607601007387 */ /* 0x0003e20000100a00 */
[----:B----4-:R-:W-:Y:S01]  /*14d90*/  IMAD.WIDE R120, R198, 0x4, R236 ;  /* 0x00000004c6787825 */ /* 0x010fe200078e02ec */
[----:B------:R-:W-:-:S02]  /*14da0*/  IADD3 R201, R0, -0x113, RZ ;  /* 0xfffffeed00c97810 */ /* 0x000fc40007ffe0ff */
[----:B------:R-:W4:Y:S01]  /*14db0*/  LDL.LU.64 R236, [R1+0x778] ;  /* 0x0007780001ec7983 */ /* 0x000f220000300a00 */
[----:B------:R-:W-:Y:S02]  /*14dc0*/  ISETP.GE.U32.AND P1, PT, R228, 0x7ffffe6a, PT ;  /* 0x7ffffe6ae400780c */ /* 0x000fe40003f26070 */
[----:B------:R-:W-:Y:S01]  /*14dd0*/  IADD3 R228, R0, -0x11f, RZ ;  /* 0xfffffee100e47810 */ /* 0x000fe20007ffe0ff */
[----:B------:R1:W-:Y:S01]  /*14de0*/  LDGSTS.E [R123+0x21400], [R118.64], !P2 ;  /* 0x21400000767b7fae */ /* 0x0003e2000d121848 */
[----:B------:R-:W-:Y:S02]  /*14df0*/  ISETP.GE.U32.AND P5, PT, R201, 0x7ffffe6e, PT ;  /* 0x7ffffe6ec900780c */ /* 0x000fe40003fa6070 */
[----:B------:R-:W-:Y:S01]  /*14e00*/  ISETP.GE.U32.AND P3, PT, R228, 0x7ffffe62, PT ;  /* 0x7ffffe62e400780c */ /* 0x000fe20003f66070 */
[----:B------:R3:W-:Y:S01]  /*14e10*/  STL.64 [R1+0x48], R120 ;  /* 0x0000487801007387 */ /* 0x0007e20000100a00 */
[----:B------:R-:W-:-:S03]  /*14e20*/  IADD3 R228, R0, -0x127, RZ ;  /* 0xfffffed900e47810 */ /* 0x000fc60007ffe0ff */
[----:B------:R-:W4:Y:S01]  /*14e30*/  LDL.LU.64 R242, [R1+0x758] ;  /* 0x0007580001f27983 */ /* 0x000f220000300a00 */
[----:B-1----:R-:W-:Y:S01]  /*14e40*/  IMAD.WIDE R118, R198, 0x4, R230 ;  /* 0x00000004c6767825 */ /* 0x002fe200078e02e6 */
[----:B------:R-:W-:Y:S02]  /*14e50*/  ISETP.GE.U32.AND P2, PT, R228, 0x7ffffe5a, PT ;  /* 0x7ffffe5ae400780c */ /* 0x000fe40003f46070 */
[----:B------:R1:W-:Y:S01]  /*14e60*/  LDGSTS.E [R123+0x21c00], [R120.64], !P0 ;  /* 0x21c00000787b7fae */ /* 0x0003e2000c121848 */
[----:B------:R-:W-:-:S03]  /*14e70*/  IMAD.WIDE R228, R198, 0x4, R240 ;  /* 0x00000004c6e47825 */ /* 0x000fc600078e02f0 */
[----:B------:R1:W-:Y:S01]  /*14e80*/  STL.64 [R1+0x30], R118 ;  /* 0x0000307601007387 */ /* 0x0003e20000100a00 */
[----:B------:R-:W-:-:S03]  /*14e90*/  IADD3 R230, R0, -0x12f, RZ ;  /* 0xfffffed100e67810 */ /* 0x000fc60007ffe0ff */
[----:B------:R-:W4:Y:S04]  /*14ea0*/  LDL.LU.64 R240, [R1+0x728] ;  /* 0x0007280001f07983 */ /* 0x000f280000300a00 */
[----:B------:R1:W-:Y:S01]  /*14eb0*/  LDGSTS.E [R123+0x22400], [R118.64], !P5 ;  /* 0x22400000767b7fae */ /* 0x0003e2000e921848 */
[----:B------:R-:W-:Y:S01]  /*14ec0*/  ISETP.GE.U32.AND P5, PT, R230, 0x7ffffe52, PT ;  /* 0x7ffffe52e600780c */ /* 0x000fe20003fa6070 */
[C---:B------:R-:W-:Y:S02]  /*14ed0*/  IMAD.WIDE R230, R198.reuse, 0x4, R234 ;  /* 0x00000004c6e67825 */ /* 0x040fe400078e02ea */
[----:B------:R-:W4:Y:S04]  /*14ee0*/  LDL.LU.64 R246, [R1+0x708] ;  /* 0x0007080001f67983 */ /* 0x000f280000300a00 */
[----:B------:R-:W-:Y:S04]  /*14ef0*/  STL.64 [R1+0xf20], R228 ;  /* 0x000f20e401007387 */ /* 0x000fe80000100a00 */
[----:B------:R-:W4:Y:S04]  /*14f00*/  LDL.LU.64 R244, [R1+0x6f0] ;  /* 0x0006f00001f47983 */ /* 0x000f280000300a00 */
[----:B------:R-:W-:Y:S04]  /*14f10*/  STL.64 [R1+0xf28], R230 ;  /* 0x000f28e601007387 */ /* 0x000fe80000100a00 */
[----:B------:R-:W4:Y:S01]  /*14f20*/  LDL.LU.64 R130, [R1+0x6d8] ;  /* 0x0006d80001827983 */ /* 0x000f220000300a00 */
[----:B---3--:R-:W-:Y:S01]  /*14f30*/  IMAD.WIDE R232, R198, 0x4, R232 ;  /* 0x00000004c6e87825 */ /* 0x008fe200078e02e8 */
[----:B------:R-:W-:-:S02]  /*14f40*/  IADD3 R201, R0, -0x11b, RZ ;  /* 0xfffffee500c97810 */ /* 0x000fc40007ffe0ff */
[----:B------:R3:W-:Y:S04]  /*14f50*/  LDGSTS.E [R123+0x22c00], [R228.64], !P1 ;  /* 0x22c00000e47b7fae */ /* 0x0007e8000c921848 */
[----:B------:R-:W-:Y:S04]  /*14f60*/  STL.64 [R1+0xf30], R232 ;  /* 0x000f30e801007387 */ /* 0x000fe80000100a00 */
[----:B-1----:R-:W3:Y:S01]  /*14f70*/  LDL.LU.64 R120, [R1+0x6c0] ;  /* 0x0006c00001787983 */ /* 0x002ee20000300a00 */
[----:B------:R-:W-:Y:S02]  /*14f80*/  ISETP.GE.U32.AND P4, PT, R201, 0x7ffffe66, PT ;  /* 0x7ffffe66c900780c */ /* 0x000fe40003f86070 */
[----:B------:R-:W-:-:S02]  /*14f90*/  IADD3 R201, R0, -0x123, RZ ;  /* 0xfffffedd00c97810 */ /* 0x000fc40007ffe0ff */
[C---:B------:R-:W-:Y:S02]  /*14fa0*/  IADD3 R234, R0.reuse, -0x137, RZ ;  /* 0xfffffec900ea7810 */ /* 0x040fe40007ffe0ff */
[----:B------:R-:W-:Y:S02]  /*14fb0*/  ISETP.GE.U32.AND P6, PT, R201, 0x7ffffe5e, PT ;  /* 0x7ffffe5ec900780c */ /* 0x000fe40003fc6070 */
[----:B------:R-:W-:-:S05]  /*14fc0*/  IADD3 R201, R0, -0x12b, RZ ;  /* 0xfffffed500c97810 */ /* 0x000fca0007ffe0ff */
[----:B------:R1:W-:Y:S01]  /*14fd0*/  LDGSTS.E [R123+0x23400], [R230.64], !P4 ;  /* 0x23400000e67b7fae */ /* 0x0003e2000e121848 */
[----:B------:R-:W-:Y:S02]  /*14fe0*/  ISETP.GE.U32.AND P4, PT, R234, 0x7ffffe4a, PT ;  /* 0x7ffffe4aea00780c */ /* 0x000fe40003f86070 */
[----:B------:R-:W-:Y:S01]  /*14ff0*/  ISETP.GE.U32.AND P0, PT, R201, 0x7ffffe56, PT ;  /* 0x7ffffe56c900780c */ /* 0x000fe20003f06070 */
[----:B------:R1:W-:Y:S01]  /*15000*/  LDGSTS.E [R123+0x23c00], [R232.64], !P3 ;  /* 0x23c00000e87b7fae */ /* 0x0003e2000d921848 */
[----:B------:R-:W-:Y:S01]  /*15010*/  IADD3 R201, R0, -0x133, RZ ;  /* 0xfffffecd00c97810 */ /* 0x000fe20007ffe0ff */
[----:B--2---:R-:W-:Y:S01]  /*15020*/  IMAD.WIDE R234, R198, 0x4, R238 ;  /* 0x00000004c6ea7825 */ /* 0x004fe200078e02ee */
[----:B------:R-:W-:-:S04]  /*15030*/  IADD3 R238, R0, -0x13f, RZ ;  /* 0xfffffec100ee7810 */ /* 0x000fc80007ffe0ff */
[----:B------:R-:W-:Y:S04]  /*15040*/  STL.64 [R1+0xf38], R234 ;  /* 0x000f38ea01007387 */ /* 0x000fe80000100a00 */
[----:B------:R1:W-:Y:S01]  /*15050*/  LDGSTS.E [R123+0x24400], [R234.64], !P6 ;  /* 0x24400000ea7b7fae */ /* 0x0003e2000f121848 */
[----:B----4-:R-:W-:Y:S01]  /*15060*/  IMAD.WIDE R236, R198, 0x4, R236 ;  /* 0x00000004c6ec7825 */ /* 0x010fe200078e02ec */
[----:B------:R-:W-:-:S04]  /*15070*/  ISETP.GE.U32.AND P6, PT, R238, 0x7ffffe42, PT ;  /* 0x7ffffe42ee00780c */ /* 0x000fc80003fc6070 */
[----:B------:R-:W-:Y:S04]  /*15080*/  STL.64 [R1+0xf40], R236 ;  /* 0x000f40ec01007387 */ /* 0x000fe80000100a00 */
[----:B------:R-:W2:Y:S01]  /*15090*/  LDL.LU.64 R128, [R1+0x6a8] ;  /* 0x0006a80001807983 */ /* 0x000ea20000300a00 */
[----:B------:R-:W-:-:S03]  /*150a0*/  IMAD.WIDE R238, R198, 0x4, R242 ;  /* 0x00000004c6ee7825 */ /* 0x000fc600078e02f2 */
[----:B------:R-:W4:Y:S01]  /*150b0*/  LDL.LU.64 R124, [R1+0xd8] ;  /* 0x0000d800017c7983 */ /* 0x000f220000300a00 */
[----:B------:R-:W-:Y:S02]  /*150c0*/  ISETP.GE.U32.AND P1, PT, R201, 0x7ffffe4e, PT ;  /* 0x7ffffe4ec900780c */ /* 0x000fe40003f26070 */
[----:B------:R-:W-:Y:S01]  /*150d0*/  IADD3 R242, R0, -0x147, RZ ;  /* 0xfffffeb900f27810 */ /* 0x000fe20007ffe0ff */
[----:B------:R-:W-:Y:S04]  /*150e0*/  STL.64 [R1+0xf48], R238 ;  /* 0x000f48ee01007387 */ /* 0x000fe80000100a00 */
[----:B------:R-:W4:Y:S04]  /*150f0*/  LDL.LU.64 R118, [R1+0x680] ;  /* 0x0006800001767983 */ /* 0x000f280000300a00 */
[----:B------:R1:W-:Y:S01]  /*15100*/  LDGSTS.E [R123+0x24c00], [R236.64], !P2 ;  /* 0x24c00000ec7b7fae */ /* 0x0003e2000d121848 */
[----:B------:R-:W-:-:S03]  /*15110*/  IMAD.WIDE R240, R198, 0x4, R240 ;  /* 0x00000004c6f07825 */ /* 0x000fc600078e02f0 */
[----:B------:R1:W-:Y:S01]  /*15120*/  LDGSTS.E [R123+0x25400], [R238.64], !P0 ;  /* 0x25400000ee7b7fae */ /* 0x0003e2000c121848 */
[----:B------:R-:W-:-:S03]  /*15130*/  ISETP.GE.U32.AND P0, PT, R242, 0x7ffffe3a, PT ;  /* 0x7ffffe3af200780c */ /* 0x000fc60003f06070 */
[----:B------:R-:W-:Y:S01]  /*15140*/  STL.64 [R1+0xf50], R240 ;  /* 0x000f50f001007387 */ /* 0x000fe20000100a00 */
[----:B------:R-:W-:Y:S01]  /*15150*/  IMAD.WIDE R242, R198, 0x4, R246 ;  /* 0x00000004c6f27825 */ /* 0x000fe200078e02f6 */
[----:B------:R-:W-:Y:S02]  /*15160*/  IADD3 R246, R0, -0x14f, RZ ;  /* 0xfffffeb100f67810 */ /* 0x000fe40007ffe0ff */
[----:B------:R-:W4:Y:S04]  /*15170*/  LDL.LU.64 R126, [R1+0x668] ;  /* 0x00066800017e7983 */ /* 0x000f280000300a00 */
[----:B------:R1:W-:Y:S01]  /*15180*/  LDGSTS.E [R123+0x25c00], [R240.64], !P5 ;  /* 0x25c00000f07b7fae */ /* 0x0003e2000e921848 */
[----:B------:R-:W-:-:S03]  /*15190*/  IMAD.WIDE R244, R198, 0x4, R244 ;  /* 0x00000004c6f47825 */ /* 0x000fc600078e02f4 */
[----:B------:R1:W-:Y:S01]  /*151a0*/  LDGSTS.E [R123+0x26400], [R242.64], !P1 ;  /* 0x26400000f27b7fae */ /* 0x0003e2000c921848 */
[----:B------:R-:W-:-:S03]  /*151b0*/  ISETP.GE.U32.AND P1, PT, R246, 0x7ffffe32, PT ;  /* 0x7ffffe32f600780c */ /* 0x000fc60003f26070 */
[----:B------:R-:W-:Y:S01]  /*151c0*/  STL.64 [R1+0xf58], R242 ;  /* 0x000f58f201007387 */ /* 0x000fe20000100a00 */
[----:B------:R-:W-:-:S03]  /*151d0*/  IMAD.WIDE R246, R198, 0x4, R130 ;  /* 0x00000004c6f67825 */ /* 0x000fc600078e0282 */
[----:B------:R-:W4:Y:S04]  /*151e0*/  LDL.LU.64 R130, [R1+0x650] ;  /* 0x0006500001827983 */ /* 0x000f280000300a00 */
[----:B------:R-:W-:Y:S01]  /*151f0*/  STL.64 [R1+0xf60], R244 ;  /* 0x000f60f401007387 */ /* 0x000fe20000100a00 */
[----:B---3--:R-:W-:Y:S01]  /*15200*/  IMAD.WIDE R134, R198, 0x4, R120 ;  /* 0x00000004c6867825 */ /* 0x008fe200078e0278 */
[----:B------:R-:W-:Y:S02]  /*15210*/  IADD3 R201, R0, -0x13b, RZ ;  /* 0xfffffec500c97810 */ /* 0x000fe40007ffe0ff */
[----:B------:R-:W3:Y:S02]  /*15220*/  LDL.LU.64 R120, [R1+0x638] ;  /* 0x0006380001787983 */ /* 0x000ee40000300a00 */
[----:B------:R-:W-:-:S02]  /*15230*/  ISETP.GE.U32.AND P3, PT, R201, 0x7ffffe46, PT ;  /* 0x7ffffe46c900780c */ /* 0x000fc40003f66070 */
[----:B------:R1:W-:Y:S01]  /*15240*/  LDGSTS.E [R123+0x26c00], [R244.64], !P4 ;  /* 0x26c00000f47b7fae */ /* 0x0003e2000e121848 */
[----:B------:R-:W-:-:S04]  /*15250*/  IADD3 R201, R0, -0x143, RZ ;  /* 0xfffffebd00c97810 */ /* 0x000fc80007ffe0ff */
[----:B------:R-:W-:Y:S01]  /*15260*/  ISETP.GE.U32.AND P2, PT, R201, 0x7ffffe3e, PT ;  /* 0x7ffffe3ec900780c */ /* 0x000fe20003f46070 */
[----:B------:R4:W-:Y:S04]  /*15270*/  STL.64 [R1+0xc8], R134 ;  /* 0x0000c88601007387 */ /* 0x0009e80000100a00 */
[----:B------:R-:W-:Y:S01]  /*15280*/  STL.64 [R1+0xf68], R246 ;  /* 0x000f68f601007387 */ /* 0x000fe20000100a00 */
[----:B------:R-:W-:-:S03]  /*15290*/  IADD3 R201, R0, -0x14b, RZ ;  /* 0xfffffeb500c97810 */ /* 0x000fc60007ffe0ff */
[----:B------:R1:W-:Y:S04]  /*152a0*/  LDGSTS.E [R123+0x27400], [R246.64], !P3 ;  /* 0x27400000f67b7fae */ /* 0x0003e8000d921848 */
[----:B------:R4:W-:Y:S01]  /*152b0*/  LDGSTS.E [R123+0x27c00], [R134.64], !P6 ;  /* 0x27c00000867b7fae */ /* 0x0009e2000f121848 */
[----:B------:R-:W-:Y:S02]  /*152c0*/  ISETP.GE.U32.AND P5, PT, R201, 0x7ffffe36, PT ;  /* 0x7ffffe36c900780c */ /* 0x000fe40003fa6070 */
[C---:B------:R-:W-:Y:S02]  /*152d0*/  IADD3 R201, R0.reuse, -0x153, RZ ;  /* 0xfffffead00c97810 */ /* 0x040fe40007ffe0ff */
[----:B------:R-:W-:Y:S02]  /*152e0*/  IADD3 R252, R0, -0x157, RZ ;  /* 0xfffffea900fc7810 */ /* 0x000fe40007ffe0ff */
[----:B------:R-:W-:-:S02]  /*152f0*/  ISETP.GE.U32.AND P4, PT, R201, 0x7ffffe2e, PT ;  /* 0x7ffffe2ec900780c */ /* 0x000fc40003f86070 */
[----:B------:R-:W-:Y:S01]  /*15300*/  ISETP.GE.U32.AND P3, PT, R252, 0x7ffffe2a, PT ;  /* 0x7ffffe2afc00780c */ /* 0x000fe20003f66070 */
[C---:B--2---:R-:W-:Y:S02]  /*15310*/  IMAD.WIDE R132, R198.reuse, 0x4, R128 ;  /* 0x00000004c6847825 */ /* 0x044fe400078e0280 */
[----:B------:R-:W2:Y:S02]  /*15320*/  LDL.LU.64 R128, [R1+0x620] ;  /* 0x0006200001807983 */ /* 0x000ea40000300a00 */
[C---:B----4-:R-:W-:Y:S02]  /*15330*/  IMAD.WIDE R134, R198.reuse, 0x4, R124 ;  /* 0x00000004c6867825 */ /* 0x050fe400078e027c */
[----:B------:R4:W-:Y:S04]  /*15340*/  STL.64 [R1+0xd0], R132 ;  /* 0x0000d08401007387 */ /* 0x0009e80000100a00 */
[----:B------:R-:W2:Y:S04]  /*15350*/  LDL.LU.64 R124, [R1+0x608] ;  /* 0x00060800017c7983 */ /* 0x000ea80000300a00 */
[----:B------:R4:W-:Y:S04]  /*15360*/  LDGSTS.E [R123+0x28400], [R132.64], !P2 ;  /* 0x28400000847b7fae */ /* 0x0009e8000d121848 */
[----:B------:R1:W-:Y:S04]  /*15370*/  STL.64 [R1+0xd8], R134 ;  /* 0x0000d88601007387 */ /* 0x0003e80000100a00 */
[----:B------:R1:W-:Y:S01]  /*15380*/  LDGSTS.E [R123+0x28c00], [R134.64], !P0 ;  /* 0x28c00000867b7fae */ /* 0x0003e2000c121848 */
[----:B----4-:R-:W-:-:S03]  /*15390*/  IMAD.WIDE R132, R198, 0x4, R118 ;  /* 0x00000004c6847825 */ /* 0x010fc600078e0276 */
[----:B------:R-:W4:Y:S01]  /*153a0*/  LDL.LU.64 R118, [R1+0x5f0] ;  /* 0x0005f00001767983 */ /* 0x000f220000300a00 */
[----:B------:R-:W-:-:S03]  /*153b0*/  IMAD.WIDE R126, R198, 0x4, R126 ;  /* 0x00000004c67e7825 */ /* 0x000fc600078e027e */
[----:B------:R1:W-:Y:S04]  /*153c0*/  STL.64 [R1+0xe0], R132 ;  /* 0x0000e08401007387 */ /* 0x0003e80000100a00 */
[----:B-1----:R-:W4:Y:S04]  /*153d0*/  LDL.LU.64 R134, [R1+0x5b0] ;  /* 0x0005b00001867983 */ /* 0x002f280000300a00 */
[----:B------:R1:W-:Y:S04]  /*153e0*/  LDGSTS.E [R123+0x29400], [R132.64], !P5 ;  /* 0x29400000847b7fae */ /* 0x0003e8000e921848 */
[----:B------:R1:W-:Y:S01]  /*153f0*/  STL.64 [R1+0x578], R126 ;  /* 0x0005787e01007387 */ /* 0x0003e20000100a00 */
[----:B------:R-:W-:-:S03]  /*15400*/  IMAD.WIDE R130, R198, 0x4, R130 ;  /* 0x00000004c6827825 */ /* 0x000fc600078e0282 */
[----:B------:R1:W-:Y:S04]  /*15410*/  LDGSTS.E [R123+0x29c00], [R126.64], !P1 ;  /* 0x29c000007e7b7fae */ /* 0x0003e8000c921848 */
[----:B-1----:R-:W4:Y:S04]  /*15420*/  LDL.LU.64 R132, [R1+0x5b8] ;  /* 0x0005b80001847983 */ /* 0x002f280000300a00 */
[----:B------:R1:W-:Y:S04]  /*15430*/  LDGSTS.E [R123+0x2a400], [R130.64], !P4 ;  /* 0x2a400000827b7fae */ /* 0x0003e8000e121848 */
[----:B------:R-:W4:Y:S04]  /*15440*/  LDL.LU.64 R126, [R1+0x5c0] ;  /* 0x0005c000017e7983 */ /* 0x000f280000300a00 */
[----:B------:R1:W-:Y:S04]  /*15450*/  STL.64 [R1+0x588], R130 ;  /* 0x0005888201007387 */ /* 0x0003e80000100a00 */
[----:B-1----:R-:W4:Y:S01]  /*15460*/  LDL.LU.64 R130, [R1+0x5c8] ;  /* 0x0005c80001827983 */ /* 0x002f220000300a00 */
[----:B---3--:R-:W-:-:S05]  /*15470*/  IMAD.WIDE R120, R198, 0x4, R120 ;  /* 0x00000004c6787825 */ /* 0x008fca00078e0278 */
[----:B------:R1:W-:Y:S04]  /*15480*/  STL.64 [R1+0x590], R120 ;  /* 0x0005907801007387 */ /* 0x0003e80000100a00 */
[----:B------:R1:W-:Y:S04]  /*15490*/  LDGSTS.E [R123+0x2ac00], [R120.64], !P3 ;  /* 0x2ac00000787b7fae */ /* 0x0003e8000d921848 */
[----:B-1----:R-:W3:Y:S01]  /*154a0*/  LDL.LU.64 R120, [R1+0x5d0] ;  /* 0x0005d00001787983 */ /* 0x002ee20000300a00 */
[C---:B------:R-:W-:Y:S02]  /*154b0*/  IADD3 R201, R0.reuse, -0x15b, RZ ;  /* 0xfffffea500c97810 */ /* 0x040fe40007ffe0ff */
[----:B------:R-:W-:-:S02]  /*154c0*/  IADD3 R252, R0, -0x15f, RZ ;  /* 0xfffffea100fc7810 */ /* 0x000fc40007ffe0ff */
[----:B------:R-:W-:Y:S02]  /*154d0*/  ISETP.GE.U32.AND P6, PT, R201, 0x7ffffe26, PT ;  /* 0x7ffffe26c900780c */ /* 0x000fe40003fc6070 */
[----:B------:R-:W-:Y:S02]  /*154e0*/  ISETP.GE.U32.AND P2, PT, R252, 0x7ffffe22, PT ;  /* 0x7ffffe22fc00780c */ /* 0x000fe40003f46070 */
[----:B------:R-:W-:-:S04]  /*154f0*/  IADD3 R201, R0, -0x163, RZ ;  /* 0xfffffe9d00c97810 */ /* 0x000fc80007ffe0ff */
[----:B------:R-:W-:Y:S02]  /*15500*/  ISETP.GE.U32.AND P0, PT, R201, 0x7ffffe1e, PT ;  /* 0x7ffffe1ec900780c */ /* 0x000fe40003f06070 */
[C---:B------:R-:W-:Y:S02]  /*15510*/  IADD3 R252, R0.reuse, -0x167, RZ ;  /* 0xfffffe9900fc7810 */ /* 0x040fe40007ffe0ff */
[----:B------:R-:W-:Y:S02]  /*15520*/  IADD3 R201, R0, -0x16b, RZ ;  /* 0xfffffe9500c97810 */ /* 0x000fe40007ffe0ff */
[----:B------:R-:W-:Y:S02]  /*15530*/  ISETP.GE.U32.AND P5, PT, R252, 0x7ffffe1a, PT ;  /* 0x7ffffe1afc00780c */ /* 0x000fe40003fa6070 */
[----:B------:R-:W-:Y:S01]  /*15540*/  IADD3 R252, R0, -0x16f, RZ ;  /* 0xfffffe9100fc7810 */ /* 0x000fe20007ffe0ff */
[----:B--2---:R-:W-:-:S05]  /*15550*/  IMAD.WIDE R128, R198, 0x4, R128 ;  /* 0x00000004c6807825 */ /* 0x004fca00078e0280 */
[----:B------:R1:W-:Y:S01]  /*15560*/  STL.64 [R1+0x598], R128 ;  /* 0x0005988001007387 */ /* 0x0003e20000100a00 */
[----:B------:R-:W-:-:S03]  /*15570*/  IMAD.WIDE R124, R198, 0x4, R124 ;  /* 0x00000004c67c7825 */ /* 0x000fc600078e027c */
[----:B------:R1:W-:Y:S04]  /*15580*/  LDGSTS.E [R123+0x2b400], [R128.64], !P6 ;  /* 0x2b400000807b7fae */ /* 0x0003e8000f121848 */
[----:B------:R2:W-:Y:S04]  /*15590*/  LDGSTS.E [R123+0x2bc00], [R124.64], !P2 ;  /* 0x2bc000007c7b7fae */ /* 0x0005e8000d121848 */
[----:B-1----:R-:W3:Y:S04]  /*155a0*/  LDL.LU.64 R128, [R1+0x5e0] ;  /* 0x0005e00001807983 */ /* 0x002ee80000300a00 */
[----:B------:R2:W-:Y:S01]  /*155b0*/  STL.64 [R1+0x5a0], R124 ;  /* 0x0005a07c01007387 */ /* 0x0005e20000100a00 */
[----:B----4-:R-:W-:Y:S01]  /*155c0*/  IMAD.WIDE R118, R198, 0x4, R118 ;  /* 0x00000004c6767825 */ /* 0x010fe200078e0276 */
[----:B------:R-:W-:-:S02]  /*155d0*/  ISETP.GE.U32.AND P1, PT, R201, 0x7ffffe16, PT ;  /* 0x7ffffe16c900780c */ /* 0x000fc40003f26070 */
[----:B------:R-:W-:Y:S02]  /*155e0*/  ISETP.GE.U32.AND P4, PT, R252, 0x7ffffe12, PT ;  /* 0x7ffffe12fc00780c */ /* 0x000fe40003f86070 */
[----:B------:R1:W-:Y:S04]  /*155f0*/  LDGSTS.E [R123+0x2c400], [R118.64], !P0 ;  /* 0x2c400000767b7fae */ /* 0x0003e8000c121848 */
[----:B--2---:R-:W2:Y:S04]  /*15600*/  LDL.LU.64 R124, [R1+0x5d8] ;  /* 0x0005d800017c7983 */ /* 0x004ea80000300a00 */
[----:B------:R1:W-:Y:S01]  /*15610*/  STL.64 [R1+0x5a8], R118 ;  /* 0x0005a87601007387 */ /* 0x0003e20000100a00 */
[----:B------:R-:W-:-:S05]  /*15620*/  IMAD.WIDE R134, R198, 0x4, R134 ;  /* 0x00000004c6867825 */ /* 0x000fca00078e0286 */
[----:B------:R4:W-:Y:S04]  /*15630*/  LDGSTS.E [R123+0x2cc00], [R134.64], !P5 ;  /* 0x2cc00000867b7fae */ /* 0x0009e8000e921848 */
[----:B-1----:R-:W2:Y:S01]  /*15640*/  LDL.LU.64 R118, [R1+0x890] ;  /* 0x0008900001767983 */ /* 0x002ea20000300a00 */
[----:B------:R-:W-:-:S04]  /*15650*/  IMAD.WIDE R132, R198, 0x4, R132 ;  /* 0x00000004c6847825 */ /* 0x000fc800078e0284 */
[C---:B------:R-:W-:Y:S01]  /*15660*/  IMAD.WIDE R126, R198.reuse, 0x4, R126 ;  /* 0x00000004c67e7825 */ /* 0x040fe200078e027e */
[----:B------:R4:W-:Y:S04]  /*15670*/  STL.64 [R1+0x5b0], R134 ;  /* 0x0005b08601007387 */ /* 0x0009e80000100a00 */
[----:B------:R1:W-:Y:S04]  /*15680*/  STL.64 [R1+0x5b8], R132 ;  /* 0x0005b88401007387 */ /* 0x0003e80000100a00 */
[----:B------:R1:W-:Y:S04]  /*15690*/  LDGSTS.E [R123+0x2d400], [R132.64], !P1 ;  /* 0x2d400000847b7fae */ /* 0x0003e8000c921848 */
[----:B----4-:R-:W4:Y:S04]  /*156a0*/  LDL.LU.64 R134, [R1+0x870] ;  /* 0x0008700001867983 */ /* 0x010f280000300a00 */
[----:B------:R1:W-:Y:S02]  /*156b0*/  STL.64 [R1+0x5c0], R126 ;  /* 0x0005c07e01007387 */ /* 0x0003e40000100a00 */
[----:B-1----:R-:W-:-:S02]  /*156c0*/  IMAD.WIDE R132, R198, 0x4, R130 ;  /* 0x00000004c6847825 */ /* 0x002fc400078e0282 */
[----:B------:R1:W-:Y:S04]  /*156d0*/  LDGSTS.E [R123+0x2dc00], [R126.64], !P4 ;  /* 0x2dc000007e7b7fae */ /* 0x0003e8000e121848 */
[----:B-1----:R-:W4:Y:S04]  /*156e0*/  LDL.LU.64 R126, [R1+0x850] ;  /* 0x00085000017e7983 */ /* 0x002f280000300a00 */
[----:B------:R-:W-:Y:S01]  /*156f0*/  STL.64 [R1+0x5c8], R132 ;  /* 0x0005c88401007387 */ /* 0x000fe20000100a00 */
[----:B---3--:R-:W-:-:S03]  /*15700*/  IMAD.WIDE R130, R198, 0x4, R120 ;  /* 0x00000004c6827825 */ /* 0x008fc600078e0278 */
[----:B------:R-:W3:Y:S01]  /*15710*/  LDL.LU.64 R120, [R1+0x830] ;  /* 0x0008300001787983 */ /* 0x000ee20000300a00 */
[C---:B------:R-:W-:Y:S02]  /*15720*/  IADD3 R201, R0.reuse, -0x173, RZ ;  /* 0xfffffe8d00c97810 */ /* 0x040fe40007ffe0ff */
[----:B------:R-:W-:Y:S02]  /*15730*/  IADD3 R252, R0, -0x177, RZ ;  /* 0xfffffe8900fc7810 */ /* 0x000fe40007ffe0ff */
[----:B------:R-:W-:Y:S02]  /*15740*/  ISETP.GE.U32.AND P3, PT, R201, 0x7ffffe0e, PT ;  /* 0x7ffffe0ec900780c */ /* 0x000fe40003f66070 */
[----:B------:R-:W-:Y:S02]  /*15750*/  ISETP.GE.U32.AND P6, PT, R252, 0x7ffffe0a, PT ;  /* 0x7ffffe0afc00780c */ /* 0x000fe40003fc6070 */
[----:B------:R-:W-:-:S04]  /*15760*/  IADD3 R201, R0, -0x17b, RZ ;  /* 0xfffffe8500c97810 */ /* 0x000fc80007ffe0ff */
[----:B------:R-:W-:Y:S01]  /*15770*/  ISETP.GE.U32.AND P2, PT, R201, 0x7ffffe06, PT ;  /* 0x7ffffe06c900780c */ /* 0x000fe20003f46070 */
[----:B------:R1:W-:Y:S01]  /*15780*/  STL.64 [R1+0x5d0], R130 ;  /* 0x0005d08201007387 */ /* 0x0003e20000100a00 */
[----:B------:R-:W-:-:S03]  /*15790*/  IADD3 R201, R0, -0x17f, RZ ;  /* 0xfffffe8100c97810 */ /* 0x000fc60007ffe0ff */
[----:B------:R1:W-:Y:S01]  /*157a0*/  LDGSTS.E [R123+0x2e400], [R132.64], !P3 ;  /* 0x2e400000847b7fae */ /* 0x0003e2000d921848 */
[----:B------:R-:W-:-:S03]  /*157b0*/  ISETP.GE.U32.AND P0, PT, R201, 0x7ffffe02, PT ;  /* 0x7ffffe02c900780c */ /* 0x000fc60003f06070 */
[----:B------:R1:W-:Y:S01]  /*157c0*/  LDGSTS.E [R123+0x2ec00], [R130.64], !P6 ;  /* 0x2ec00000827b7fae */ /* 0x0003e2000f121848 */
[----:B------:R-:W-:-:S04]  /*157d0*/  IADD3 R252, R0, -0x104, RZ ;  /* 0xfffffefc00fc7810 */ /* 0x000fc80007ffe0ff */
[----:B------:R-:W-:Y:S01]  /*157e0*/  ISETP.GE.U32.AND P5, PT, R252, 0x7ffffe7d, PT ;  /* 0x7ffffe7dfc00780c */ /* 0x000fe20003fa6070 */
[----:B-1----:R-:W3:Y:S01]  /*157f0*/  LDL.LU.64 R130, [R1+0x810] ;  /* 0x0008100001827983 */ /* 0x002ee20000300a00 */
[----:B------:R-:W-:Y:S01]  /*15800*/  IADD3 R252, R0, -0x108, RZ ;  /* 0xfffffef800fc7810 */ /* 0x000fe20007ffe0ff */
[----:B------:R-:W-:-:S05]  /*15810*/  IMAD.WIDE R128, R198, 0x4, R128 ;  /* 0x00000004c6807825 */ /* 0x000fca00078e0280 */
[----:B------:R1:W-:Y:S04]  /*15820*/  STL.64 [R1+0x5e0], R128 ;  /* 0x0005e08001007387 */ /* 0x0003e80000100a00 */
[----:B------:R-:W3:Y:S04]  /*15830*/  LDL.LU.64 R132, [R1+0x7f0] ;  /* 0x0007f00001847983 */ /* 0x000ee80000300a00 */
[----:B------:R1:W-:Y:S01]  /*15840*/  LDGSTS.E [R123+0x2f400], [R128.64], !P2 ;  /* 0x2f400000807b7fae */ /* 0x0003e2000d121848 */
[----:B--2---:R-:W-:Y:S01]  /*15850*/  IMAD.WIDE R124, R198, 0x4, R124 ;  /* 0x00000004c67c7825 */ /* 0x004fe200078e027c */
[----:B------:R-:W-:-:S04]  /*15860*/  ISETP.GE.U32.AND P1, PT, R252, 0x7ffffe79, PT ;  /* 0x7ffffe79fc00780c */ /* 0x000fc80003f26070 */
[----:B------:R2:W-:Y:S01]  /*15870*/  STL.64 [R1+0x5d8], R124 ;  /* 0x0005d87c01007387 */ /* 0x0005e20000100a00 */
[----:B------:R-:W-:-:S03]  /*15880*/  LOP3.LUT R122, R199, 0x60, RZ, 0x3c, !PT ;  /* 0x00000060c77a7812 */ /* 0x000fc600078e3cff */
[----:B------:R2:W-:Y:S01]  /*15890*/  LDGSTS.E [R123+0x2fc00], [R124.64], !P0 ;  /* 0x2fc000007c7b7fae */ /* 0x0005e2000c121848 */
[----:B-1----:R-:W-:-:S03]  /*158a0*/  IMAD.WIDE R128, R198, 0x4, R118 ;  /* 0x00000004c6807825 */ /* 0x002fc600078e0276 */
[----:B------:R-:W3:Y:S04]  /*158b0*/  LDL.LU.64 R118, [R1+0x7d0] ;  /* 0x0007d00001767983 */ /* 0x000ee80000300a00 */
[----:B--2---:R-:W2:Y:S01]  /*158c0*/  LDL.LU.64 R124, [R1+0x7b0] ;  /* 0x0007b000017c7983 */ /* 0x004ea20000300a00 */
[----:B------:R-:W-:-:S03]  /*158d0*/  IADD3 R201, R0, -0x10c, RZ ;  /* 0xfffffef400c97810 */ /* 0x000fc60007ffe0ff */
[----:B------:R1:W-:Y:S04]  /*158e0*/  STL.64 [R1+0x5e8], R128 ;  /* 0x0005e88001007387 */ /* 0x0003e80000100a00 */
[----:B------:R1:W-:Y:S01]  /*158f0*/  LDGSTS.E [R122+0x20600], [R128.64], !P5 ;  /* 0x20600000807a7fae */ /* 0x0003e2000e921848 */
[----:B------:R-:W-:Y:S01]  /*15900*/  ISETP.GE.U32.AND P4, PT, R201, 0x7ffffe75, PT ;  /* 0x7ffffe75c900780c */ /* 0x000fe20003f86070 */
[----:B----4-:R-:W-:-:S05]  /*15910*/  IMAD.WIDE R134, R198, 0x4, R134 ;  /* 0x00000004c6867825 */ /* 0x010fca00078e0286 */
[----:B------:R3:W-:Y:S04]  /*15920*/  LDGSTS.E [R122+0x20e00], [R134.64], !P1 ;  /* 0x20e00000867a7fae */ /* 0x0007e8000c921848 */
[----:B-1----:R-:W4:Y:S04]  /*15930*/  LDL.LU.64 R128, [R1+0x790] ;  /* 0x0007900001807983 */ /* 0x002f280000300a00 */
[----:B------:R3:W-:Y:S01]  /*15940*/  STL.64 [R1+0x5f0], R134 ;  /* 0x0005f08601007387 */ /* 0x0007e20000100a00 */
[----:B------:R-:W-:-:S05]  /*15950*/  IMAD.WIDE R126, R198, 0x4, R126 ;  /* 0x00000004c67e7825 */ /* 0x000fca00078e027e */
[----:B------:R1:W-:Y:S04]  /*15960*/  STL.64 [R1+0x5f8], R126 ;  /* 0x0005f87e01007387 */ /* 0x0003e80000100a00 */
[----:B------:R1:W-:Y:S01]  /*15970*/  LDGSTS.E [R122+0x21600], [R126.64], !P4 ;  /* 0x216000007e7a7fae */ /* 0x0003e2000e121848 */
[----:B---3--:R-:W-:-:S03]  /*15980*/  IMAD.WIDE R134, R198, 0x4, R120 ;  /* 0x00000004c6867825 */ /* 0x008fc600078e0278 */
[----:B------:R-:W3:Y:S04]  /*15990*/  LDL.LU.64 R120, [R1+0x770] ;  /* 0x0007700001787983 */ /* 0x000ee80000300a00 */
[----:B------:R1:W-:Y:S04]  /*159a0*/  STL.64 [R1+0x600], R134 ;  /* 0x0006008601007387 */ /* 0x0003e80000100a00 */
[----:B-1----:R-:W3:Y:S01]  /*159b0*/  LDL.LU.64 R126, [R1+0x750] ;  /* 0x00075000017e7983 */ /* 0x002ee20000300a00 */
[C---:B------:R-:W-:Y:S02]  /*159c0*/  IADD3 R252, R0.reuse, -0x110, RZ ;  /* 0xfffffef000fc7810 */ /* 0x040fe40007ffe0ff */
[----:B------:R-:W-:-:S02]  /*159d0*/  IADD3 R201, R0, -0x114, RZ ;  /* 0xfffffeec00c97810 */ /* 0x000fc40007ffe0ff */
[----:B------:R-:W-:Y:S02]  /*159e0*/  ISETP.GE.U32.AND P3, PT, R252, 0x7ffffe71, PT ;  /* 0x7ffffe71fc00780c */ /* 0x000fe40003f66070 */
[----:B------:R-:W-:Y:S02]  /*159f0*/  ISETP.GE.U32.AND P6, PT, R201, 0x7ffffe6d, PT ;  /* 0x7ffffe6dc900780c */ /* 0x000fe40003fc6070 */
[C---:B------:R-:W-:Y:S02]  /*15a00*/  IADD3 R252, R0.reuse, -0x118, RZ ;  /* 0xfffffee800fc7810 */ /* 0x040fe40007ffe0ff */
[----:B------:R-:W-:Y:S02]  /*15a10*/  IADD3 R201, R0, -0x11c, RZ ;  /* 0xfffffee400c97810 */ /* 0x000fe40007ffe0ff */
[----:B------:R-:W-:Y:S02]  /*15a20*/  ISETP.GE.U32.AND P2, PT, R252, 0x7ffffe69, PT ;  /* 0x7ffffe69fc00780c */ /* 0x000fe40003f46070 */
[----:B------:R-:W-:-:S03]  /*15a30*/  ISETP.GE.U32.AND P0, PT, R201, 0x7ffffe65, PT ;  /* 0x7ffffe65c900780c */ /* 0x000fc60003f06070 */
[----:B------:R1:W-:Y:S01]  /*15a40*/  LDGSTS.E [R122+0x21e00], [R134.64], !P3 ;  /* 0x21e00000867a7fae */ /* 0x0003e2000d921848 */
[----:B------:R-:W-:Y:S01]  /*15a50*/  IMAD.WIDE R130, R198, 0x4, R130 ;  /* 0x00000004c6827825 */ /* 0x000fe200078e0282 */
[----:B------:R-:W-:-:S04]  /*15a60*/  IADD3 R252, R0, -0x120, RZ ;  /* 0xfffffee000fc7810 */ /* 0x000fc80007ffe0ff */
[----:B------:R1:W-:Y:S01]  /*15a70*/  STL.64 [R1+0x608], R130 ;  /* 0x0006088201007387 */ /* 0x0003e20000100a00 */
[----:B------:R-:W-:-:S03]  /*15a80*/  ISETP.GE.U32.AND P5, PT, R252, 0x7ffffe61, PT ;  /* 0x7ffffe61fc00780c */ /* 0x000fc60003fa6070 */
[----:B------:R1:W-:Y:S01]  /*15a90*/  LDGSTS.E [R122+0x22600], [R130.64], !P6 ;  /* 0x22600000827a7fae */ /* 0x0003e2000f121848 */
[----:B------:R-:W-:Y:S01]  /*15aa0*/  IADD3 R201, R0, -0x124, RZ ;  /* 0xfffffedc00c97810 */ /* 0x000fe20007ffe0ff */
[----:B-1----:R-:W-:Y:S02]  /*15ab0*/  IMAD.WIDE R134, R198, 0x4, R132 ;  /* 0x00000004c6867825 */ /* 0x002fe400078e0284 */
[----:B------:R-:W3:Y:S04]  /*15ac0*/  LDL.LU.64 R132, [R1+0x720] ;  /* 0x0007200001847983 */ /* 0x000ee80000300a00 */
[----:B------:R1:W-:Y:S01]  /*15ad0*/  STL.64 [R1+0x610], R134 ;  /* 0x0006108601007387 */ /* 0x0003e20000100a00 */
[----:B------:R-:W-:-:S03]  /*15ae0*/  ISETP.GE.U32.AND P1, PT, R201, 0x7ffffe5d, PT ;  /* 0x7ffffe5dc900780c */ /* 0x000fc60003f26070 */
[----:B------:R1:W-:Y:S01]  /*15af0*/  LDGSTS.E [R122+0x22e00], [R134.64], !P2 ;  /* 0x22e00000867a7fae */ /* 0x0003e2000d121848 */
[----:B------:R-:W-:Y:S01]  /*15b00*/  IADD3 R252, R0, -0x128, RZ ;  /* 0xfffffed800fc7810 */ /* 0x000fe20007ffe0ff */
[C---:B------:R-:W-:Y:S02]  /*15b10*/  IMAD.WIDE R130, R198.reuse, 0x4, R118 ;  /* 0x00000004c6827825 */ /* 0x040fe400078e0276 */
[----:B------:R-:W3:Y:S02]  /*15b20*/  LDL.LU.64 R118, [R1+0x580] ;  /* 0x0005800001767983 */ /* 0x000ee40000300a00 */
[----:B--2---:R-:W-:Y:S02]  /*15b30*/  IMAD.WIDE R124, R198, 0x4, R124 ;  /* 0x00000004c67c7825 */ /* 0x004fe400078e027c */
[----:B------:R4:W-:Y:S04]  /*15b40*/  STL.64 [R1+0x618], R130 ;  /* 0x0006188201007387 */ /* 0x0009e80000100a00 */
[----:B-1----:R-:W2:Y:S04]  /*15b50*/  LDL.LU.64 R134, [R1+0x570] ;  /* 0x0005700001867983 */ /* 0x002ea80000300a00 */
[----:B------:R4:W-:Y:S04]  /*15b60*/  LDGSTS.E [R122+0x23600], [R130.64], !P0 ;  /* 0x23600000827a7fae */ /* 0x0009e8000c121848 */
[----:B------:R1:W-:Y:S01]  /*15b70*/  STL.64 [R1+0x620], R124 ;  /* 0x0006207c01007387 */ /* 0x0003e20000100a00 */
[----:B------:R-:W-:-:S03]  /*15b80*/  ISETP.GE.U32.AND P4, PT, R252, 0x7ffffe59, PT ;  /* 0x7ffffe59fc00780c */ /* 0x000fc60003f86070 */
[----:B------:R1:W-:Y:S01]  /*15b90*/  LDGSTS.E [R122+0x23e00], [R124.64], !P5 ;  /* 0x23e000007c7a7fae */ /* 0x0003e2000e921848 */
[----:B----4-:R-:W-:-:S03]  /*15ba0*/  IMAD.WIDE R130, R198, 0x4, R128 ;  /* 0x00000004c6827825 */ /* 0x010fc600078e0280 */
[----:B------:R-:W2:Y:S01]  /*15bb0*/  LDL.LU.64 R128, [R1+0x568] ;  /* 0x0005680001807983 */ /* 0x000ea20000300a00 */
[----:B------:R-:W-:-:S03]  /*15bc0*/  IADD3 R201, R0, -0x12c, RZ ;  /* 0xfffffed400c97810 */ /* 0x000fc60007ffe0ff */
[----:B------:R3:W-:Y:S04]  /*15bd0*/  LDGSTS.E [R122+0x24600], [R130.64], !P1 ;  /* 0x24600000827a7fae */ /* 0x0007e8000c921848 */
[----:B-1----:R-:W2:Y:S01]  /*15be0*/  LDL.LU.64 R124, [R1+0x560] ;  /* 0x00056000017c7983 */ /* 0x002ea20000300a00 */
[----:B------:R-:W-:-:S03]  /*15bf0*/  ISETP.GE.U32.AND P3, PT, R201, 0x7ffffe55, PT ;  /* 0x7ffffe55c900780c */ /* 0x000fc60003f66070 */
[----:B------:R1:W-:Y:S01]  /*15c00*/  STL.64 [R1+0x630], R130 ;  /* 0x0006308201007387 */ /* 0x0003e20000100a00 */
[----:B---3--:R-:W-:-:S05]  /*15c10*/  IMAD.WIDE R120, R198, 0x4, R120 ;  /* 0x00000004c6787825 */ /* 0x008fca00078e0278 */
[----:B------:R3:W-:Y:S04]  /*15c20*/  STL.64 [R1+0x648], R120 ;  /* 0x0006487801007387 */ /* 0x0007e80000100a00 */
[----:B-1----:R-:W4:Y:S01]  /*15c30*/  LDL.LU.64 R130, [R1+0x558] ;  /* 0x0005580001827983 */ /* 0x002f220000300a00 */
[----:B------:R-:W-:-:S03]  /*15c40*/  IMAD.WIDE R126, R198, 0x4, R126 ;  /* 0x00000004c67e7825 */ /* 0x000fc600078e027e */
[----:B------:R3:W-:Y:S04]  /*15c50*/  LDGSTS.E [R122+0x24e00], [R120.64], !P4 ;  /* 0x24e00000787a7fae */ /* 0x0007e8000e121848 */
[----:B------:R1:W-:Y:S04]  /*15c60*/  LDGSTS.E [R122+0x25600], [R126.64], !P3 ;  /* 0x256000007e7a7fae */ /* 0x0003e8000d921848 */
[----:B---3--:R-:W3:Y:S04]  /*15c70*/  LDL.LU.64 R120, [R1+0x550] ;  /* 0x0005500001787983 */ /* 0x008ee80000300a00 */
[----:B------:R1:W-:Y:S04]  /*15c80*/  STL.64 [R1+0x660], R126 ;  /* 0x0006607e01007387 */ /* 0x0003e80000100a00 */
[----:B-1----:R-:W3:Y:S01]  /*15c90*/  LDL.LU.64 R126, [R1+0x548] ;  /* 0x00054800017e7983 */ /* 0x002ee20000300a00 */
[----:B------:R-:W-:-:S02]  /*15ca0*/  IADD3 R252, R0, -0x130, RZ ;  /* 0xfffffed000fc7810 */ /* 0x000fc40007ffe0ff */
[----:B------:R-:W-:Y:S02]  /*15cb0*/  IADD3 R201, R0, -0x134, RZ ;  /* 0xfffffecc00c97810 */ /* 0x000fe40007ffe0ff */
[----:B------:R-:W-:Y:S02]  /*15cc0*/  ISETP.GE.U32.AND P6, PT, R252, 0x7ffffe51, PT ;  /* 0x7ffffe51fc00780c */ /* 0x000fe40003fc6070 */
[----:B------:R-:W-:Y:S02]  /*15cd0*/  ISETP.GE.U32.AND P2, PT, R201, 0x7ffffe4d, PT ;  /* 0x7ffffe4dc900780c */ /* 0x000fe40003f46070 */
[C---:B------:R-:W-:Y:S02]  /*15ce0*/  IADD3 R252, R0.reuse, -0x138, RZ ;  /* 0xfffffec800fc7810 */ /* 0x040fe40007ffe0ff */
[----:B------:R-:W-:Y:S02]  /*15cf0*/  IADD3 R201, R0, -0x13c, RZ ;  /* 0xfffffec400c97810 */ /* 0x000fe40007ffe0ff */
[----:B------:R-:W-:Y:S01]  /*15d00*/  ISETP.GE.U32.AND P0, PT, R252, 0x7ffffe49, PT ;  /* 0x7ffffe49fc00780c */ /* 0x000fe20003f06070 */
[----:B------:R-:W-:-:S05]  /*15d10*/  IMAD.WIDE R132, R198, 0x4, R132 ;  /* 0x00000004c6847825 */ /* 0x000fca00078e0284 */
[----:B------:R1:W-:Y:S04]  /*15d20*/  STL.64 [R1+0x6d8], R132 ;  /* 0x0006d88401007387 */ /* 0x0003e80000100a00 */
[----:B------:R1:W-:Y:S01]  /*15d30*/  LDGSTS.E [R122+0x25e00], [R132.64], !P6 ;  /* 0x25e00000847a7fae */ /* 0x0003e2000f121848 */
[----:B------:R-:W-:Y:S02]  /*15d40*/  ISETP.GE.U32.AND P5, PT, R201, 0x7ffffe45, PT ;  /* 0x7ffffe45c900780c */ /* 0x000fe40003fa6070 */
[----:B------:R-:W-:Y:S01]  /*15d50*/  IADD3 R252, R0, -0x140, RZ ;  /* 0xfffffec000fc7810 */ /* 0x000fe20007ffe0ff */
[----:B-1----:R-:W3:Y:S01]  /*15d60*/  LDL.LU.64 R132, [R1+0x540] ;  /* 0x0005400001847983 */ /* 0x002ee20000300a00 */
[----:B------:R-:W-:-:S05]  /*15d70*/  IMAD.WIDE R118, R198, 0x4, R118 ;  /* 0x00000004c6767825 */ /* 0x000fca00078e0276 */
[----:B------:R1:W-:Y:S04]  /*15d80*/  STL.64 [R1+0x6d0], R118 ;  /* 0x0006d07601007387 */ /* 0x0003e80000100a00 */
[----:B------:R1:W-:Y:S01]  /*15d90*/  LDGSTS.E [R122+0x26600], [R118.64], !P2 ;  /* 0x26600000767a7fae */ /* 0x0003e2000d121848 */
[----:B--2---:R-:W-:Y:S01]  /*15da0*/  IMAD.WIDE R134, R198, 0x4, R134 ;  /* 0x00000004c6867825 */ /* 0x004fe200078e0286 */
[----:B------:R-:W-:Y:S02]  /*15db0*/  ISETP.GE.U32.AND P1, PT, R252, 0x7ffffe41, PT ;  /* 0x7ffffe41fc00780c */ /* 0x000fe40003f26070 */
[----:B------:R-:W-:Y:S02]  /*15dc0*/  IADD3 R201, R0, -0x144, RZ ;  /* 0xfffffebc00c97810 */ /* 0x000fe40007ffe0ff */
[----:B------:R2:W-:Y:S04]  /*15dd0*/  LDGSTS.E [R122+0x26e00], [R134.64], !P0 ;  /* 0x26e00000867a7fae */ /* 0x0005e8000c121848 */
[----:B-1----:R-:W3:Y:S01]  /*15de0*/  LDL.LU.64 R118, [R1+0x538] ;  /* 0x0005380001767983 */ /* 0x002ee20000300a00 */
[----:B------:R-:W-:-:S03]  /*15df0*/  IMAD.WIDE R128, R198, 0x4, R128 ;  /* 0x00000004c6807825 */ /* 0x000fc600078e0280 */
[----:B------:R2:W-:Y:S01]  /*15e00*/  STL.64 [R1+0x6c8], R134 ;  /* 0x0006c88601007387 */ /* 0x0005e20000100a00 */
[----:B------:R-:W-:-:S03]  /*15e10*/  ISETP.GE.U32.AND P4, PT, R201, 0x7ffffe3d, PT ;  /* 0x7ffffe3dc900780c */ /* 0x000fc60003f86070 */
[----:B------:R1:W-:Y:S04]  /*15e20*/  STL.64 [R1+0x6c0], R128 ;  /* 0x0006c08001007387 */ /* 0x0003e80000100a00 */
[----:B------:R1:W-:Y:S01]  /*15e30*/  LDGSTS.E [R122+0x27600], [R128.64], !P5 ;  /* 0x27600000807a7fae */ /* 0x0003e2000e921848 */
[----:B--2---:R-:W-:-:S03]  /*15e40*/  IMAD.WIDE R134, R198, 0x4, R124 ;  /* 0x00000004c6867825 */ /* 0x004fc600078e027c */
[----:B------:R-:W2:Y:S04]  /*15e50*/  LDL.LU.64 R124, [R1+0x530] ;  /* 0x00053000017c7983 */ /* 0x000ea80000300a00 */
[----:B------:R3:W-:Y:S04]  /*15e60*/  STL.64 [R1+0x6b8], R134 ;  /* 0x0006b88601007387 */ /* 0x0007e80000100a00 */
[----:B-1----:R-:W2:Y:S04]  /*15e70*/  LDL.LU.64 R128, [R1+0x528] ;  /* 0x0005280001807983 */ /* 0x002ea80000300a00 */
[----:B------:R3:W-:Y:S01]  /*15e80*/  LDGSTS.E [R122+0x27e00], [R134.64], !P1 ;  /* 0x27e00000867a7fae */ /* 0x0007e2000c921848 */
[----:B----4-:R-:W-:-:S05]  /*15e90*/  IMAD.WIDE R130, R198, 0x4, R130 ;  /* 0x00000004c6827825 */ /* 0x010fca00078e0282 */
[----:B------:R1:W-:Y:S04]  /*15ea0*/  STL.64 [R1+0x6b0], R130 ;  /* 0x0006b08201007387 */ /* 0x0003e80000100a00 */
[----:B------:R1:W-:Y:S01]  /*15eb0*/  LDGSTS.E [R122+0x28600], [R130.64], !P4 ;  /* 0x28600000827a7fae */ /* 0x0003e2000e121848 */
[----:B---3--:R-:W-:-:S03]  /*15ec0*/  IMAD.WIDE R134, R198, 0x4, R120 ;  /* 0x00000004c6867825 */ /* 0x008fc600078e0278 */
[----:B------:R-:W3:Y:S04]  /*15ed0*/  LDL.LU.64 R120, [R1+0x520] ;  /* 0x0005200001787983 */ /* 0x000ee80000300a00 */
[----:B------:R-:W-:Y:S01]  /*15ee0*/  STL.64 [R1+0x6a8], R134 ;  /* 0x0006a88601007387 */ /* 0x000fe20000100a00 */
[----:B-1----:R-:W-:-:S03]  /*15ef0*/  IMAD.WIDE R130, R198, 0x4, R126 ;  /* 0x00000004c6827825 */ /* 0x002fc600078e027e */
[----:B------:R-:W4:Y:S01]  /*15f00*/  LDL.LU.64 R126, [R1+0x518] ;  /* 0x00051800017e7983 */ /* 0x000f220000300a00 */
[C---:B------:R-:W-:Y:S02]  /*15f10*/  IADD3 R252, R0.reuse, -0x148, RZ ;  /* 0xfffffeb800fc7810 */ /* 0x040fe40007ffe0ff */
[----:B------:R-:W-:Y:S02]  /*15f20*/  IADD3 R201, R0, -0x14c, RZ ;  /* 0xfffffeb400c97810 */ /* 0x000fe40007ffe0ff */
[----:B------:R-:W-:Y:S02]  /*15f30*/  ISETP.GE.U32.AND P3, PT, R252, 0x7ffffe39, PT ;  /* 0x7ffffe39fc00780c */ /* 0x000fe40003f66070 */
[----:B------:R-:W-:Y:S02]  /*15f40*/  ISETP.GE.U32.AND P6, PT, R201, 0x7ffffe35, PT ;  /* 0x7ffffe35c900780c */ /* 0x000fe40003fc6070 */
[C---:B------:R-:W-:Y:S02]  /*15f50*/  IADD3 R252, R0.reuse, -0x150, RZ ;  /* 0xfffffeb000fc7810 */ /* 0x040fe40007ffe0ff */
[----:B------:R-:W-:Y:S01]  /*15f60*/  IADD3 R201, R0, -0x154, RZ ;  /* 0xfffffeac00c97810 */ /* 0x000fe20007ffe0ff */
[----:B------:R1:W-:Y:S01]  /*15f70*/  STL.64 [R1+0x6a0], R130 ;  /* 0x0006a08201007387 */ /* 0x0003e20000100a00 */
[----:B------:R-:W-:-:S02]  /*15f80*/  ISETP.GE.U32.AND P2, PT, R252, 0x7ffffe31, PT ;  /* 0x7ffffe31fc00780c */ /* 0x000fc40003f46070 */
[----:B------:R-:W-:-:S03]  /*15f90*/  ISETP.GE.U32.AND P0, PT, R201, 0x7ffffe2d, PT ;  /* 0x7ffffe2dc900780c */ /* 0x000fc60003f06070 */
[----:B------:R1:W-:Y:S04]  /*15fa0*/  LDGSTS.E [R122+0x28e00], [R134.64], !P3 ;  /* 0x28e00000867a7fae */ /* 0x0003e8000d921848 */
[----:B------:R1:W-:Y:S01]  /*15fb0*/  LDGSTS.E [R122+0x29600], [R130.64], !P6 ;  /* 0x29600000827a7fae */ /* 0x0003e2000f121848 */
[----:B------:R-:W-:-:S04]  /*15fc0*/  IADD3 R252, R0, -0x158, RZ ;  /* 0xfffffea800fc7810 */ /* 0x000fc80007ffe0ff */
[----:B------:R-:W-:Y:S01]  /*15fd0*/  ISETP.GE.U32.AND P5, PT, R252, 0x7ffffe29, PT ;  /* 0x7ffffe29fc00780c */ /* 0x000fe20003fa6070 */
[----:B-1----:R-:W4:Y:S01]  /*15fe0*/  LDL.LU.64 R130, [R1+0x510] ;  /* 0x0005100001827983 */ /* 0x002f220000300a00 */
[----:B------:R-:W-:-:S05]  /*15ff0*/  IMAD.WIDE R136, R198, 0x4, R132 ;  /* 0x00000004c6887825 */ /* 0x000fca00078e0284 */
[----:B------:R-:W-:Y:S01]  /*16000*/  STL.64 [R1+0x698], R136 ;  /* 0x0006988801007387 */ /* 0x000fe20000100a00 */
[----:B------:R-:W-:-:S03]  /*16010*/  IADD3 R201, R0, -0x15c, RZ ;  /* 0xfffffea400c97810 */ /* 0x000fc60007ffe0ff */
[----:B------:R1:W-:Y:S01]  /*16020*/  LDGSTS.E [R122+0x29e00], [R136.64], !P2 ;  /* 0x29e00000887a7fae */ /* 0x0003e2000d121848 */
[----:B------:R-:W-:Y:S01]  /*16030*/  ISETP.GE.U32.AND P1, PT, R201, 0x7ffffe25, PT ;  /* 0x7ffffe25c900780c */ /* 0x000fe20003f26070 */
[C---:B------:R-:W-:Y:S02]  /*16040*/  IMAD.WIDE R134, R198.reuse, 0x4, R118 ;  /* 0x00000004c6867825 */ /* 0x040fe400078e0276 */
[----:B------:R-:W4:Y:S04]  /*16050*/  LDL.LU.64 R118, [R1+0x508] ;  /* 0x0005080001767983 */ /* 0x000f280000300a00 */
[----:B------:R-:W4:Y:S04]  /*16060*/  LDL.LU.64 R132, [R1+0x500] ;  /* 0x0005000001847983 */ /* 0x000f280000300a00 */
[----:B------:R1:W-:Y:S04]  /*16070*/  STL.64 [R1+0x690], R134 ;  /* 0x0006908601007387 */ /* 0x0003e80000100a00 */
[----:B------:R1:W-:Y:S01]  /*16080*/  LDGSTS.E [R122+0x2a600], [R134.64], !P0 ;  /* 0x2a600000867a7fae */ /* 0x0003e2000c121848 */
[----:B--2---:R-:W-:-:S05]  /*16090*/  IMAD.WIDE R124, R198, 0x4, R124 ;  /* 0x00000004c67c7825 */ /* 0x004fca00078e027c */
[----:B------:R2:W-:Y:S01]  /*160a0*/  STL.64 [R1+0x688], R124 ;  /* 0x0006887c01007387 */ /* 0x0005e20000100a00 */
[----:B-1----:R-:W-:-:S03]  /*160b0*/  IMAD.WIDE R134, R198, 0x4, R128 ;  /* 0x00000004c6867825 */ /* 0x002fc600078e0280 */
[----:B------:R-:W4:Y:S04]  /*160c0*/  LDL.LU.64 R136, [R1+0x4f8] ;  /* 0x0004f80001887983 */ /* 0x000f280000300a00 */
[----:B------:R-:W4:Y:S04]  /*160d0*/  LDL.LU.64 R128, [R1+0x4f0] ;  /* 0x0004f00001807983 */ /* 0x000f280000300a00 */
[----:B------:R2:W-:Y:S04]  /*160e0*/  LDGSTS.E [R122+0x2ae00], [R124.64], !P5 ;  /* 0x2ae000007c7a7fae */ /* 0x0005e8000e921848 */
[----:B------:R4:W-:Y:S04]  /*160f0*/  STL.64 [R1+0x680], R134 ;  /* 0x0006808601007387 */ /* 0x0009e80000100a00 */
[----:B------:R4:W-:Y:S04]  /*16100*/  LDGSTS.E [R122+0x2b600], [R134.64], !P1 ;  /* 0x2b600000867a7fae */ /* 0x0009e8000c921848 */
[----:B--2---:R-:W2:Y:S01]  /*16110*/  LDL.LU.64 R124, [R1+0x4e8] ;  /* 0x0004e800017c7983 */ /* 0x004ea20000300a00 */
[----:B---3--:R-:W-:-:S05]  /*16120*/  IMAD.WIDE R120, R198, 0x4, R120 ;  /* 0x00000004c6787825 */ /* 0x008fca00078e0278 */
[----:B------:R1:W-:Y:S01]  /*16130*/  STL.64 [R1+0x678], R120 ;  /* 0x0006787801007387 */ /* 0x0003e20000100a00 */
[----:B----4-:R-:W-:-:S03]  /*16140*/  IMAD.WIDE R134, R198, 0x4, R126 ;  /* 0x00000004c6867825 */ /* 0x010fc600078e027e */
[----:B------:R-:W3:Y:S01]  /*16150*/  LDL.LU.64 R126, [R1+0x4e0] ;  /* 0x0004e000017e7983 */ /* 0x000ee20000300a00 */
[----:B------:R-:W-:-:S04]  /*16160*/  IADD3 R252, R0, -0x160, RZ ;  /* 0xfffffea000fc7810 */ /* 0x000fc80007ffe0ff */
[----:B------:R-:W-:Y:S02]  /*16170*/  ISETP.GE.U32.AND P4, PT, R252, 0x7ffffe21, PT ;  /* 0x7ffffe21fc00780c */ /* 0x000fe40003f86070 */
[----:B------:R-:W-:-:S11]  /*16180*/  IADD3 R201, R0, -0x164, RZ ;  /* 0xfffffe9c00c97810 */ /* 0x000fd60007ffe0ff */
[----:B------:R1:W-:Y:S01]  /*16190*/  LDGSTS.E [R122+0x2be00], [R120.64], !P4 ;  /* 0x2be00000787a7fae */ /* 0x0003e2000e121848 */
[----:B------:R-:W-:-:S03]  /*161a0*/  ISETP.GE.U32.AND P3, PT, R201, 0x7ffffe1d, PT ;  /* 0x7ffffe1dc900780c */ /* 0x000fc60003f66070 */
[----:B-1----:R-:W1:Y:S01]  /*161b0*/  S2R R121, SR_TID.X ;  /* 0x0000000000797919 */ /* 0x002e620000002100 */
[C---:B------:R-:W-:Y:S02]  /*161c0*/  IADD3 R201, R0.reuse, -0x16c, RZ ;  /* 0xfffffe9400c97810 */ /* 0x040fe40007ffe0ff */
[----:B------:R-:W-:Y:S01]  /*161d0*/  IADD3 R252, R0, -0x168, RZ ;  /* 0xfffffe9800fc7810 */ /* 0x000fe20007ffe0ff */
[----:B------:R-:W-:Y:S01]  /*161e0*/  IMAD.WIDE R130, R198, 0x4, R130 ;  /* 0x00000004c6827825 */ /* 0x000fe200078e0282 */
[----:B------:R-:W-:Y:S01]  /*161f0*/  ISETP.GE.U32.AND P2, PT, R201, 0x7ffffe15, PT ;  /* 0x7ffffe15c900780c */ /* 0x000fe20003f46070 */
[----:B------:R4:W-:Y:S01]  /*16200*/  STL.64 [R1+0x518], R134 ;  /* 0x0005188601007387 */ /* 0x0009e20000100a00 */
[----:B------:R-:W-:Y:S02]  /*16210*/  ISETP.GE.U32.AND P6, PT, R252, 0x7ffffe19, PT ;  /* 0x7ffffe19fc00780c */ /* 0x000fe40003fc6070 */
[----:B------:R-:W-:Y:S01]  /*16220*/  IADD3 R201, R0, -0x174, RZ ;  /* 0xfffffe8c00c97810 */ /* 0x000fe20007ffe0ff */
[----:B------:R4:W-:Y:S03]  /*16230*/  LDGSTS.E [R122+0x2c600], [R134.64], !P3 ;  /* 0x2c600000867a7fae */ /* 0x0009e6000d921848 */
[----:B------:R-:W-:-:S02]  /*16240*/  ISETP.GE.U32.AND P5, PT, R201, 0x7ffffe0d, PT ;  /* 0x7ffffe0dc900780c */ /* 0x000fc40003fa6070 */
[C---:B------:R-:W-:Y:S02]  /*16250*/  IADD3 R201, R0.reuse, -0x17c, RZ ;  /* 0xfffffe8400c97810 */ /* 0x040fe40007ffe0ff */
[C---:B------:R-:W-:Y:S01]  /*16260*/  IADD3 R252, R0.reuse, -0x170, RZ ;  /* 0xfffffe9000fc7810 */ /* 0x040fe20007ffe0ff */
[----:B------:R4:W-:Y:S01]  /*16270*/  STL.64 [R1+0x670], R130 ;  /* 0x0006708201007387 */ /* 0x0009e20000100a00 */
[----:B------:R-:W-:Y:S02]  /*16280*/  ISETP.GE.U32.AND P4, PT, R201, 0x7ffffe05, PT ;  /* 0x7ffffe05c900780c */ /* 0x000fe40003f86070 */
[----:B------:R-:W-:Y:S01]  /*16290*/  IADD3 R201, R0, -0x180, RZ ;  /* 0xfffffe8000c97810 */ /* 0x000fe20007ffe0ff */
[----:B------:R4:W-:Y:S01]  /*162a0*/  LDGSTS.E [R122+0x2ce00], [R130.64], !P6 ;  /* 0x2ce00000827a7fae */ /* 0x0009e2000f121848 */
[----:B-1----:R-:W-:Y:S02]  /*162b0*/  LOP3.LUT R121, R121, 0x7f, RZ, 0xc0, !PT ;  /* 0x0000007f79797812 */ /* 0x002fe400078ec0ff */
[----:B------:R-:W-:Y:S01]  /*162c0*/  ISETP.GE.U32.AND P0, PT, R252, 0x7ffffe11, PT ;  /* 0x7ffffe11fc00780c */ /* 0x000fe20003f06070 */
[----:B------:R-:W-:-:S04]  /*162d0*/  IMAD.WIDE R118, R198, 0x4, R118 ;  /* 0x00000004c6767825 */ /* 0x000fc800078e0276 */
[----:B------:R-:W-:Y:S01]  /*162e0*/  IMAD.WIDE R138, R198, 0x4, R132 ;  /* 0x00000004c68a7825 */ /* 0x000fe200078e0284 */
[----:B------:R1:W-:Y:S01]  /*162f0*/  STL.64 [R1+0x658], R118 ;  /* 0x0006587601007387 */ /* 0x0003e20000100a00 */
[----:B------:R-:W-:-:S03]  /*16300*/  IADD3 R252, R0, -0x178, RZ ;  /* 0xfffffe8800fc7810 */ /* 0x000fc60007ffe0ff */
[----:B------:R-:W-:Y:S01]  /*16310*/  STL.64 [R1+0x640], R138 ;  /* 0x0006408a01007387 */ /* 0x000fe20000100a00 */
[----:B------:R-:W-:-:S03]  /*16320*/  ISETP.GE.AND P6, PT, R121, R201, PT ;  /* 0x000000c97900720c */ /* 0x000fc60003fc6270 */
[----:B----4-:R-:W4:Y:S01]  /*16330*/  LDL.LU.64 R134, [R1+0x4d8] ;  /* 0x0004d80001867983 */ /* 0x010f220000300a00 */
[----:B------:R-:W-:-:S03]  /*16340*/  ISETP.GE.U32.AND P1, PT, R252, 0x7ffffe09, PT ;  /* 0x7ffffe09fc00780c */ /* 0x000fc60003f26070 */
[----:B------:R-:W4:Y:S04]  /*16350*/  LDL.LU.64 R132, [R1+0x4d0] ;  /* 0x0004d00001847983 */ /* 0x000f280000300a00 */
[----:B------:R-:W4:Y:S04]  /*16360*/  LDL.LU.64 R130, [R1+0x4c8] ;  /* 0x0004c80001827983 */ /* 0x000f280000300a00 */
[----:B------:R1:W-:Y:S04]  /*16370*/  LDGSTS.E [R122+0x2d600], [R118.64], !P2 ;  /* 0x2d600000767a7fae */ /* 0x0003e8000d121848 */
[----:B------:R-:W4:Y:S01]  /*16380*/  LDL.LU.64 R120, [R1+0x4c0] ;  /* 0x0004c00001787983 */ /* 0x000f220000300a00 */
[----:B------:R-:W-:Y:S01]  /*16390*/  IMAD.WIDE R136, R198, 0x4, R136 ;  /* 0x00000004c6887825 */ /* 0x000fe200078e0288 */
[----:B------:R-:W-:-:S02]  /*163a0*/  ISETP.GE.U32.AND P3, PT, R201, 0x7ffffe01, PT ;  /* 0x7ffffe01c900780c */ /* 0x000fc40003f66070 */
[----:B------:R2:W-:Y:S04]  /*163b0*/  LDGSTS.E [R122+0x2de00], [R138.64], !P0 ;  /* 0x2de000008a7a7fae */ /* 0x0005e8000c121848 */
[----:B-1----:R-:W4:Y:S01]  /*163c0*/  LDL.LU.64 R118, [R1+0x4b8] ;  /* 0x0004b80001767983 */ /* 0x002f220000300a00 */
[----:B------:R-:W-:Y:S01]  /*163d0*/  IMAD.WIDE R128, R198, 0x4, R128 ;  /* 0x00000004c6807825 */ /* 0x000fe200078e0280 */
[----:B------:R-:W-:Y:S02]  /*163e0*/  IADD3 R201, R0, -0x185, RZ ;  /* 0xfffffe7b00c97810 */ /* 0x000fe40007ffe0ff */
[----:B------:R-:W-:Y:S01]  /*163f0*/  STL.64 [R1+0x628], R136 ;  /* 0x0006288801007387 */ /* 0x000fe20000100a00 */
[----:B------:R-:W-:Y:S01]  /*16400*/  IMAD.MOV.U32 R123, RZ, RZ, 0x7f ;  /* 0x0000007fff7b7424 */ /* 0x000fe200078e00ff */
[----:B------:R-:W-:-:S02]  /*16410*/  ISETP.GE.U32.AND P0, PT, R201, 0x7ffffdfc, PT ;  /* 0x7ffffdfcc900780c */ /* 0x000fc40003f06070 */
[----:B------:R3:W-:Y:S01]  /*16420*/  LDGSTS.E [R122+0x2e600], [R136.64], !P5 ;  /* 0x2e600000887a7fae */ /* 0x0007e2000e921848 */
[----:B--2---:R-:W-:Y:S01]  /*16430*/  IMAD.WIDE R124, R198, 0x4, R124 ;  /* 0x00000004c67c7825 */ /* 0x004fe200078e027c */
[----:B------:R-:W-:Y:S02]  /*16440*/  IADD3 R201, R0, -0x18d, RZ ;  /* 0xfffffe7300c97810 */ /* 0x000fe40007ffe0ff */
[----:B------:R1:W-:Y:S04]  /*16450*/  STL.64 [R1+0x570], R128 ;  /* 0x0005708001007387 */ /* 0x0003e80000100a00 */
[----:B------:R1:W-:Y:S04]  /*16460*/  LDGSTS.E [R122+0x2ee00], [R128.64], !P1 ;  /* 0x2ee00000807a7fae */ /* 0x0003e8000c921848 */
[----:B------:R2:W-:Y:S01]  /*16470*/  STL.64 [R1+0x550], R124 ;  /* 0x0005507c01007387 */ /* 0x0005e20000100a00 */
[----:B------:R-:W-:-:S02]  /*16480*/  ISETP.GE.U32.AND P1, PT, R201, 0x7ffffdf4, PT ;  /* 0x7ffffdf4c900780c */ /* 0x000fc40003f26070 */
[----:B------:R-:W-:Y:S01]  /*16490*/  IADD3 R201, R0, -0x195, RZ ;  /* 0xfffffe6b00c97810 */ /* 0x000fe20007ffe0ff */
[----:B------:R2:W-:Y:S04]  /*164a0*/  LDGSTS.E [R122+0x2f600], [R124.64], !P4 ;  /* 0x2f6000007c7a7fae */ /* 0x0005e8000e121848 */
[----:B-1----:R-:W4:Y:S01]  /*164b0*/  LDL.LU.64 R128, [R1+0x498] ;  /* 0x0004980001807983 */ /* 0x002f220000300a00 */
[----:B------:R-:W-:Y:S01]  /*164c0*/  IADD3 R123, R123, c[0x0][0x180], RZ ;  /* 0x000060007b7b7a10 */ /* 0x000fe20007ffe0ff */
[----:B---3--:R-:W-:Y:S02]  /*164d0*/  IMAD.WIDE R136, R198, 0x4, R126 ;  /* 0x00000004c6887825 */ /* 0x008fe400078e027e */
[----:B------:R-:W3:Y:S04]  /*164e0*/  LDL.LU.64 R126, [R1+0x490] ;  /* 0x00049000017e7983 */ /* 0x000ee80000300a00 */
[----:B--2---:R-:W2:Y:S04]  /*164f0*/  LDL.LU.64 R124, [R1+0x488] ;  /* 0x00048800017c7983 */ /* 0x004ea80000300a00 */
[----:B------:R-:W-:Y:S04]  /*16500*/  STL.64 [R1+0x528], R136 ;  /* 0x0005288801007387 */ /* 0x000fe80000100a00 */
[----:B------:R1:W-:Y:S01]  /*16510*/  LDGSTS.E [R122+0x2fe00], [R136.64], !P3 ;  /* 0x2fe00000887a7fae */ /* 0x0003e2000d921848 */
[----:B------:R-:W-:-:S03]  /*16520*/  ISETP.GT.AND P3, PT, R123, 0x1ff, PT ;  /* 0x000001ff7b00780c */ /* 0x000fc60003f64270 */
[----:B-----5:R-:W-:Y:S01]  /*16530*/  STL.64 [R1+0xf70], R200 ;  /* 0x000f70c801007387 */ /* 0x020fe20000100a00 */
[----:B------:R-:W-:-:S04]  /*16540*/  IMAD.WIDE R194, R2, 0x4, R116 ;  /* 0x0000000402c27825 */ /* 0x000fc800078e0274 */
[----:B------:R-:W-:-:S04]  /*16550*/  IMAD.WIDE R162, R2, 0x4, R100 ;  /* 0x0000000402a27825 */ /* 0x000fc800078e0264 */
[C---:B------:R-:W-:Y:S01]  /*16560*/  IMAD.WIDE R140, R2.reuse, 0x4, R84 ;  /* 0x00000004028c7825 */ /* 0x040fe200078e0254 */
[----:B-1----:R-:W2:Y:S03]  /*16570*/  LDL.LU.64 R122, [R1+0x480] ;  /* 0x00048000017a7983 */ /* 0x002ea60000300a00 */
[----:B------:R-:W-:-:S04]  /*16580*/  IMAD.WIDE R192, R2, 0x4, R52 ;  /* 0x0000000402c07825 */ /* 0x000fc800078e0234 */
[----:B------:R-:W-:-:S04]  /*16590*/  IMAD.WIDE R160, R2, 0x4, R38 ;  /* 0x0000000402a07825 */ /* 0x000fc800078e0226 */
[----:B----4-:R-:W-:-:S04]  /*165a0*/  IMAD.WIDE R134, R2, 0x4, R134 ;  /* 0x0000000402867825 */ /* 0x010fc800078e0286 */
[C---:B------:R-:W-:Y:S01]  /*165b0*/  IMAD.WIDE R246, R2.reuse, 0x4, R132 ;  /* 0x0000000402f67825 */ /* 0x040fe200078e0284 */
[----:B------:R-:W-:Y:S03]  /*165c0*/  STL.64 [R1+0x500], R134 ;  /* 0x0005008601007387 */ /* 0x000fe60000100a00 */
[----:B------:R-:W-:-:S04]  /*165d0*/  IMAD.WIDE R226, R2, 0x4, R130 ;  /* 0x0000000402e27825 */ /* 0x000fc800078e0282 */
[C---:B------:R-:W-:Y:S01]  /*165e0*/  IMAD.WIDE R216, R2.reuse, 0x4, R120 ;  /* 0x0000000402d87825 */ /* 0x040fe200078e0278 */
[----:B------:R-:W4:Y:S03]  /*165f0*/  LDL.LU.64 R130, [R1+0x458] ;  /* 0x0004580001827983 */ /* 0x000f260000300a00 */
[C---:B------:R-:W-:Y:S01]  /*16600*/  IMAD.WIDE R118, R2.reuse, 0x4, R118 ;  /* 0x0000000402767825 */ /* 0x040fe200078e0276 */
[----:B------:R-:W-:Y:S04]  /*16610*/  STL.64 [R1+0x6e0], R246 ;  /* 0x0006e0f601007387 */ /* 0x000fe80000100a00 */
[----:B------:R1:W-:Y:S04]  /*16620*/  STL.64 [R1+0x7f8], R118 ;  /* 0x0007f87601007387 */ /* 0x0003e80000100a00 */
[----:B------:R-:W-:Y:S04]  /*16630*/  STL.64 [R1+0xf78], R246 ;  /* 0x000f78f601007387 */ /* 0x000fe80000100a00 */
[----:B------:R-:W4:Y:S04]  /*16640*/  LDL.LU.64 R116, [R1+0x10d0] ;  /* 0x0010d00001747983 */ /* 0x000f280000300a00 */
[----:B------:R-:W4:Y:S04]  /*16650*/  LDL.LU.64 R120, [R1+0x450] ;  /* 0x0004500001787983 */ /* 0x000f280000300a00 */
[----:B------:R-:W-:Y:S04]  /*16660*/  STL.64 [R1+0x758], R226 ;  /* 0x000758e201007387 */ /* 0x000fe80000100a00 */
[----:B------:R-:W-:Y:S04]  /*16670*/  STL.64 [R1+0xf80], R226 ;  /* 0x000f80e201007387 */ /* 0x000fe80000100a00 */
[----:B------:R-:W4:Y:S01]  /*16680*/  LDL.LU.64 R100, [R1+0x10c8] ;  /* 0x0010c80001647983 */ /* 0x000f220000300a00 */
[----:B------:R-:W-:-:S03]  /*16690*/  IMAD.WIDE R128, R2, 0x4, R128 ;  /* 0x0000000402807825 */ /* 0x000fc600078e0280 */
[----:B-1----:R-:W4:Y:S04]  /*166a0*/  LDL.LU.64 R118, [R1+0x448] ;  /* 0x0004480001767983 */ /* 0x002f280000300a00 */
[----:B------:R-:W-:Y:S04]  /*166b0*/  STL.64 [R1+0x7b0], R216 ;  /* 0x0007b0d801007387 */ /* 0x000fe80000100a00 */
[----:B------:R-:W-:Y:S04]  /*166c0*/  STL.64 [R1+0xf88], R216 ;  /* 0x000f88d801007387 */ /* 0x000fe80000100a00 */
[----:B------:R-:W4:Y:S04]  /*166d0*/  LDL.LU.64 R84, [R1+0x10c0] ;  /* 0x0010c00001547983 */ /* 0x000f280000300a00 */
[----:B------:R-:W4:Y:S04]  /*166e0*/  LDL.LU.64 R132, [R1+0x440] ;  /* 0x0004400001847983 */ /* 0x000f280000300a00 */
[----:B------:R-:W-:Y:S04]  /*166f0*/  STL.64 [R1+0x830], R194 ;  /* 0x000830c201007387 */ /* 0x000fe80000100a00 */
[----:B------:R1:W-:Y:S04]  /*16700*/  STL.64 [R1+0x4f0], R128 ;  /* 0x0004f08001007387 */ /* 0x0003e80000100a00 */
[----:B------:R-:W-:Y:S01]  /*16710*/  STL.64 [R1+0xf90], R194 ;  /* 0x000f90c201007387 */ /* 0x000fe20000100a00 */
[----:B---3--:R-:W-:-:S03]  /*16720*/  IMAD.WIDE R244, R2, 0x4, R126 ;  /* 0x0000000402f47825 */ /* 0x008fc600078e027e */
[----:B-1----:R-:W3:Y:S04]  /*16730*/  LDL.LU.64 R128, [R1+0x200] ;  /* 0x0002000001807983 */ /* 0x002ee80000300a00 */
[----:B------:R-:W-:Y:S01]  /*16740*/  STL.64 [R1+0x858], R162 ;  /* 0x000858a201007387 */ /* 0x000fe20000100a00 */
[----:B--2---:R-:W-:-:S03]  /*16750*/  IMAD.WIDE R224, R2, 0x4, R124 ;  /* 0x0000000402e07825 */ /* 0x004fc600078e027c */
[----:B------:R-:W-:Y:S04]  /*16760*/  STL.64 [R1+0xf98], R162 ;  /* 0x000f98a201007387 */ /* 0x000fe80000100a00 */
[----:B------:R-:W3:Y:S04]  /*16770*/  LDL.LU.64 R126, [R1+0x1f8] ;  /* 0x0001f800017e7983 */ /* 0x000ee80000300a00 */
[----:B------:R-:W-:Y:S04]  /*16780*/  STL.64 [R1+0x870], R140 ;  /* 0x0008708c01007387 */ /* 0x000fe80000100a00 */
[----:B------:R-:W-:Y:S01]  /*16790*/  STL.64 [R1+0x558], R244 ;  /* 0x000558f401007387 */ /* 0x000fe20000100a00 */
        /* <DEDUP_REMOVED lines=28> */
[----:B------:R-:W-:Y:S01]  /*16960*/  ISETP.NE.U32.AND P4, PT, R3, RZ, PT ;  /* 0x000000ff0300720c */ /* 0x000fe20003f85070 */
[----:B------:R-:W0:Y:S02]  /*16970*/  LDGDEPBAR ;  /* 0x00000000000079af */ /* 0x000e240000000000 */
[----:B------:R-:W-:-:S04]  /*16980*/  IMAD.WIDE R214, R2, 0x4, R122 ;  /* 0x0000000402d67825 */ /* 0x000fc800078e027a */
[C---:B------:R-:W-:Y:S02]  /*16990*/  IMAD.WIDE R122, R2.reuse, 0x4, R68 ;  /* 0x00000004027a7825 */ /* 0x040fe400078e0244 */
[----:B------:R-:W2:Y:S04]  /*169a0*/  LDL.LU.64 R68, [R1+0x10b8] ;  /* 0x0010b80001447983 */ /* 0x000ea80000300a00 */
[----:B------:R-:W2:Y:S04]  /*169b0*/  LDL.LU.64 R124, [R1+0x1f0] ;  /* 0x0001f000017c7983 */ /* 0x000ea80000300a00 */
[----:B------:R-:W-:Y:S04]  /*169c0*/  STL.64 [R1+0x718], R224 ;  /* 0x000718e001007387 */ /* 0x000fe80000100a00 */
[----:B------:R1:W-:Y:S04]  /*169d0*/  STL.64 [R1+0x7d8], R122 ;  /* 0x0007d87a01007387 */ /* 0x0003e80000100a00 */
[----:B------:R-:W2:Y:S04]  /*169e0*/  LDL.LU.64 R52, [R1+0x10b0] ;  /* 0x0010b00001347983 */ /* 0x000ea80000300a00 */
[----:B------:R-:W2:Y:S04]  /*169f0*/  LDL.LU.64 R38, [R1+0x10a8] ;  /* 0x0010a80001267983 */ /* 0x000ea80000300a00 */
[----:B-1----:R-:W2:Y:S01]  /*16a00*/  LDL.LU.64 R122, [R1+0x1e8] ;  /* 0x0001e800017a7983 */ /* 0x002ea20000300a00 */
[----:B----4-:R-:W-:-:S03]  /*16a10*/  IMAD.WIDE R162, R2, 0x4, R130 ;  /* 0x0000000402a27825 */ /* 0x010fc600078e0282 */
[----:B------:R-:W-:Y:S01]  /*16a20*/  STL.64 [R1+0x788], R214 ;  /* 0x000788d601007387 */ /* 0x000fe20000100a00 */
[----:B------:R-:W-:-:S03]  /*16a30*/  IMAD.WIDE R242, R2, 0x4, R120 ;  /* 0x0000000402f27825 */ /* 0x000fc600078e0278 */
[----:B------:R-:W4:Y:S04]  /*16a40*/  LDL.LU.64 R22, [R1+0x10a0] ;  /* 0x0010a00001167983 */ /* 0x000f280000300a00 */
[----:B------:R-:W-:Y:S01]  /*16a50*/  STL.64 [R1+0x818], R192 ;  /* 0x000818c001007387 */ /* 0x000fe20000100a00 */
[----:B------:R-:W-:-:S03]  /*16a60*/  IMAD.WIDE R222, R2, 0x4, R118 ;  /* 0x0000000402de7825 */ /* 0x000fc600078e0276 */
[----:B------:R-:W4:Y:S01]  /*16a70*/  LDL.LU.64 R120, [R1+0x1c0] ;  /* 0x0001c00001787983 */ /* 0x000f220000300a00 */
[----:B------:R-:W-:-:S03]  /*16a80*/  IMAD.WIDE R134, R2, 0x4, R132 ;  /* 0x0000000402867825 */ /* 0x000fc600078e0284 */
[----:B------:R-:W-:Y:S01]  /*16a90*/  STL.64 [R1+0x848], R160 ;  /* 0x000848a001007387 */ /* 0x000fe20000100a00 */
[----:B------:R-:W-:-:S03]  /*16aa0*/  IMAD.WIDE R132, R2, 0x4, R6 ;  /* 0x0000000402847825 */ /* 0x000fc600078e0206 */
[----:B------:R-:W-:Y:S04]  /*16ab0*/  STL.64 [R1+0x458], R162 ;  /* 0x000458a201007387 */ /* 0x000fe80000100a00 */
[----:B------:R-:W4:Y:S04]  /*16ac0*/  LDL.LU.64 R130, [R1+0x1b8] ;  /* 0x0001b80001827983 */ /* 0x000f280000300a00 */
[----:B------:R-:W4:Y:S04]  /*16ad0*/  LDL.LU.64 R118, [R1+0x1b0] ;  /* 0x0001b00001767983 */ /* 0x000f280000300a00 */
[----:B------:R-:W-:Y:S04]  /*16ae0*/  STL.64 [R1+0x868], R138 ;  /* 0x0008688a01007387 */ /* 0x000fe80000100a00 */
[----:B------:R-:W-:Y:S04]  /*16af0*/  STL.64 [R1+0x4d8], R242 ;  /* 0x0004d8f201007387 */ /* 0x000fe80000100a00 */
[----:B------:R-:W4:Y:S04]  /*16b00*/  LDL.LU.64 R6, [R1+0x1098] ;  /* 0x0010980001067983 */ /* 0x000f280000300a00 */
[----:B------:R-:W-:Y:S01]  /*16b10*/  STL.64 [R1+0x760], R134 ;  /* 0x0007608601007387 */ /* 0x000fe20000100a00 */
[----:B------:R-:W-:-:S03]  /*16b20*/  IMAD.WIDE R136, R2, 0x4, R94 ;  /* 0x0000000402887825 */ /* 0x000fc600078e025e */
[----:B------:R-:W-:Y:S04]  /*16b30*/  STL.64 [R1+0x6e8], R222 ;  /* 0x0006e8de01007387 */ /* 0x000fe80000100a00 */
[----:B------:R1:W-:Y:S04]  /*16b40*/  STL.64 [R1+0x7b8], R132 ;  /* 0x0007b88401007387 */ /* 0x0003e80000100a00 */
[----:B------:R-:W4:Y:S04]  /*16b50*/  LDL.LU.64 R250, [R1+0x1090] ;  /* 0x0010900001fa7983 */ /* 0x000f280000300a00 */
[----:B------:R-:W4:Y:S04]  /*16b60*/  LDL.LU.64 R110, [R1+0x1088] ;  /* 0x00108800016e7983 */ /* 0x000f280000300a00 */
[----:B------:R-:W4:Y:S04]  /*16b70*/  LDL.LU.64 R94, [R1+0x1080] ;  /* 0x00108000015e7983 */ /* 0x000f280000300a00 */
[----:B------:R-:W-:Y:S01]  /*16b80*/  STL.64 [R1+0x800], R190 ;  /* 0x000800be01007387 */ /* 0x000fe20000100a00 */
[----:B---3--:R-:W-:-:S03]  /*16b90*/  IMAD.WIDE R194, R2, 0x4, R128 ;  /* 0x0000000402c27825 */ /* 0x008fc600078e0280 */
[----:B------:R-:W3:Y:S01]  /*16ba0*/  LDL.LU.64 R128, [R1+0x180] ;  /* 0x0001800001807983 */ /* 0x000ee20000300a00 */
[----:B------:R-:W-:-:S03]  /*16bb0*/  IMAD.WIDE R240, R2, 0x4, R126 ;  /* 0x0000000402f07825 */ /* 0x000fc600078e027e */
[----:B------:R-:W3:Y:S04]  /*16bc0*/  LDL.LU.64 R126, [R1+0x178] ;  /* 0x00017800017e7983 */ /* 0x000ee80000300a00 */
[----:B------:R-:W-:Y:S04]  /*16bd0*/  STL.64 [R1+0x838], R158 ;  /* 0x0008389e01007387 */ /* 0x000fe80000100a00 */
[----:B------:R-:W-:Y:S01]  /*16be0*/  STL.64 [R1+0x3d0], R194 ;  /* 0x0003d0c201007387 */ /* 0x000fe20000100a00 */
[----:B--2---:R-:W-:-:S03]  /*16bf0*/  IMAD.WIDE R220, R2, 0x4, R124 ;  /* 0x0000000402dc7825 */ /* 0x004fc600078e027c */
[----:B------:R-:W2:Y:S04]  /*16c00*/  LDL.LU.64 R124, [R1+0x170] ;  /* 0x00017000017c7983 */ /* 0x000ea80000300a00 */
[----:B------:R-:W-:Y:S04]  /*16c10*/  STL.64 [R1+0x860], R136 ;  /* 0x0008608801007387 */ /* 0x000fe80000100a00 */
[----:B------:R-:W-:Y:S01]  /*16c20*/  STL.64 [R1+0x400], R240 ;  /* 0x000400f001007387 */ /* 0x000fe20000100a00 */
[----:B-1----:R-:W-:-:S04]  /*16c30*/  IMAD.WIDE R132, R2, 0x4, R122 ;  /* 0x0000000402847825 */ /* 0x002fc800078e027a */
[C---:B------:R-:W-:Y:S02]  /*16c40*/  IMAD.WIDE R122, R2.reuse, 0x4, R66 ;  /* 0x00000004027a7825 */ /* 0x040fe400078e0242 */
[----:B------:R-:W2:Y:S04]  /*16c50*/  LDL.LU.64 R66, [R1+0x1078] ;  /* 0x0010780001427983 */ /* 0x000ea80000300a00 */
[----:B------:R-:W-:Y:S01]  /*16c60*/  STL.64 [R1+0x720], R132 ;  /* 0x0007208401007387 */ /* 0x000fe20000100a00 */
[----:B------:R-:W-:-:S03]  /*16c70*/  IMAD.WIDE R134, R2, 0x4, R82 ;  /* 0x0000000402867825 */ /* 0x000fc600078e0252 */
[----:B------:R-:W-:Y:S04]  /*16c80*/  STL.64 [R1+0x560], R220 ;  /* 0x000560dc01007387 */ /* 0x000fe80000100a00 */
[----:B------:R1:W-:Y:S01]  /*16c90*/  STL.64 [R1+0x790], R122 ;  /* 0x0007907a01007387 */ /* 0x0003e20000100a00 */
[----:B----4-:R-:W-:-:S03]  /*16ca0*/  IMAD.WIDE R216, R2, 0x4, R120 ;  /* 0x0000000402d87825 */ /* 0x010fc600078e0278 */
[----:B------:R-:W4:Y:S04]  /*16cb0*/  LDL.LU.64 R114, [R1+0x1070] ;  /* 0x0010700001727983 */ /* 0x000f280000300a00 */
[----:B------:R-:W4:Y:S01]  /*16cc0*/  LDL.LU.64 R98, [R1+0x1068] ;  /* 0x0010680001627983 */ /* 0x000f220000300a00 */
[----:B------:R-:W-:-:S03]  /*16cd0*/  IMAD.WIDE R238, R2, 0x4, R130 ;  /* 0x0000000402ee7825 */ /* 0x000fc600078e0282 */
[----:B------:R-:W4:Y:S04]  /*16ce0*/  LDL.LU.64 R82, [R1+0x1060] ;  /* 0x0010600001527983 */ /* 0x000f280000300a00 */
[----:B-1----:R-:W4:Y:S01]  /*16cf0*/  LDL.LU.64 R122, [R1+0x140] ;  /* 0x00014000017a7983 */ /* 0x002f220000300a00 */
[----:B------:R-:W-:-:S03]  /*16d00*/  IMAD.WIDE R218, R2, 0x4, R118 ;  /* 0x0000000402da7825 */ /* 0x000fc600078e0276 */
[----:B------:R-:W4:Y:S04]  /*16d10*/  LDL.LU.64 R120, [R1+0x138] ;  /* 0x0001380001787983 */ /* 0x000f280000300a00 */
[----:B------:R-:W-:Y:S04]  /*16d20*/  STL.64 [R1+0x7e0], R188 ;  /* 0x0007e0bc01007387 */ /* 0x000fe80000100a00 */
[----:B------:R-:W-:Y:S04]  /*16d30*/  STL.64 [R1+0x820], R156 ;  /* 0x0008209c01007387 */ /* 0x000fe80000100a00 */
[----:B------:R-:W-:Y:S04]  /*16d40*/  STL.64 [R1+0x358], R216 ;  /* 0x000358d801007387 */ /* 0x000fe80000100a00 */
[----:B------:R-:W-:Y:S04]  /*16d50*/  STL.64 [R1+0x850], R134 ;  /* 0x0008508601007387 */ /* 0x000fe80000100a00 */
[----:B------:R-:W-:Y:S01]  /*16d60*/  STL.64 [R1+0x398], R238 ;  /* 0x000398ee01007387 */ /* 0x000fe20000100a00 */
[----:B------:R-:W-:-:S04]  /*16d70*/  IMAD.WIDE R132, R2, 0x4, R4 ;  /* 0x0000000402847825 */ /* 0x000fc800078e0204 */
[----:B---3--:R-:W-:-:S04]  /*16d80*/  IMAD.WIDE R226, R2, 0x4, R128 ;  /* 0x0000000402e27825 */ /* 0x008fc800078e0280 */
[----:B------:R-:W-:-:S04]  /*16d90*/  IMAD.WIDE R236, R2, 0x4, R126 ;  /* 0x0000000402ec7825 */ /* 0x000fc800078e027e */
[----:B--2---:R-:W-:-:S04]  /*16da0*/  IMAD.WIDE R124, R2, 0x4, R124 ;  /* 0x00000004027c7825 */ /* 0x004fc800078e027c */
[C---:B------:R-:W-:Y:S02]  /*16db0*/  IMAD.WIDE R118, R2.reuse, 0x4, R66 ;  /* 0x0000000402767825 */ /* 0x040fe400078e0242 */
[----:B------:R-:W2:Y:S04]  /*16dc0*/  LDL.LU.64 R66, [R1+0x1058] ;  /* 0x0010580001427983 */ /* 0x000ea80000300a00 */
[----:B------:R-:W3:Y:S04]  /*16dd0*/  LDL.LU.64 R62, [R1+0x1050] ;  /* 0x00105000013e7983 */ /* 0x000ee80000300a00 */
[----:B------:R1:W-:Y:S04]  /*16de0*/  STL.64 [R1+0x6f0], R118 ;  /* 0x0006f07601007387 */ /* 0x0003e80000100a00 */
[----:B------:R-:W-:Y:S04]  /*16df0*/  STL.64 [R1+0x510], R218 ;  /* 0x000510da01007387 */ /* 0x000fe80000100a00 */
[----:B------:R-:W2:Y:S04]  /*16e00*/  LDL.LU.64 R36, [R1+0x1048] ;  /* 0x0010480001247983 */ /* 0x000ea80000300a00 */
[----:B-1----:R-:W2:Y:S04]  /*16e10*/  LDL.LU.64 R118, [R1+0x100] ;  /* 0x0001000001767983 */ /* 0x002ea80000300a00 */
[----:B------:R-:W2:Y:S04]  /*16e20*/  LDL.LU.64 R20, [R1+0x1040] ;  /* 0x0010400001147983 */ /* 0x000ea80000300a00 */
[----:B------:R-:W2:Y:S04]  /*16e30*/  LDL.LU.64 R4, [R1+0x1038] ;  /* 0x0010380001047983 */ /* 0x000ea80000300a00 */
[----:B------:R-:W-:Y:S04]  /*16e40*/  STL.64 [R1+0x768], R208 ;  /* 0x000768d001007387 */ /* 0x000fe80000100a00 */
[----:B------:R-:W-:Y:S04]  /*16e50*/  STL.64 [R1+0x7c0], R186 ;  /* 0x0007c0ba01007387 */ /* 0x000fe80000100a00 */
[----:B------:R-:W-:Y:S04]  /*16e60*/  STL.64 [R1+0x808], R154 ;  /* 0x0008089a01007387 */ /* 0x000fe80000100a00 */
[----:B------:R-:W-:Y:S04]  /*16e70*/  STL.64 [R1+0x2a8], R226 ;  /* 0x0002a8e201007387 */ /* 0x000fe80000100a00 */
[----:B------:R-:W-:Y:S04]  /*16e80*/  STL.64 [R1+0x840], R132 ;  /* 0x0008408401007387 */ /* 0x000fe80000100a00 */
[----:B------:R-:W-:Y:S04]  /*16e90*/  STL.64 [R1+0x338], R236 ;  /* 0x000338ec01007387 */ /* 0x000fe80000100a00 */
[----:B------:R1:W-:Y:S02]  /*16ea0*/  STL.64 [R1+0x410], R124 ;  /* 0x0004107c01007387 */ /* 0x0003e40000100a00 */
[----:B-1----:R-:W-:-:S02]  /*16eb0*/  IMAD.WIDE R124, R2, 0x4, R94 ;  /* 0x00000004027c7825 */ /* 0x002fc400078e025e */
[----:B------:R-:W2:Y:S04]  /*16ec0*/  LDL.LU.64 R94, [R1+0x1030] ;  /* 0x00103000015e7983 */ /* 0x000ea80000300a00 */
[----:B------:R-:W2:Y:S01]  /*16ed0*/  LDL.LU.64 R64, [R1+0x1028] ;  /* 0x0010280001407983 */ /* 0x000ea20000300a00 */
[----:B------:R-:W-:-:S03]  /*16ee0*/  IMAD.WIDE R130, R2, 0x4, R80 ;  /* 0x0000000402827825 */ /* 0x000fc600078e0250 */
[----:B------:R-:W-:Y:S01]  /*16ef0*/  STL.64 [R1+0x568], R124 ;  /* 0x0005687c01007387 */ /* 0x000fe20000100a00 */
[----:B----4-:R-:W-:-:S03]  /*16f00*/  IMAD.WIDE R246, R2, 0x4, R122 ;  /* 0x0000000402f67825 */ /* 0x010fc600078e027a */
[----:B------:R-:W4:Y:S01]  /*16f10*/  LDL.LU.64 R112, [R1+0x1020] ;  /* 0x0010200001707983 */ /* 0x000f220000300a00 */
[----:B------:R-:W-:-:S03]  /*16f20*/  IMAD.WIDE R234, R2, 0x4, R120 ;  /* 0x0000000402ea7825 */ /* 0x000fc600078e0278 */
[----:B------:R-:W3:Y:S04]  /*16f30*/  LDL.LU.64 R96, [R1+0x1018] ;  /* 0x0010180001607983 */ /* 0x000ee80000300a00 */
[----:B------:R-:W3:Y:S04]  /*16f40*/  LDL.LU.64 R80, [R1+0x1010] ;  /* 0x0010100001507983 */ /* 0x000ee80000300a00 */
[----:B------:R-:W-:Y:S04]  /*16f50*/  STL.64 [R1+0x728], R206 ;  /* 0x000728ce01007387 */ /* 0x000fe80000100a00 */
[----:B------:R-:W-:Y:S04]  /*16f60*/  STL.64 [R1+0x798], R184 ;  /* 0x000798b801007387 */ /* 0x000fe80000100a00 */
[----:B------:R-:W-:Y:S04]  /*16f70*/  STL.64 [R1+0x7e8], R152 ;  /* 0x0007e89801007387 */ /* 0x000fe80000100a00 */
[----:B------:R-:W-:Y:S01]  /*16f80*/  STL.64 [R1+0x248], R246 ;  /* 0x000248f601007387 */ /* 0x000fe20000100a00 */
[----:B------:R-:W-:-:S04]  /*16f90*/  IMAD.WIDE R122, R2, 0x4, R110 ;  /* 0x00000004027a7825 */ /* 0x000fc800078e026e */
[----:B------:R-:W-:-:S04]  /*16fa0*/  IMAD.WIDE R128, R2, 0x4, R248 ;  /* 0x0000000402807825 */ /* 0x000fc800078e02f8 */
[C---:B--2---:R-:W-:Y:S02]  /*16fb0*/  IMAD.WIDE R120, R2.reuse, 0x4, R64 ;  /* 0x0000000402787825 */ /* 0x044fe400078e0240 */
[----:B------:R-:W2:Y:S04]  /*16fc0*/  LDL.LU.64 R64, [R1+0x1008] ;  /* 0x0010080001407983 */ /* 0x000ea80000300a00 */
[----:B------:R-:W-:Y:S04]  /*16fd0*/  STL.64 [R1+0x828], R130 ;  /* 0x0008288201007387 */ /* 0x000fe80000100a00 */
[----:B------:R-:W-:Y:S04]  /*16fe0*/  STL.64 [R1+0x290], R234 ;  /* 0x000290ea01007387 */ /* 0x000fe80000100a00 */
[----:B------:R1:W-:Y:S04]  /*16ff0*/  STL.64 [R1+0x3a8], R120 ;  /* 0x0003a87801007387 */ /* 0x0003e80000100a00 */
[----:B------:R-:W2:Y:S01]  /*17000*/  LDL.LU.64 R110, [R1+0x1000] ;  /* 0x00100000016e7983 */ /* 0x000ea20000300a00 */
[----:B-1----:R-:W-:-:S03]  /*17010*/  IMAD.WIDE R120, R2, 0x4, R50 ;  /* 0x0000000402787825 */ /* 0x002fc600078e0232 */
[----:B------:R-:W4:Y:S04]  /*17020*/  LDL.LU.64 R50, [R1+0xff8] ;  /* 0x000ff80001327983 */ /* 0x000f280000300a00 */
[----:B------:R-:W-:Y:S04]  /*17030*/  STL.64 [R1+0x520], R122 ;  /* 0x0005207a01007387 */ /* 0x000fe80000100a00 */
[----:B------:R-:W4:Y:S04]  /*17040*/  LDL.LU.64 R34, [R1+0xff0] ;  /* 0x000ff00001227983 */ /* 0x000f280000300a00 */
[----:B------:R1:W-:Y:S04]  /*17050*/  STL.64 [R1+0x6f8], R120 ;  /* 0x0006f87801007387 */ /* 0x0003e80000100a00 */
[----:B------:R-:W4:Y:S04]  /*17060*/  LDL.LU.64 R18, [R1+0xfe8] ;  /* 0x000fe80001127983 */ /* 0x000f280000300a00 */
[----:B------:R-:W4:Y:S01]  /*17070*/  LDL.LU.64 R248, [R1+0xfe0] ;  /* 0x000fe00001f87983 */ /* 0x000f220000300a00 */
[----:B------:R-:W-:-:S03]  /*17080*/  IMAD.WIDE R200, R2, 0x4, R118 ;  /* 0x0000000402c87825 */ /* 0x000fc600078e0276 */
[----:B------:R-:W-:Y:S01]  /*17090*/  STL.64 [R1+0x770], R182 ;  /* 0x000770b601007387 */ /* 0x000fe20000100a00 */
[----:B------:R-:W-:-:S04]  /*170a0*/  IMAD.WIDE R118, R2, 0x4, R94 ;  /* 0x0000000402767825 */ /* 0x000fc800078e025e */
[----:B-1----:R-:W-:-:S04]  /*170b0*/  IMAD.WIDE R120, R2, 0x4, R250 ;  /* 0x0000000402787825 */ /* 0x002fc800078e02fa */
[----:B------:R-:W-:-:S04]  /*170c0*/  IMAD.WIDE R126, R2, 0x4, R16 ;  /* 0x00000004027e7825 */ /* 0x000fc800078e0210 */
[----:B------:R-:W-:-:S04]  /*170d0*/  IMAD.WIDE R4, R2, 0x4, R4 ;  /* 0x0000000402047825 */ /* 0x000fc800078e0204 */
[----:B------:R-:W-:-:S04]  /*170e0*/  IMAD.WIDE R6, R2, 0x4, R6 ;  /* 0x0000000402067825 */ /* 0x000fc800078e0206 */
[----:B------:R-:W-:-:S04]  /*170f0*/  IMAD.WIDE R124, R2, 0x4, R14 ;  /* 0x00000004027c7825 */ /* 0x000fc800078e020e */
[----:B------:R-:W-:-:S04]  /*17100*/  IMAD.WIDE R122, R2, 0x4, R30 ;  /* 0x00000004027a7825 */ /* 0x000fc800078e021e */
[----:B------:R-:W-:-:S04]  /*17110*/  IMAD.WIDE R212, R2, 0x4, R38 ;  /* 0x0000000402d47825 */ /* 0x000fc800078e0226 */
[----:B---3--:R-:W-:-:S04]  /*17120*/  IMAD.WIDE R42, R2, 0x4, R62 ;  /* 0x00000004022a7825 */ /* 0x008fc800078e023e */
[C---:B--2---:R-:W-:Y:S02]  /*17130*/  IMAD.WIDE R232, R2.reuse, 0x4, R110 ;  /* 0x0000000402e87825 */ /* 0x044fe400078e026e */
[----:B------:R-:W2:Y:S04]  /*17140*/  LDL.LU.64 R110, [R1+0xfd8] ;  /* 0x000fd800016e7983 */ /* 0x000ea80000300a00 */
[----:B------:R-:W-:Y:S04]  /*17150*/  STL.64 [R1+0x7c8], R150 ;  /* 0x0007c89601007387 */ /* 0x000fe80000100a00 */
[----:B------:R-:W-:Y:S04]  /*17160*/  STL.64 [R1+0x110], R200 ;  /* 0x000110c801007387 */ /* 0x000fe80000100a00 */
[----:B------:R-:W3:Y:S04]  /*17170*/  LDL.LU.64 R94, [R1+0xfd0] ;  /* 0x000fd000015e7983 */ /* 0x000ee80000300a00 */
[----:B------:R-:W-:Y:S04]  /*17180*/  STL.64 [R1+0x810], R128 ;  /* 0x0008108001007387 */ /* 0x000fe80000100a00 */
[----:B------:R-:W-:Y:S04]  /*17190*/  STL.64 [R1+0x218], R232 ;  /* 0x000218e801007387 */ /* 0x000fe80000100a00 */
[----:B------:R1:W-:Y:S04]  /*171a0*/  STL.64 [R1+0x348], R118 ;  /* 0x0003487601007387 */ /* 0x0003e80000100a00 */
[----:B------:R-:W2:Y:S01]  /*171b0*/  LDL.LU.64 R250, [R1+0xfc8] ;  /* 0x000fc80001fa7983 */ /* 0x000ea20000300a00 */
[----:B----4-:R-:W-:-:S04]  /*171c0*/  IMAD.WIDE R230, R2, 0x4, R248 ;  /* 0x0000000402e67825 */ /* 0x010fc800078e02f8 */
[C---:B-1----:R-:W-:Y:S02]  /*171d0*/  IMAD.WIDE R118, R2.reuse, 0x4, R78 ;  /* 0x0000000402767825 */ /* 0x042fe400078e024e */
[----:B------:R-:W4:Y:S04]  /*171e0*/  LDL.LU.64 R78, [R1+0xfc0] ;  /* 0x000fc000014e7983 */ /* 0x000f280000300a00 */
[----:B------:R-:W-:Y:S04]  /*171f0*/  STL.64 [R1+0x418], R120 ;  /* 0x0004187801007387 */ /* 0x000fe80000100a00 */
[----:B------:R-:W2:Y:S04]  /*17200*/  LDL.LU.64 R48, [R1+0xfb8] ;  /* 0x000fb80001307983 */ /* 0x000ea80000300a00 */
[----:B------:R-:W-:Y:S04]  /*17210*/  STL.64 [R1+0x580], R118 ;  /* 0x0005807601007387 */ /* 0x000fe80000100a00 */
[----:B------:R-:W2:Y:S04]  /*17220*/  LDL.LU.64 R32, [R1+0xfb0] ;  /* 0x000fb00001207983 */ /* 0x000ea80000300a00 */
[----:B------:R-:W3:Y:S04]  /*17230*/  LDL.LU.64 R16, [R1+0xfa8] ;  /* 0x000fa80001107983 */ /* 0x000ee80000300a00 */
[----:B------:R-:W-:Y:S04]  /*17240*/  STL.64 [R1+0x740], R180 ;  /* 0x000740b401007387 */ /* 0x000fe80000100a00 */
[----:B------:R-:W-:Y:S04]  /*17250*/  STL.64 [R1+0x7a0], R148 ;  /* 0x0007a09401007387 */ /* 0x000fe80000100a00 */
[----:B------:R-:W-:Y:S04]  /*17260*/  STL.64 [R1+0x7f0], R126 ;  /* 0x0007f07e01007387 */ /* 0x000fe80000100a00 */
[----:B------:R-:W-:Y:S04]  /*17270*/  STL.64 [R1+0x8], R230 ;  /* 0x000008e601007387 */ /* 0x000fe80000100a00 */
[----:B------:R1:W-:Y:S01]  /*17280*/  STL.64 [R1+0x2a0], R4 ;  /* 0x0002a00401007387 */ /* 0x0003e20000100a00 */
[----:B------:R-:W-:-:S03]  /*17290*/  IMAD.WIDE R228, R2, 0x4, R18 ;  /* 0x0000000402e47825 */ /* 0x000fc600078e0212 */
[----:B------:R-:W-:Y:S01]  /*172a0*/  STL.64 [R1+0x3b8], R6 ;  /* 0x0003b80601007387 */ /* 0x000fe20000100a00 */
[----:B-1----:R-:W-:-:S05]  /*172b0*/  IMAD.WIDE R4, R2, 0x4, R8 ;  /* 0x0000000402047825 */ /* 0x002fca00078e0208 */
[----:B------:R1:W-:Y:S04]  /*172c0*/  STL.64 [R1+0x530], R4 ;  /* 0x0005300401007387 */ /* 0x0003e80000100a00 */
[----:B------:R-:W-:Y:S04]  /*172d0*/  STL.64 [R1+0x700], R178 ;  /* 0x000700b201007387 */ /* 0x000fe80000100a00 */
[----:B------:R-:W-:Y:S01]  /*172e0*/  STL.64 [R1+0x778], R146 ;  /* 0x0007789201007387 */ /* 0x000fe20000100a00 */
[----:B-1----:R-:W-:-:S03]  /*172f0*/  IMAD.WIDE R4, R2, 0x4, R20 ;  /* 0x0000000402047825 */ /* 0x002fc600078e0214 */
[----:B------:R-:W-:Y:S04]  /*17300*/  STL.64 [R1+0x7d0], R124 ;  /* 0x0007d07c01007387 */ /* 0x000fe80000100a00 */
[----:B------:R-:W-:Y:S04]  /*17310*/  STL.64 [R1], R228 ;  /* 0x000000e401007387 */ /* 0x000fe80000100a00 */
[----:B------:R1:W-:Y:S02]  /*17320*/  STL.64 [R1+0x250], R4 ;  /* 0x0002500401007387 */ /* 0x0003e40000100a00 */
[----:B-1----:R-:W-:-:S05]  /*17330*/  IMAD.WIDE R4, R2, 0x4, R22 ;  /* 0x0000000402047825 */ /* 0x002fca00078e0216 */
[----:B------:R1:W-:Y:S04]  /*17340*/  STL.64 [R1+0x350], R4 ;  /* 0x0003500401007387 */ /* 0x0003e80000100a00 */
[----:B------:R-:W-:Y:S04]  /*17350*/  STL.64 [R1+0x428], R204 ;  /* 0x000428cc01007387 */ /* 0x000fe80000100a00 */
[----:B------:R-:W-:Y:S01]  /*17360*/  STL.64 [R1+0x638], R176 ;  /* 0x000638b001007387 */ /* 0x000fe20000100a00 */
[----:B-1----:R-:W-:-:S03]  /*17370*/  IMAD.WIDE R4, R2, 0x4, R36 ;  /* 0x0000000402047825 */ /* 0x002fc600078e0224 */
[----:B------:R-:W-:Y:S04]  /*17380*/  STL.64 [R1+0x748], R144 ;  /* 0x0007489001007387 */ /* 0x000fe80000100a00 */
[----:B------:R-:W-:Y:S01]  /*17390*/  STL.64 [R1+0x7a8], R122 ;  /* 0x0007a87a01007387 */ /* 0x000fe20000100a00 */
[----:B------:R-:W-:-:S03]  /*173a0*/  IMAD.WIDE R120, R2, 0x4, R46 ;  /* 0x0000000402787825 */ /* 0x000fc600078e022e */
[----:B------:R1:W-:Y:S04]  /*173b0*/  STL.64 [R1+0x1e8], R4 ;  /* 0x0001e80401007387 */ /* 0x0003e80000100a00 */
[----:B------:R-:W-:Y:S04]  /*173c0*/  STL.64 [R1+0x2b8], R212 ;  /* 0x0002b8d401007387 */ /* 0x000fe80000100a00 */
[----:B------:R-:W-:Y:S04]  /*173d0*/  STL.64 [R1+0x3c8], R202 ;  /* 0x0003c8ca01007387 */ /* 0x000fe80000100a00 */
[----:B------:R-:W-:Y:S04]  /*173e0*/  STL.64 [R1+0x538], R174 ;  /* 0x000538ae01007387 */ /* 0x000fe80000100a00 */
[----:B------:R-:W-:Y:S04]  /*173f0*/  STL.64 [R1+0x708], R142 ;  /* 0x0007088e01007387 */ /* 0x000fe80000100a00 */
[----:B------:R-:W4:Y:S04]  /*17400*/  LDL.LU.64 R62, [R1+0xfa0] ;  /* 0x000fa000013e7983 */ /* 0x000f280000300a00 */
[----:B------:R-:W-:Y:S04]  /*17410*/  STL.64 [R1+0x780], R120 ;  /* 0x0007807801007387 */ /* 0x000fe80000100a00 */
[----:B------:R-:W4:Y:S01]  /*17420*/  LDL.LU.64 R28, [R1+0xc0] ;  /* 0x0000c000011c7983 */ /* 0x000f220000300a00 */
[----:B-1----:R-:W-:-:S03]  /*17430*/  IMAD.WIDE R4, R2, 0x4, R54 ;  /* 0x0000000402047825 */ /* 0x002fc600078e0236 */
[----:B------:R-:W4:Y:S04]  /*17440*/  LDL.LU.64 R164, [R1+0xb8] ;  /* 0x0000b80001a47983 */ /* 0x000f280000300a00 */
[----:B------:R-:W-:Y:S01]  /*17450*/  STL.64 [R1+0x368], R4 ;  /* 0x0003680401007387 */ /* 0x000fe20000100a00 */
[----:B------:R-:W-:-:S03]  /*17460*/  IMAD.WIDE R210, R2, 0x4, R52 ;  /* 0x0000000402d27825 */ /* 0x000fc600078e0234 */
[----:B------:R-:W4:Y:S01]  /*17470*/  LDL.LU.64 R12, [R1+0xb0] ;  /* 0x0000b000010c7983 */ /* 0x000f220000300a00 */
        /* <DEDUP_REMOVED lines=14> */
[C---:B--2---:R-:W-:Y:S02]  /*17560*/  IMAD.WIDE R20, R2.reuse, 0x4, R32 ;  /* 0x0000000402147825 */ /* 0x044fe400078e0220 */
[----:B------:R-:W2:Y:S04]  /*17570*/  LDL.LU.64 R32, [R1+0xa8] ;  /* 0x0000a80001207983 */ /* 0x000ea80000300a00 */
[----:B------:R-:W-:Y:S04]  /*17580*/  STL.64 [R1+0x260], R210 ;  /* 0x000260d201007387 */ /* 0x000fe80000100a00 */
        /* <DEDUP_REMOVED lines=8> */
[----:B------:R1:W-:Y:S04]  /*17610*/  STL.64 [R1+0x270], R14 ;  /* 0x0002700e01007387 */ /* 0x0003e80000100a00 */
[----:B------:R-:W-:Y:S04]  /*17620*/  STL.64 [R1+0x378], R168 ;  /* 0x000378a801007387 */ /* 0x000fe80000100a00 */
[----:B------:R-:W-:Y:S01]  /*17630*/  STL.64 [R1+0x440], R24 ;  /* 0x0004401801007387 */ /* 0x000fe20000100a00 */
[----:B-1----:R-:W-:-:S03]  /*17640*/  IMAD.WIDE R14, R2, 0x4, R106 ;  /* 0x00000004020e7825 */ /* 0x002fc600078e026a */
[----:B------:R-:W-:Y:S04]  /*17650*/  STL.64 [R1+0x668], R46 ;  /* 0x0006682e01007387 */ /* 0x000fe80000100a00 */
[----:B------:R1:W-:Y:S01]  /*17660*/  STL.64 [R1+0x210], R196 ;  /* 0x000210c401007387 */ /* 0x0003e20000100a00 */
[----:B---3--:R-:W-:-:S03]  /*17670*/  IMAD.WIDE R248, R2, 0x4, R16 ;  /* 0x0000000402f87825 */ /* 0x008fc600078e0210 */
[----:B------:R3:W-:Y:S01]  /*17680*/  STL.64 [R1+0x2c8], R166 ;  /* 0x0002c8a601007387 */ /* 0x0007e20000100a00 */
[----:B------:R-:W-:-:S03]  /*17690*/  IMAD.WIDE R16, R2, 0x4, R96 ;  /* 0x0000000402107825 */ /* 0x000fc600078e0260 */
[----:B------:R-:W-:Y:S04]  /*176a0*/  STL.64 [R1+0x3e8], R14 ;  /* 0x0003e80e01007387 */ /* 0x000fe80000100a00 */
[----:B------:R-:W-:Y:S04]  /*176b0*/  STL.64 [R1+0x548], R34 ;  /* 0x0005482201007387 */ /* 0x000fe80000100a00 */
[----:B------:R-:W3:Y:S01]  /*176c0*/  LDL.64 R96, [R1+0x500] ;  /* 0x0005000001607983 */ /* 0x000ee20000100a00 */
[----:B----4-:R-:W-:-:S03]  /*176d0*/  IMAD.WIDE R116, R2, 0x4, R28 ;  /* 0x0000000402747825 */ /* 0x010fc600078e021c */
[----:B------:R-:W4:Y:S01]  /*176e0*/  LDL.64 R28, [R1+0x4f0] ;  /* 0x0004f000011c7983 */ /* 0x000f220000100a00 */
[----:B------:R-:W-:-:S04]  /*176f0*/  IMAD.WIDE R164, R2, 0x4, R164 ;  /* 0x0000000402a47825 */ /* 0x000fc800078e02a4 */
[C---:B------:R-:W-:Y:S02]  /*17700*/  IMAD.WIDE R4, R2.reuse, 0x4, R64 ;  /* 0x0000000402047825 */ /* 0x040fe400078e0240 */
[----:B------:R-:W4:Y:S02]  /*17710*/  LDL.LU.64 R64, [R1+0x410] ;  /* 0x0004100001407983 */ /* 0x000f240000300a00 */
[C---:B------:R-:W-:Y:S02]  /*17720*/  IMAD.WIDE R12, R2.reuse, 0x4, R12 ;  /* 0x00000004020c7825 */ /* 0x040fe400078e020c */
[----:B------:R1:W-:Y:S04]  /*17730*/  STL.64 [R1+0x278], R164 ;  /* 0x000278a401007387 */ /* 0x0003e80000100a00 */
[----:B------:R-:W4:Y:S04]  /*17740*/  LDL.LU.64 R58, [R1+0x3a8] ;  /* 0x0003a800013a7983 */ /* 0x000f280000300a00 */
[----:B------:R1:W-:Y:S04]  /*17750*/  STL.64 [R1+0x388], R12 ;  /* 0x0003880c01007387 */ /* 0x0003e80000100a00 */
[----:B------:R-:W4:Y:S01]  /*17760*/  LDL.LU.64 R56, [R1+0x348] ;  /* 0x0003480001387983 */ /* 0x000f220000300a00 */
[----:B------:R-:W-:-:S04]  /*17770*/  IMAD.WIDE R52, R2, 0x4, R98 ;  /* 0x0000000402347825 */ /* 0x000fc800078e0262 */
[----:B------:R-:W-:-:S04]  /*17780*/  IMAD.WIDE R54, R2, 0x4, R114 ;  /* 0x0000000402367825 */ /* 0x000fc800078e0272 */
[----:B------:R-:W-:-:S04]  /*17790*/  IMAD.WIDE R18, R2, 0x4, R112 ;  /* 0x0000000402127825 */ /* 0x000fc800078e0270 */
[----:B--2---:R-:W-:-:S05]  /*177a0*/  IMAD.WIDE R32, R2, 0x4, R32 ;  /* 0x0000000402207825 */ /* 0x004fca00078e0220 */
[----:B------:R-:W-:Y:S04]  /*177b0*/  STL.64 [R1+0x4d0], R32 ;  /* 0x0004d02001007387 */ /* 0x000fe80000100a00 */
[----:B------:R-:W2:Y:S04]  /*177c0*/  LDL.LU.64 R36, [R1+0x2a0] ;  /* 0x0002a00001247983 */ /* 0x000ea80000300a00 */
        /* <DEDUP_REMOVED lines=17> */
[----:B---3--:R3:W-:Y:S04]  /*178e0*/  LDGSTS.E [R199+0x70000], [R96.64], P4 ;  /* 0x7000000060c77fae */ /* 0x0087e8000a121848 */
[----:B------:R-:W2:Y:S04]  /*178f0*/  LDL.LU.64 R108, [R1+0x368] ;  /* 0x00036800016c7983 */ /* 0x000ea80000300a00 */
[----:B------:R-:W2:Y:S04]  /*17900*/  LDL.LU.64 R112, [R1+0x270] ;  /* 0x0002700001707983 */ /* 0x000ea80000300a00 */
[----:B----4-:R4:W-:Y:S04]  /*17910*/  LDGSTS.E [R199+0x71000], [R28.64], P4 ;  /* 0x710000001cc77fae */ /* 0x0109e8000a121848 */
[----:B------:R1:W-:Y:S04]  /*17920*/  LDGSTS.E [R199+0x72000], [R162.64], P4 ;  /* 0x72000000a2c77fae */ /* 0x0003e8000a121848 */
[----:B------:R3:W-:Y:S04]  /*17930*/  LDGSTS.E [R199+0x73000], [R194.64], P4 ;  /* 0x73000000c2c77fae */ /* 0x0007e8000a121848 */
[----:B------:R4:W-:Y:S04]  /*17940*/  LDGSTS.E [R199+0x74000], [R216.64], P4 ;  /* 0x74000000d8c77fae */ /* 0x0009e8000a121848 */
[----:B-1----:R-:W2:Y:S04]  /*17950*/  LDL.LU.64 R162, [R1+0xf98] ;  /* 0x000f980001a27983 */ /* 0x002ea80000300a00 */
[----:B---3--:R-:W3:Y:S04]  /*17960*/  LDL.LU.64 R194, [R1+0xf90] ;  /* 0x000f900001c27983 */ /* 0x008ee80000300a00 */
[----:B----4-:R-:W4:Y:S04]  /*17970*/  LDL.LU.64 R216, [R1+0xf88] ;  /* 0x000f880001d87983 */ /* 0x010f280000300a00 */
[----:B------:R1:W-:Y:S04]  /*17980*/  LDGSTS.E [R199+0x75000], [R226.64], P4 ;  /* 0x75000000e2c77fae */ /* 0x0003e8000a121848 */
[----:B------:R1:W-:Y:S01]  /*17990*/  LDGSTS.E [R199+0x76000], [R246.64], P4 ;  /* 0x76000000f6c77fae */ /* 0x0003e2000a121848 */
[----:B------:R-:W-:-:S03]  /*179a0*/  IMAD.WIDE R250, R2, 0x4, R250 ;  /* 0x0000000402fa7825 */ /* 0x000fc600078e02fa */
[----:B------:R1:W-:Y:S04]  /*179b0*/  LDGSTS.E [R199+0x77000], [R200.64], P4 ;  /* 0x77000000c8c77fae */ /* 0x0003e8000a121848 */
[----:B-1----:R-:W2:Y:S04]  /*179c0*/  LDL.LU.64 R226, [R1+0xf80] ;  /* 0x000f800001e27983 */ /* 0x002ea80000300a00 */
[----:B------:R-:W2:Y:S01]  /*179d0*/  LDL.LU.64 R246, [R1+0xf78] ;  /* 0x000f780001f67983 */ /* 0x000ea20000300a00 */
[----:B------:R-:W-:-:S03]  /*179e0*/  IMAD.WIDE R48, R2, 0x4, R48 ;  /* 0x0000000402307825 */ /* 0x000fc600078e0230 */
[----:B------:R1:W-:Y:S01]  /*179f0*/  LDGSTS.E [R199+0x78000], [R250.64], P4 ;  /* 0x78000000fac77fae */ /* 0x0003e2000a121848 */
[C---:B------:R-:W-:Y:S01]  /*17a00*/  IMAD.WIDE R62, R2.reuse, 0x4, R62 ;  /* 0x00000004023e7825 */ /* 0x040fe200078e023e */
[----:B------:R-:W-:Y:S02]  /*17a10*/  LOP3.LUT R96, R199, 0x10, RZ, 0x3c, !PT ;  /* 0x00000010c7607812 */ /* 0x000fe400078e3cff */
[----:B------:R1:W-:Y:S01]  /*17a20*/  LDGSTS.E [R199+0x79000], [R248.64], P4 ;  /* 0x79000000f8c77fae */ /* 0x0003e2000a121848 */
[----:B------:R-:W-:-:S03]  /*17a30*/  IMAD.WIDE R78, R2, 0x4, R78 ;  /* 0x00000004024e7825 */ /* 0x000fc600078e024e */
[----:B------:R1:W-:Y:S01]  /*17a40*/  LDGSTS.E [R199+0x7a000], [R20.64], P4 ;  /* 0x7a00000014c77fae */ /* 0x0003e2000a121848 */
[----:B------:R-:W-:-:S03]  /*17a50*/  IMAD.WIDE R94, R2, 0x4, R94 ;  /* 0x00000004025e7825 */ /* 0x000fc600078e025e */
[----:B------:R1:W-:Y:S01]  /*17a60*/  LDGSTS.E [R199+0x7b000], [R48.64], P4 ;  /* 0x7b00000030c77fae */ /* 0x0003e2000a121848 */
[----:B------:R-:W-:-:S03]  /*17a70*/  IMAD.WIDE R110, R2, 0x4, R110 ;  /* 0x00000004026e7825 */ /* 0x000fc600078e026e */
[----:B------:R1:W-:Y:S04]  /*17a80*/  LDGSTS.E [R199+0x7c000], [R62.64], P4 ;  /* 0x7c0000003ec77fae */ /* 0x0003e8000a121848 */
[----:B------:R1:W-:Y:S04]  /*17a90*/  LDGSTS.E [R199+0x7d000], [R78.64], P4 ;  /* 0x7d0000004ec77fae */ /* 0x0003e8000a121848 */
[----:B------:R1:W-:Y:S04]  /*17aa0*/  LDGSTS.E [R199+0x7e000], [R94.64], P4 ;  /* 0x7e0000005ec77fae */ /* 0x0003e8000a121848 */
[----:B------:R1:W-:Y:S01]  /*17ab0*/  LDGSTS.E [R199+0x7f000], [R110.64], P4 ;  /* 0x7f0000006ec77fae */ /* 0x0003e2000a121848 */
[----:B------:R-:W-:Y:S01]  /*17ac0*/  IMAD.WIDE R50, R2, 0x4, R50 ;  /* 0x0000000402327825 */ /* 0x000fe200078e0232 */
[----:B------:R-:W-:-:S03]  /*17ad0*/  LOP3.LUT R29, R199, 0x20, RZ, 0x3c, !PT ;  /* 0x00000020c71d7812 */ /* 0x000fc600078e3cff */
[C---:B------:R-:W-:Y:S01]  /*17ae0*/  IMAD.WIDE R66, R2.reuse, 0x4, R66 ;  /* 0x0000000402427825 */ /* 0x040fe200078e0242 */
[----:B------:R-:W-:Y:S01]  /*17af0*/  LOP3.LUT R97, R199, 0x30, RZ, 0x3c, !PT ;  /* 0x00000030c7617812 */ /* 0x000fe200078e3cff */
[----:B------:R-:W3:Y:S02]  /*17b00*/  LDL.LU.64 R200, [R1+0xf70] ;  /* 0x000f700001c87983 */ /* 0x000ee40000300a00 */
[----:B------:R-:W-:-:S04]  /*17b10*/  IMAD.WIDE R82, R2, 0x4, R82 ;  /* 0x0000000402527825 */ /* 0x000fc800078e0252 */
[----:B------:R-:W-:Y:S01]  /*17b20*/  IMAD.WIDE R100, R2, 0x4, R100 ;  /* 0x0000000402647825 */ /* 0x000fe200078e0264 */
        /* <DEDUP_REMOVED lines=46> */
[----:B--2---:R-:W2:Y:S01]  /*17e10*/  LDL.LU.64 R246, [R1+0xf68] ;  /* 0x000f680001f67983 */ /* 0x004ea20000300a00 */
[----:B-1----:R-:W-:-:S03]  /*17e20*/  LOP3.LUT R45, R199, 0x40, RZ, 0x3c, !PT ;  /* 0x00000040c72d7812 */ /* 0x002fc600078e3cff */
[----:B------:R1:W-:Y:S04]  /*17e30*/  LDGSTS.E [R97+0x7e600], [R100.64], P4 ;  /* 0x7e60000064617fae */ /* 0x0003e8000a121848 */
[----:B------:R-:W2:Y:S04]  /*17e40*/  LDL.LU.64 R244, [R1+0xf60] ;  /* 0x000f600001f47983 */ /* 0x000ea80000300a00 */
        /* <DEDUP_REMOVED lines=27> */
[----:B----4-:R-:W4:Y:S04]  /*18000*/  LDL.LU.64 R216, [R1+0xef0] ;  /* 0x000ef00001d87983 */ /* 0x010f280000300a00 */
[----:B------:R-:W2:Y:S01]  /*18010*/  LDL.LU.64 R214, [R1+0xee8] ;  /* 0x000ee80001d67983 */ /* 0x000ea20000300a00 */
[----:B-1----:R-:W-:-:S03]  /*18020*/  LOP3.LUT R9, R199, 0x50, RZ, 0x3c, !PT ;  /* 0x00000050c7097812 */ /* 0x002fc600078e3cff */
[----:B------:R-:W2:Y:S04]  /*18030*/  LDL.LU.64 R212, [R1+0xee0] ;  /* 0x000ee00001d47983 */ /* 0x000ea80000300a00 */
[----:B------:R1:W-:Y:S04]  /*18040*/  LDGSTS.E [R45+0x7d800], [R112.64], P4 ;  /* 0x7d800000702d7fae */ /* 0x0003e8000a121848 */
[----:B------:R-:W2:Y:S04]  /*18050*/  LDL.LU.64 R210, [R1+0xed8] ;  /* 0x000ed80001d27983 */ /* 0x000ea80000300a00 */
[----:B------:R1:W-:Y:S04]  /*18060*/  LDGSTS.E [R45+0x7e800], [R196.64], P4 ;  /* 0x7e800000c42d7fae */ /* 0x0003e8000a121848 */
[----:B------:R-:W2:Y:S04]  /*18070*/  LDL.LU.64 R208, [R1+0xed0] ;  /* 0x000ed00001d07983 */ /* 0x000ea80000300a00 */
[----:B------:R1:W-:Y:S04]  /*18080*/  LDGSTS.E [R45+0x7f800], [R116.64], P4 ;  /* 0x7f800000742d7fae */ /* 0x0003e8000a121848 */
[----:B------:R-:W2:Y:S04]  /*18090*/  LDL.LU.64 R206, [R1+0xec8] ;  /* 0x000ec80001ce7983 */ /* 0x000ea80000300a00 */
[----:B---3--:R3:W-:Y:S04]  /*180a0*/  LDGSTS.E [R9+0x70a00], [R194.64], P4 ;  /* 0x70a00000c2097fae */ /* 0x0087e8000a121848 */
[----:B------:R-:W2:Y:S04]  /*180b0*/  LDL.LU.64 R204, [R1+0xec0] ;  /* 0x000ec00001cc7983 */ /* 0x000ea80000300a00 */
[----:B------:R1:W-:Y:S04]  /*180c0*/  LDGSTS.E [R9+0x71a00], [R192.64], P4 ;  /* 0x71a00000c0097fae */ /* 0x0003e8000a121848 */
[----:B------:R-:W2:Y:S04]  /*180d0*/  LDL.LU.64 R202, [R1+0xeb8] ;  /* 0x000eb80001ca7983 */ /* 0x000ea80000300a00 */
[----:B------:R3:W-:Y:S04]  /*180e0*/  LDGSTS.E [R9+0x72a00], [R190.64], P4 ;  /* 0x72a00000be097fae */ /* 0x0007e8000a121848 */
[----:B-1----:R-:W2:Y:S04]  /*180f0*/  LDL.LU.64 R196, [R1+0xeb0] ;  /* 0x000eb00001c47983 */ /* 0x002ea80000300a00 */
[----:B------:R1:W-:Y:S04]  /*18100*/  LDGSTS.E [R9+0x73a00], [R188.64], P4 ;  /* 0x73a00000bc097fae */ /* 0x0003e8000a121848 */
[----:B---3--:R-:W3:Y:S04]  /*18110*/  LDL.LU.64 R194, [R1+0xea8] ;  /* 0x000ea80001c27983 */ /* 0x008ee80000300a00 */
[----:B------:R1:W-:Y:S04]  /*18120*/  LDGSTS.E [R9+0x74a00], [R186.64], P4 ;  /* 0x74a00000ba097fae */ /* 0x0003e8000a121848 */
[----:B------:R-:W2:Y:S04]  /*18130*/  LDL.LU.64 R192, [R1+0xea0] ;  /* 0x000ea00001c07983 */ /* 0x000ea80000300a00 */
[----:B------:R1:W-:Y:S04]  /*18140*/  LDGSTS.E [R9+0x75a00], [R184.64], P4 ;  /* 0x75a00000b8097fae */ /* 0x0003e8000a121848 */
[----:B------:R-:W2:Y:S04]  /*18150*/  LDL.LU.64 R190, [R1+0xe98] ;  /* 0x000e980001be7983 */ /* 0x000ea80000300a00 */
[----:B------:R1:W-:Y:S04]  /*18160*/  LDGSTS.E [R9+0x76a00], [R182.64], P4 ;  /* 0x76a00000b6097fae */ /* 0x0003e8000a121848 */
[----:B-1----:R-:W2:Y:S04]  /*18170*/  LDL.LU.64 R188, [R1+0xe90] ;  /* 0x000e900001bc7983 */ /* 0x002ea80000300a00 */
[----:B------:R1:W-:Y:S01]  /*18180*/  LDGSTS.E [R9+0x77a00], [R180.64], P4 ;  /* 0x77a00000b4097fae */ /* 0x0003e2000a121848 */
[----:B------:R-:W-:-:S03]  /*18190*/  LOP3.LUT R8, R199, 0x60, RZ, 0x3c, !PT ;  /* 0x00000060c7087812 */ /* 0x000fc600078e3cff */
[----:B------:R-:W2:Y:S04]  /*181a0*/  LDL.LU.64 R186, [R1+0xe88] ;  /* 0x000e880001ba7983 */ /* 0x000ea80000300a00 */
[----:B------:R1:W-:Y:S04]  /*181b0*/  LDGSTS.E [R9+0x78a00], [R178.64], P4 ;  /* 0x78a00000b2097fae */ /* 0x0003e8000a121848 */
[----:B------:R-:W2:Y:S04]  /*181c0*/  LDL.LU.64 R184, [R1+0xe80] ;  /* 0x000e800001b87983 */ /* 0x000ea80000300a00 */
[----:B------:R1:W-:Y:S04]  /*181d0*/  LDGSTS.E [R9+0x79a00], [R176.64], P4 ;  /* 0x79a00000b0097fae */ /* 0x0003e8000a121848 */
[----:B------:R-:W2:Y:S04]  /*181e0*/  LDL.LU.64 R182, [R1+0xe78] ;  /* 0x000e780001b67983 */ /* 0x000ea80000300a00 */
[----:B------:R1:W-:Y:S04]  /*181f0*/  LDGSTS.E [R9+0x7aa00], [R174.64], P4 ;  /* 0x7aa00000ae097fae */ /* 0x0003e8000a121848 */
[----:B-1----:R-:W2:Y:S04]  /*18200*/  LDL.LU.64 R180, [R1+0xe70] ;  /* 0x000e700001b47983 */ /* 0x002ea80000300a00 */
[----:B------:R1:W-:Y:S04]  /*18210*/  LDGSTS.E [R9+0x7ba00], [R172.64], P4 ;  /* 0x7ba00000ac097fae */ /* 0x0003e8000a121848 */
        /* <DEDUP_REMOVED lines=41> */
[----:B------:R-:W3:Y:S04]  /*184b0*/  LDL.LU.64 R26, [R1+0x88] ;  /* 0x00008800011a7983 */ /* 0x000ee80000300a00 */
[----:B------:R1:W-:Y:S04]  /*184c0*/  LDGSTS.E [R9+0x70e00], [R140.64], P4 ;  /* 0x70e000008c097fae */ /* 0x0003e8000a121848 */
[----:B------:R4:W-:Y:S04]  /*184d0*/  LDGSTS.E [R9+0x71e00], [R138.64], P4 ;  /* 0x71e000008a097fae */ /* 0x0009e8000a121848 */
[----:B------:R4:W-:Y:S04]  /*184e0*/  LDGSTS.E [R9+0x72e00], [R136.64], P4 ;  /* 0x72e0000088097fae */ /* 0x0009e8000a121848 */
[----:B-1----:R-:W3:Y:S04]  /*184f0*/  LDL.LU.64 R140, [R1+0xdd0] ;  /* 0x000dd000018c7983 */ /* 0x002ee80000300a00 */
[----:B----4-:R-:W4:Y:S04]  /*18500*/  LDL.LU.64 R138, [R1+0xdc8] ;  /* 0x000dc800018a7983 */ /* 0x010f280000300a00 */
[----:B------:R-:W4:Y:S04]  /*18510*/  LDL.LU.64 R136, [R1+0xdc0] ;  /* 0x000dc00001887983 */ /* 0x000f280000300a00 */
[----:B------:R-:W4:Y:S04]  /*18520*/  LDL.LU.64 R24, [R1+0x70] ;  /* 0x0000700001187983 */ /* 0x000f280000300a00 */
[----:B------:R1:W-:Y:S04]  /*18530*/  LDGSTS.E [R9+0x73e00], [R134.64], P4 ;  /* 0x73e0000086097fae */ /* 0x0003e8000a121848 */
[----:B------:R1:W-:Y:S04]  /*18540*/  LDGSTS.E [R9+0x74e00], [R132.64], P4 ;  /* 0x74e0000084097fae */ /* 0x0003e8000a121848 */
[----:B------:R1:W-:Y:S04]  /*18550*/  LDGSTS.E [R9+0x75e00], [R130.64], P4 ;  /* 0x75e0000082097fae */ /* 0x0003e8000a121848 */
[----:B-1----:R-:W4:Y:S04]  /*18560*/  LDL.LU.64 R134, [R1+0xdb8] ;  /* 0x000db80001867983 */ /* 0x002f280000300a00 */
[----:B------:R-:W4:Y:S04]  /*18570*/  LDL.LU.64 R132, [R1+0xdb0] ;  /* 0x000db00001847983 */ /* 0x000f280000300a00 */
[----:B------:R-:W4:Y:S04]  /*18580*/  LDL.LU.64 R14, [R1+0x58] ;  /* 0x00005800010e7983 */ /* 0x000f280000300a00 */
        /* <DEDUP_REMOVED lines=18> */
[----:B------:R1:W-:Y:S04]  /*186b0*/  LDGSTS.E [R9+0x7fe00], [R32.64], P4 ;  /* 0x7fe0000020097fae */ /* 0x0003e8000a121848 */
[----:B------:R-:W0:Y:S01]  /*186c0*/  LDGDEPBAR ;  /* 0x00000000000079af */ /* 0x000e220000000000 */
[----:B------:R-:W-:-:S04]  /*186d0*/  IADD3 R252, R0, -0x181, RZ ;  /* 0xfffffe7f00fc7810 */ /* 0x000fc80007ffe0ff */
[----:B------:R-:W-:Y:S02]  /*186e0*/  ISETP.GE.U32.AND P2, PT, R252, 0x7ffffe00, PT ;  /* 0x7ffffe00fc00780c */ /* 0x000fe40003f46070 */
[----:B------:R-:W-:-:S04]  /*186f0*/  IADD3 R252, R0, -0x189, RZ ;  /* 0xfffffe7700fc7810 */ /* 0x000fc80007ffe0ff */
[----:B------:R-:W-:Y:S02]  /*18700*/  ISETP.GE.U32.AND P5, PT, R252, 0x7ffffdf8, PT ;  /* 0x7ffffdf8fc00780c */ /* 0x000fe40003fa6070 */
[----:B------:R-:W-:Y:S02]  /*18710*/  IADD3 R252, R0, -0x191, RZ ;  /* 0xfffffe6f00fc7810 */ /* 0x000fe40007ffe0ff */
[----:B------:R-:W-:Y:S02]  /*18720*/  SEL R3, RZ, 0x4, P6 ;  /* 0x00000004ff037807 */ /* 0x000fe40003000000 */
[----:B------:R-:W-:Y:S02]  /*18730*/  ISETP.GE.U32.AND P4, PT, R252, 0x7ffffdf0, PT ;  /* 0x7ffffdf0fc00780c */ /* 0x000fe40003f86070 */
[C---:B------:R-:W-:Y:S02]  /*18740*/  IADD3 R8, R0.reuse, -0x1a1, RZ ;  /* 0xfffffe5f00087810 */ /* 0x040fe40007ffe0ff */
[----:B-1----:R-:W-:-:S02]  /*18750*/  IADD3 R9, R0, -0x199, RZ ;  /* 0xfffffe6700097810 */ /* 0x002fc40007ffe0ff */
[----:B------:R-:W-:Y:S02]  /*18760*/  SEL R3, R3, RZ, P3 ;  /* 0x000000ff03037207 */ /* 0x000fe40001800000 */
[----:B------:R-:W-:Y:S02]  /*18770*/  ISETP.GE.U32.AND P6, PT, R201, 0x7ffffdec, PT ;  /* 0x7ffffdecc900780c */ /* 0x000fe40003fc6070 */
[----:B------:R-:W-:Y:S02]  /*18780*/  ISETP.GE.U32.AND P3, PT, R9, 0x7ffffde8, PT ;  /* 0x7ffffde80900780c */ /* 0x000fe40003f66070 */
[----:B------:R-:W-:Y:S01]  /*18790*/  IADD3 R9, R0, -0x19d, RZ ;  /* 0xfffffe6300097810 */ /* 0x000fe20007ffe0ff */
[C---:B--2---:R-:W-:Y:S01]  /*187a0*/  IMAD.WIDE R30, R198.reuse, 0x4, R30 ;  /* 0x00000004c61e7825 */ /* 0x044fe200078e021e */
[----:B------:R-:W-:Y:S03]  /*187b0*/  BAR.SYNC.DEFER_BLOCKING 0x0 ;  /* 0x0000000000007b1d */ /* 0x000fe60000010000 */
[----:B---3--:R-:W-:-:S03]  /*187c0*/  IMAD.WIDE R26, R198, 0x4, R26 ;  /* 0x00000004c61a7825 */ /* 0x008fc600078e021a */
[----:B------:R-:W-:Y:S04]  /*187d0*/  STL.64 [R1+0x4c8], R30 ;  /* 0x0004c81e01007387 */ /* 0x000fe80000100a00 */
[----:B------:R-:W-:Y:S04]  /*187e0*/  STL.64 [R1+0x4c0], R26 ;  /* 0x0004c01a01007387 */ /* 0x000fe80000100a00 */
[----:B------:R-:W-:Y:S01]  /*187f0*/  @!PT LDS RZ, [RZ] ;  /* 0x00000000fffff984 */ /* 0x000fe20000000800 */
[----:B------:R-:W-:Y:S01]  /*18800*/  @!PT LDS RZ, [RZ] ;  /* 0x00000000fffff984 */ /* 0x000fe20000000800 */
[----:B------:R-:W-:Y:S01]  /*18810*/  @!PT LDS RZ, [RZ] ;  /* 0x00000000fffff984 */ /* 0x000fe20000000800 */
[----:B------:R1:W-:Y:S04]  /*18820*/  LDGSTS.E [R199+0x30000], [R30.64], !P2 ;  /* 0x300000001ec77fae */ /* 0x0003e8000d121848 */
[----:B------:R2:W-:Y:S01]  /*18830*/  LDGSTS.E [R199+0x30800], [R26.64], !P0 ;  /* 0x308000001ac77fae */ /* 0x0005e2000c121848 */
[----:B------:R-:W-:-:S02]  /*18840*/  ISETP.GE.U32.AND P0, PT, R8, 0x7ffffde0, PT ;  /* 0x7ffffde00800780c */ /* 0x000fc40003f06070 */
[----:B------:R-:W-:Y:S01]  /*18850*/  IADD3 R8, R0, -0x1a5, RZ ;  /* 0xfffffe5b00087810 */ /* 0x000fe20007ffe0ff */
[----:B----4-:R-:W-:Y:S01]  /*18860*/  IMAD.WIDE R24, R198, 0x4, R24 ;  /* 0x00000004c6187825 */ /* 0x010fe200078e0218 */
[----:B------:R-:W-:-:S04]  /*18870*/  ISETP.GE.U32.AND P2, PT, R9, 0x7ffffde4, PT ;  /* 0x7ffffde40900780c */ /* 0x000fc80003f46070 */
[----:B------:R3:W-:Y:S01]  /*18880*/  LDGSTS.E [R199+0x31000], [R24.64], !P5 ;  /* 0x3100000018c77fae */ /* 0x0007e2000e921848 */
[----:B------:R-:W-:Y:S02]  /*18890*/  ISETP.GE.U32.AND P5, PT, R8, 0x7ffffddc, PT ;  /* 0x7ffffddc0800780c */ /* 0x000fe40003fa6070 */
[C---:B------:R-:W-:Y:S01]  /*188a0*/  IADD3 R8, R0.reuse, -0x1ad, RZ ;  /* 0xfffffe5300087810 */ /* 0x040fe20007ffe0ff */
[----:B------:R-:W-:Y:S01]  /*188b0*/  STL.64 [R1+0x4b8], R24 ;  /* 0x0004b81801007387 */ /* 0x000fe20000100a00 */
[----:B------:R-:W-:Y:S01]  /*188c0*/  IADD3 R9, R0, -0x1a9, RZ ;  /* 0xfffffe5700097810 */ /* 0x000fe20007ffe0ff */
[----:B------:R-:W-:-:S04]  /*188d0*/  IMAD.WIDE R14, R198, 0x4, R14 ;  /* 0x00000004c60e7825 */ /* 0x000fc800078e020e */
[----:B------:R-:W-:Y:S01]  /*188e0*/  IMAD.WIDE R12, R198, 0x4, R12 ;  /* 0x00000004c60c7825 */ /* 0x000fe200078e020c */
[----:B------:R4:W-:Y:S04]  /*188f0*/  STL.64 [R1+0x4b0], R14 ;  /* 0x0004b00e01007387 */ /* 0x0009e80000100a00 */
[----:B------:R4:W-:Y:S04]  /*18900*/  LDGSTS.E [R199+0x31800], [R14.64], !P1 ;  /* 0x318000000ec77fae */ /* 0x0009e8000c921848 */
[----:B------:R1:W-:Y:S01]  /*18910*/  LDGSTS.E [R199+0x32000], [R12.64], !P4 ;  /* 0x320000000cc77fae */ /* 0x0003e2000e121848 */
[----:B------:R-:W-:-:S02]  /*18920*/  ISETP.GE.U32.AND P4, PT, R8, 0x7ffffdd4, PT ;  /* 0x7ffffdd40800780c */ /* 0x000fc40003f86070 */
[C---:B------:R-:W-:Y:S01]  /*18930*/  IADD3 R8, R0.reuse, -0x1b1, RZ ;  /* 0xfffffe4f00087810 */ /* 0x040fe20007ffe0ff */
[----:B------:R1:W-:Y:S01]  /*18940*/  STL.64 [R1+0x4a8], R12 ;  /* 0x0004a80c01007387 */ /* 0x0003e20000100a00 */
[----:B------:R-:W-:Y:S02]  /*18950*/  ISETP.GE.U32.AND P1, PT, R9, 0x7ffffdd8, PT ;  /* 0x7ffffdd80900780c */ /* 0x000fe40003f26070 */
[----:B------:R-:W-:Y:S01]  /*18960*/  IADD3 R9, R0, -0x1b5, RZ ;  /* 0xfffffe4b00097810 */ /* 0x000fe20007ffe0ff */
[----:B----4-:R-:W-:-:S04]  /*18970*/  IMAD.WIDE R14, R198, 0x4, R10 ;  /* 0x00000004c60e7825 */ /* 0x010fc800078e020a */
[----:B------:R-:W-:Y:S01]  /*18980*/  IMAD.WIDE R10, R198, 0x4, R120 ;  /* 0x00000004c60a7825 */ /* 0x000fe200078e0278 */
[----:B------:R4:W-:Y:S01]  /*18990*/  LDGSTS.E [R199+0x32800], [R14.64], !P6 ;  /* 0x328000000ec77fae */ /* 0x0009e2000f121848 */
[----:B------:R-:W-:Y:S02]  /*189a0*/  ISETP.GE.U32.AND P6, PT, R8, 0x7ffffdd0, PT ;  /* 0x7ffffdd00800780c */ /* 0x000fe40003fc6070 */
[----:B------:R-:W-:Y:S01]  /*189b0*/  IADD3 R8, R0, -0x1b9, RZ ;  /* 0xfffffe4700087810 */ /* 0x000fe20007ffe0ff */
[----:B------:R4:W-:Y:S01]  /*189c0*/  STL.64 [R1+0x4a0], R14 ;  /* 0x0004a00e01007387 */ /* 0x0009e20000100a00 */
[----:B-1----:R-:W-:-:S05]  /*189d0*/  IMAD.WIDE R12, R198, 0x4, R118 ;  /* 0x00000004c60c7825 */ /* 0x002fca00078e0276 */
[----:B------:R1:W-:Y:S01]  /*189e0*/  LDGSTS.E [R199+0x33000], [R12.64], !P3 ;  /* 0x330000000cc77fae */ /* 0x0003e2000d921848 */
[----:B----4-:R-:W-:-:S03]  /*189f0*/  IMAD.WIDE R14, R198, 0x4, R122 ;  /* 0x00000004c60e7825 */ /* 0x010fc600078e027a */
[----:B------:R4:W-:Y:S01]  /*18a00*/  LDGSTS.E [R199+0x33800], [R10.64], !P2 ;  /* 0x338000000ac77fae */ /* 0x0009e2000d121848 */
[----:B------:R-:W-:Y:S02]  /*18a10*/  ISETP.GE.U32.AND P2, PT, R8, 0x7ffffdc8, PT ;  /* 0x7ffffdc80800780c */ /* 0x000fe40003f46070 */
[----:B------:R-:W-:Y:S01]  /*18a20*/  IADD3 R8, R0, -0x1bd, RZ ;  /* 0xfffffe4300087810 */ /* 0x000fe20007ffe0ff */
[----:B------:R1:W-:Y:S01]  /*18a30*/  STL.64 [R1+0x498], R12 ;  /* 0x0004980c01007387 */ /* 0x0003e20000100a00 */
[----:B------:R-:W-:-:S03]  /*18a40*/  ISETP.GE.U32.AND P3, PT, R9, 0x7ffffdcc, PT ;  /* 0x7ffffdcc0900780c */ /* 0x000fc60003f66070 */
[----:B------:R4:W-:Y:S04]  /*18a50*/  STL.64 [R1+0x490], R10 ;  /* 0x0004900a01007387 */ /* 0x0009e80000100a00 */
[----:B------:R2:W-:Y:S01]  /*18a60*/  LDGSTS.E [R199+0x34000], [R14.64], !P0 ;  /* 0x340000000ec77fae */ /* 0x0005e2000c121848 */
[----:B------:R-:W-:Y:S01]  /*18a70*/  ISETP.GE.U32.AND P0, PT, R8, 0x7ffffdc4, PT ;  /* 0x7ffffdc40800780c */ /* 0x000fe20003f06070 */
[----:B-1----:R-:W-:Y:S01]  /*18a80*/  IMAD.WIDE R12, R198, 0x4, R124 ;  /* 0x00000004c60c7825 */ /* 0x002fe200078e027c */
[----:B------:R-:W-:-:S03]  /*18a90*/  IADD3 R8, R0, -0x1c5, RZ ;  /* 0xfffffe3b00087810 */ /* 0x000fc60007ffe0ff */
[----:B----4-:R-:W-:Y:S01]  /*18aa0*/  IMAD.WIDE R10, R198, 0x4, R126 ;  /* 0x00000004c60a7825 */ /* 0x010fe200078e027e */
[----:B------:R2:W-:Y:S01]  /*18ab0*/  STL.64 [R1+0x488], R14 ;  /* 0x0004880e01007387 */ /* 0x0005e20000100a00 */
[----:B------:R-:W-:-:S03]  /*18ac0*/  IADD3 R9, R0, -0x1c1, RZ ;  /* 0xfffffe3f00097810 */ /* 0x000fc60007ffe0ff */
[----:B------:R1:W-:Y:S04]  /*18ad0*/  LDGSTS.E [R199+0x34800], [R12.64], !P5 ;  /* 0x348000000cc77fae */ /* 0x0003e8000e921848 */
[----:B------:R4:W-:Y:S01]  /*18ae0*/  LDGSTS.E [R199+0x35000], [R10.64], !P1 ;  /* 0x350000000ac77fae */ /* 0x0009e2000c921848 */
[----:B------:R-:W-:Y:S01]  /*18af0*/  ISETP.GE.U32.AND P1, PT, R8, 0x7ffffdbc, PT ;  /* 0x7ffffdbc0800780c */ /* 0x000fe20003f26070 */
[----:B--2---:R-:W-:Y:S01]  /*18b00*/  IMAD.WIDE R14, R198, 0x4, R128 ;  /* 0x00000004c60e7825 */ /* 0x004fe200078e0280 */
[----:B------:R-:W-:Y:S01]  /*18b10*/  IADD3 R8, R0, -0x1c9, RZ ;  /* 0xfffffe3700087810 */ /* 0x000fe20007ffe0ff */
[----:B------:R1:W-:Y:S01]  /*18b20*/  STL.64 [R1+0x480], R12 ;  /* 0x0004800c01007387 */ /* 0x0003e20000100a00 */
[----:B------:R-:W-:-:S03]  /*18b30*/  ISETP.GE.U32.AND P5, PT, R9, 0x7ffffdc0, PT ;  /* 0x7ffffdc00900780c */ /* 0x000fc60003fa6070 */
[----:B------:R4:W-:Y:S01]  /*18b40*/  STL.64 [R1+0x478], R10 ;  /* 0x0004780a01007387 */ /* 0x0009e20000100a00 */
[----:B------:R-:W-:-:S03]  /*18b50*/  IADD3 R9, R0, -0x1cd, RZ ;  /* 0xfffffe3300097810 */ /* 0x000fc60007ffe0ff */
[----:B------:R2:W-:Y:S01]  /*18b60*/  LDGSTS.E [R199+0x35800], [R14.64], !P4 ;  /* 0x358000000ec77fae */ /* 0x0005e2000e121848 */
[----:B------:R-:W-:Y:S01]  /*18b70*/  ISETP.GE.U32.AND P4, PT, R8, 0x7ffffdb8, PT ;  /* 0x7ffffdb80800780c */ /* 0x000fe20003f86070 */
[----:B-1----:R-:W-:Y:S01]  /*18b80*/  IMAD.WIDE R12, R198, 0x4, R130 ;  /* 0x00000004c60c7825 */ /* 0x002fe200078e0282 */
[----:B------:R-:W-:-:S03]  /*18b90*/  IADD3 R8, R0, -0x1d1, RZ ;  /* 0xfffffe2f00087810 */ /* 0x000fc60007ffe0ff */
[----:B----4-:R-:W-:Y:S01]  /*18ba0*/  IMAD.WIDE R10, R198, 0x4, R132 ;  /* 0x00000004c60a7825 */ /* 0x010fe200078e0284 */
[----:B------:R2:W-:Y:S04]  /*18bb0*/  STL.64 [R1+0x470], R14 ;  /* 0x0004700e01007387 */ /* 0x0005e80000100a00 */
[----:B------:R1:W-:Y:S01]  /*18bc0*/  LDGSTS.E [R199+0x36000], [R12.64], !P6 ;  /* 0x360000000cc77fae */ /* 0x0003e2000f121848 */
[----:B------:R-:W-:-:S03]  /*18bd0*/  ISETP.GE.U32.AND P6, PT, R9, 0x7ffffdb4, PT ;  /* 0x7ffffdb40900780c */ /* 0x000fc60003fc6070 */
[----:B------:R1:W-:Y:S01]  /*18be0*/  STL.64 [R1+0x468], R12 ;  /* 0x0004680c01007387 */ /* 0x0003e20000100a00 */
[----:B------:R-:W-:-:S03]  /*18bf0*/  IADD3 R9, R0, -0x1d9, RZ ;  /* 0xfffffe2700097810 */ /* 0x000fc60007ffe0ff */
[----:B------:R4:W-:Y:S01]  /*18c00*/  LDGSTS.E [R199+0x36800], [R10.64], !P3 ;  /* 0x368000000ac77fae */ /* 0x0009e2000d921848 */
[----:B--2---:R-:W-:Y:S01]  /*18c10*/  IMAD.WIDE R14, R198, 0x4, R134 ;  /* 0x00000004c60e7825 */ /* 0x004fe200078e0286 */
[----:B------:R-:W-:Y:S02]  /*18c20*/  ISETP.GE.U32.AND P3, PT, R8, 0x7ffffdb0, PT ;  /* 0x7ffffdb00800780c */ /* 0x000fe40003f66070 */
[----:B------:R4:W-:Y:S01]  /*18c30*/  STL.64 [R1+0x460], R10 ;  /* 0x0004600a01007387 */ /* 0x0009e20000100a00 */
[----:B------:R-:W-:Y:S01]  /*18c40*/  IADD3 R8, R0, -0x1d5, RZ ;  /* 0xfffffe2b00087810 */ /* 0x000fe20007ffe0ff */
[----:B-1----:R-:W-:Y:S02]  /*18c50*/  IMAD.WIDE R12, R198, 0x4, R136 ;  /* 0x00000004c60c7825 */ /* 0x002fe400078e0288 */
[----:B------:R1:W-:Y:S01]  /*18c60*/  LDGSTS.E [R199+0x37000], [R14.64], !P2 ;  /* 0x370000000ec77fae */ /* 0x0003e2000d121848 */
[----:B------:R-:W-:-:S03]  /*18c70*/  ISETP.GE.U32.AND P2, PT, R8, 0x7ffffdac, PT ;  /* 0x7ffffdac0800780c */ /* 0x000fc60003f46070 */
[----:B------:R1:W-:Y:S01]  /*18c80*/  STL.64 [R1+0x450], R14 ;  /* 0x0004500e01007387 */ /* 0x0003e20000100a00 */
[----:B----4-:R-:W-:-:S03]  /*18c90*/  IMAD.WIDE R10, R198, 0x4, R138 ;  /* 0x00000004c60a7825 */ /* 0x010fc600078e028a */
[----:B------:R2:W-:Y:S01]  /*18ca0*/  LDGSTS.E [R199+0x37800], [R12.64], !P0 ;  /* 0x378000000cc77fae */ /* 0x0005e2000c121848 */
[----:B------:R-:W-:Y:S02]  /*18cb0*/  ISETP.GE.U32.AND P0, PT, R9, 0x7ffffda8, PT ;  /* 0x7ffffda80900780c */ /* 0x000fe40003f06070 */
[----:B------:R-:W-:Y:S01]  /*18cc0*/  IADD3 R8, R0, -0x1dd, RZ ;  /* 0xfffffe2300087810 */ /* 0x000fe20007ffe0ff */
[----:B------:R2:W-:Y:S01]  /*18cd0*/  STL.64 [R1+0x448], R12 ;  /* 0x0004480c01007387 */ /* 0x0005e20000100a00 */
[----:B-1----:R-:W-:-:S03]  /*18ce0*/  IMAD.WIDE R14, R198, 0x4, R140 ;  /* 0x00000004c60e7825 */ /* 0x002fc600078e028c */
[----:B------:R1:W-:Y:S04]  /*18cf0*/  STL.64 [R1+0x430], R10 ;  /* 0x0004300a01007387 */ /* 0x0003e80000100a00 */
[----:B------:R1:W-:Y:S01]  /*18d00*/  LDGSTS.E [R199+0x38000], [R10.64], !P5 ;  /* 0x380000000ac77fae */ /* 0x0003e2000e921848 */
[----:B--2---:R-:W-:Y:S01]  /*18d10*/  IMAD.WIDE R12, R198, 0x4, R142 ;  /* 0x00000004c60c7825 */ /* 0x004fe200078e028e */
[----:B------:R-:W-:Y:S02]  /*18d20*/  ISETP.GE.U32.AND P5, PT, R8, 0x7ffffda4, PT ;  /* 0x7ffffda40800780c */ /* 0x000fe40003fa6070 */
[----:B------:R2:W-:Y:S01]  /*18d30*/  STL.64 [R1+0x420], R14 ;  /* 0x0004200e01007387 */ /* 0x0005e20000100a00 */
[----:B------:R-:W-:-:S03]  /*18d40*/  IADD3 R8, R0, -0x1e1, RZ ;  /* 0xfffffe1f00087810 */ /* 0x000fc60007ffe0ff */
[----:B------:R2:W-:Y:S01]  /*18d50*/  LDGSTS.E [R199+0x38800], [R14.64], !P1 ;  /* 0x388000000ec77fae */ /* 0x0005e2000c921848 */
[----:B-1----:R-:W-:-:S03]  /*18d60*/  IMAD.WIDE R10, R198, 0x4, R144 ;  /* 0x00000004c60a7825 */ /* 0x002fc600078e0290 */
[----:B------:R1:W-:Y:S01]  /*18d70*/  STL.64 [R1+0x408], R12 ;  /* 0x0004080c01007387 */ /* 0x0003e20000100a00 */
[----:B------:R-:W-:-:S03]  /*18d80*/  IADD3 R9, R0, -0x1e5, RZ ;  /* 0xfffffe1b00097810 */ /* 0x000fc60007ffe0ff */
[----:B------:R1:W-:Y:S01]  /*18d90*/  LDGSTS.E [R199+0x39000], [R12.64], !P4 ;  /* 0x390000000cc77fae */ /* 0x0003e2000e121848 */
[----:B--2---:R-:W-:-:S03]  /*18da0*/  IMAD.WIDE R14, R198, 0x4, R146 ;  /* 0x00000004c60e7825 */ /* 0x004fc600078e0292 */
[----:B------:R2:W-:Y:S01]  /*18db0*/  STL.64 [R1+0x3f8], R10 ;  /* 0x0003f80a01007387 */ /* 0x0005e20000100a00 */
[----:B------:R-:W-:-:S03]  /*18dc0*/  ISETP.GE.U32.AND P1, PT, R8, 0x7ffffda0, PT ;  /* 0x7ffffda00800780c */ /* 0x000fc60003f26070 */
[----:B------:R2:W-:Y:S01]  /*18dd0*/  LDGSTS.E [R199+0x39800], [R10.64], !P6 ;  /* 0x398000000ac77fae */ /* 0x0005e2000f121848 */
[----:B-1----:R-:W-:Y:S01]  /*18de0*/  IMAD.WIDE R12, R198, 0x4, R148 ;  /* 0x00000004c60c7825 */ /* 0x002fe200078e0294 */
[----:B------:R-:W-:Y:S02]  /*18df0*/  IADD3 R8, R0, -0x1e9, RZ ;  /* 0xfffffe1700087810 */ /* 0x000fe40007ffe0ff */
[----:B------:R1:W-:Y:S01]  /*18e00*/  STL.64 [R1+0x3f0], R14 ;  /* 0x0003f00e01007387 */ /* 0x0003e20000100a00 */
[----:B------:R-:W-:-:S03]  /*18e10*/  ISETP.GE.U32.AND P4, PT, R9, 0x7ffffd9c, PT ;  /* 0x7ffffd9c0900780c */ /* 0x000fc60003f86070 */
[----:B------:R1:W-:Y:S01]  /*18e20*/  LDGSTS.E [R199+0x3a000], [R14.64], !P3 ;  /* 0x3a0000000ec77fae */ /* 0x0003e2000d921848 */
[----:B--2---:R-:W-:-:S03]  /*18e30*/  IMAD.WIDE R10, R198, 0x4, R150 ;  /* 0x00000004c60a7825 */ /* 0x004fc600078e0296 */
[----:B------:R2:W-:Y:S01]  /*18e40*/  STL.64 [R1+0x3e0], R12 ;  /* 0x0003e00c01007387 */ /* 0x0005e20000100a00 */
[----:B------:R-:W-:-:S03]  /*18e50*/  ISETP.GE.U32.AND P6, PT, R8, 0x7ffffd98, PT ;  /* 0x7ffffd980800780c */ /* 0x000fc60003fc6070 */
        /* <DEDUP_REMOVED lines=8> */
[----:B------:R2:W-:Y:S01]  /*18ee0*/  STL.64 [R1+0x3a0], R12 ;  /* 0x0003a00c01007387 */ /* 0x0005e20000100a00 */
[----:B-1----:R-:W-:-:S03]  /*18ef0*/  IMAD.WIDE R10, R198, 0x4, R156 ;  /* 0x00000004c60a7825 */ /* 0x002fc600078e029c */
[----:B------:R2:W-:Y:S04]  /*18f00*/  LDGSTS.E [R199+0x3b800], [R14.64], !P5 ;  /* 0x3b8000000ec77fae */ /* 0x0005e8000e921848 */
[----:B------:R1:W-:Y:S04]  /*18f10*/  STL.64 [R1+0x390], R10 ;  /* 0x0003900a01007387 */ /* 0x0003e80000100a00 */
[----:B------:R-:W4:Y:S04]  /*18f20*/  LDL.LU.64 R26, [R1+0x98] ;  /* 0x00009800011a7983 */ /* 0x000f280000300a00 */
[----:B------:R1:W-:Y:S04]  /*18f30*/  LDGSTS.E [R199+0x3c000], [R12.64], !P1 ;  /* 0x3c0000000cc77fae */ /* 0x0003e8000c921848 */
[----:B---3--:R-:W3:Y:S04]  /*18f40*/  LDL.LU.64 R24, [R1+0x80] ;  /* 0x0000800001187983 */ /* 0x008ee80000300a00 */
[----:B--2---:R-:W2:Y:S01]  /*18f50*/  LDL.LU.64 R14, [R1+0x68] ;  /* 0x00006800010e7983 */ /* 0x004ea20000300a00 */
[----:B-1----:R-:W-:-:S03]  /*18f60*/  IMAD.WIDE R12, R198, 0x4, R158 ;  /* 0x00000004c60c7825 */ /* 0x002fc600078e029e */
[----:B------:R1:W-:Y:S01]  /*18f70*/  LDGSTS.E [R199+0x3c800], [R10.64], !P4 ;  /* 0x3c8000000ac77fae */ /* 0x0003e2000e121848 */
[----:B------:R-:W-:-:S03]  /*18f80*/  IMAD.WIDE R30, R198, 0x4, R162 ;  /* 0x00000004c61e7825 */ /* 0x000fc600078e02a2 */
[----:B------:R1:W-:Y:S04]  /*18f90*/  STL.64 [R1+0x380], R12 ;  /* 0x0003800c01007387 */ /* 0x0003e80000100a00 */
[----:B------:R1:W-:Y:S02]  /*18fa0*/  LDGSTS.E [R199+0x3d000], [R12.64], !P6 ;  /* 0x3d0000000cc77fae */ /* 0x0003e4000f121848 */
[----:B-1----:R-:W-:-:S05]  /*18fb0*/  IMAD.WIDE R10, R198, 0x4, R160 ;  /* 0x00000004c60a7825 */ /* 0x002fca00078e02a0 */
[----:B------:R1:W-:Y:S04]  /*18fc0*/  LDGSTS.E [R199+0x3d800], [R10.64], !P3 ;  /* 0x3d8000000ac77fae */ /* 0x0003e8000d921848 */
[----:B------:R-:W2:Y:S04]  /*18fd0*/  LDL.LU.64 R12, [R1+0x50] ;  /* 0x00005000010c7983 */ /* 0x000ea80000300a00 */
[----:B------:R1:W-:Y:S04]  /*18fe0*/  STL.64 [R1+0x370], R10 ;  /* 0x0003700a01007387 */ /* 0x0003e80000100a00 */
[----:B------:R1:W-:Y:S04]  /*18ff0*/  STL.64 [R1+0x360], R30 ;  /* 0x0003601e01007387 */ /* 0x0003e80000100a00 */
[----:B-1----:R-:W2:Y:S01]  /*19000*/  LDL.LU.64 R10, [R1+0x38] ;  /* 0x00003800010a7983 */ /* 0x002ea20000300a00 */
[----:B------:R-:W-:-:S02]  /*19010*/  IADD3 R8, R0, -0x1f5, RZ ;  /* 0xfffffe0b00087810 */ /* 0x000fc40007ffe0ff */
[----:B------:R-:W-:Y:S02]  /*19020*/  IADD3 R9, R0, -0x1f1, RZ ;  /* 0xfffffe0f00097810 */ /* 0x000fe40007ffe0ff */
[----:B------:R-:W-:Y:S02]  /*19030*/  ISETP.GE.U32.AND P0, PT, R8, 0x7ffffd8c, PT ;  /* 0x7ffffd8c0800780c */ /* 0x000fe40003f06070 */
[----:B------:R-:W-:Y:S02]  /*19040*/  IADD3 R8, R0, -0x1f9, RZ ;  /* 0xfffffe0700087810 */ /* 0x000fe40007ffe0ff */
[----:B------:R-:W-:Y:S02]  /*19050*/  ISETP.GE.U32.AND P2, PT, R9, 0x7ffffd90, PT ;  /* 0x7ffffd900900780c */ /* 0x000fe40003f46070 */
[----:B------:R-:W-:Y:S02]  /*19060*/  ISETP.GE.U32.AND P5, PT, R8, 0x7ffffd88, PT ;  /* 0x7ffffd880800780c */ /* 0x000fe40003fa6070 */
[----:B------:R-:W-:-:S02]  /*19070*/  IADD3 R8, R0, -0x182, RZ ;  /* 0xfffffe7e00087810 */ /* 0x000fc40007ffe0ff */
[----:B------:R-:W-:Y:S02]  /*19080*/  IADD3 R9, R0, -0x1fd, RZ ;  /* 0xfffffe0300097810 */ /* 0x000fe40007ffe0ff */
[----:B------:R-:W-:Y:S02]  /*19090*/  ISETP.GE.U32.AND P4, PT, R8, 0x7ffffdff, PT ;  /* 0x7ffffdff0800780c */ /* 0x000fe40003f86070 */
[----:B------:R-:W-:Y:S02]  /*190a0*/  IADD3 R8, R0, -0x186, RZ ;  /* 0xfffffe7a00087810 */ /* 0x000fe40007ffe0ff */
[----:B------:R-:W-:Y:S01]  /*190b0*/  ISETP.GE.U32.AND P1, PT, R9, 0x7ffffd84, PT ;  /* 0x7ffffd840900780c */ /* 0x000fe20003f26070 */
[----:B------:R1:W-:Y:S01]  /*190c0*/  LDGSTS.E [R199+0x3e000], [R30.64], !P2 ;  /* 0x3e0000001ec77fae */ /* 0x0003e2000d121848 */
[----:B------:R-:W-:Y:S02]  /*190d0*/  ISETP.GE.U32.AND P6, PT, R8, 0x7ffffdfb, PT ;  /* 0x7ffffdfb0800780c */ /* 0x000fe40003fc6070 */
[----:B------:R-:W-:Y:S01]  /*190e0*/  IADD3 R8, R0, -0x18e, RZ ;  /* 0xfffffe7200087810 */ /* 0x000fe20007ffe0ff */
[----:B------:R-:W-:Y:S01]  /*190f0*/  IMAD.WIDE R34, R198, 0x4, R164 ;  /* 0x00000004c6227825 */ /* 0x000fe200078e02a4 */
[----:B------:R-:W-:-:S02]  /*19100*/  IADD3 R9, R0, -0x18a, RZ ;  /* 0xfffffe7600097810 */ /* 0x000fc40007ffe0ff */
[----:B------:R-:W-:Y:S02]  /*19110*/  ISETP.GE.U32.AND P2, PT, R8, 0x7ffffdf3, PT ;  /* 0x7ffffdf30800780c */ /* 0x000fe40003f46070 */
[----:B------:R-:W-:Y:S01]  /*19120*/  IADD3 R8, R0, -0x192, RZ ;  /* 0xfffffe6e00087810 */ /* 0x000fe20007ffe0ff */
[C---:B------:R-:W-:Y:S01]  /*19130*/  IMAD.WIDE R32, R198.reuse, 0x4, R166 ;  /* 0x00000004c6207825 */ /* 0x040fe200078e02a6 */
[----:B------:R2:W-:Y:S01]  /*19140*/  LDGSTS.E [R199+0x3e800], [R34.64], !P0 ;  /* 0x3e80000022c77fae */ /* 0x0005e2000c121848 */
[----:B------:R-:W-:Y:S02]  /*19150*/  ISETP.GE.U32.AND P3, PT, R9, 0x7ffffdf7, PT ;  /* 0x7ffffdf70900780c */ /* 0x000fe40003f66070 */
[----:B-1----:R-:W-:Y:S01]  /*19160*/  IMAD.WIDE R30, R198, 0x4, R168 ;  /* 0x00000004c61e7825 */ /* 0x002fe200078e02a8 */
[----:B------:R-:W-:Y:S01]  /*19170*/  ISETP.GE.U32.AND P0, PT, R8, 0x7ffffdef, PT ;  /* 0x7ffffdef0800780c */ /* 0x000fe20003f06070 */
[----:B------:R1:W-:Y:S01]  /*19180*/  LDGSTS.E [R199+0x3f000], [R32.64], !P5 ;  /* 0x3f00000020c77fae */ /* 0x0003e2000e921848 */
[----:B------:R-:W-:-:S03]  /*19190*/  IADD3 R8, R0, -0x19a, RZ ;  /* 0xfffffe6600087810 */ /* 0x000fc60007ffe0ff */
[----:B------:R1:W-:Y:S01]  /*191a0*/  LDGSTS.E [R199+0x3f800], [R30.64], !P1 ;  /* 0x3f8000001ec77fae */ /* 0x0003e2000c921848 */
[----:B------:R-:W-:Y:S02]  /*191b0*/  ISETP.GE.U32.AND P1, PT, R8, 0x7ffffde7, PT ;  /* 0x7ffffde70800780c */ /* 0x000fe40003f26070 */
[C---:B------:R-:W-:Y:S01]  /*191c0*/  IADD3 R8, R0.reuse, -0x19e, RZ ;  /* 0xfffffe6200087810 */ /* 0x040fe20007ffe0ff */
[----:B------:R-:W-:Y:S01]  /*191d0*/  STL.64 [R1+0x340], R34 ;  /* 0x0003402201007387 */ /* 0x000fe20000100a00 */
[----:B------:R-:W-:-:S03]  /*191e0*/  IADD3 R9, R0, -0x196, RZ ;  /* 0xfffffe6a00097810 */ /* 0x000fc60007ffe0ff */
[----:B------:R-:W-:Y:S01]  /*191f0*/  STL.64 [R1+0x330], R32 ;  /* 0x0003302001007387 */ /* 0x000fe20000100a00 */
[----:B------:R-:W-:-:S03]  /*19200*/  ISETP.GE.U32.AND P5, PT, R9, 0x7ffffdeb, PT ;  /* 0x7ffffdeb0900780c */ /* 0x000fc60003fa6070 */
[----:B------:R-:W-:Y:S01]  /*19210*/  STL.64 [R1+0x328], R30 ;  /* 0x0003281e01007387 */ /* 0x000fe20000100a00 */
[----:B------:R-:W-:Y:S01]  /*19220*/  IADD3 R9, R0, -0x1a2, RZ ;  /* 0xfffffe5e00097810 */ /* 0x000fe20007ffe0ff */
[----:B----4-:R-:W-:-:S05]  /*19230*/  IMAD.WIDE R26, R198, 0x4, R26 ;  /* 0x00000004c61a7825 */ /* 0x010fca00078e021a */
[----:B------:R4:W-:Y:S01]  /*19240*/  LDGSTS.E [R29+0x30200], [R26.64], !P4 ;  /* 0x302000001a1d7fae */ /* 0x0009e2000e121848 */
[----:B---3--:R-:W-:Y:S01]  /*19250*/  IMAD.WIDE R24, R198, 0x4, R24 ;  /* 0x00000004c6187825 */ /* 0x008fe200078e0218 */
[----:B------:R-:W-:-:S03]  /*19260*/  ISETP.GE.U32.AND P4, PT, R8, 0x7ffffde3, PT ;  /* 0x7ffffde30800780c */ /* 0x000fc60003f86070 */
[----:B--2---:R-:W-:Y:S01]  /*19270*/  IMAD.WIDE R14, R198, 0x4, R14 ;  /* 0x00000004c60e7825 */ /* 0x004fe200078e020e */
[----:B------:R-:W-:Y:S01]  /*19280*/  STL.64 [R1+0x320], R26 ;  /* 0x0003201a01007387 */ /* 0x000fe20000100a00 */
[----:B------:R-:W-:-:S03]  /*19290*/  IADD3 R8, R0, -0x1a6, RZ ;  /* 0xfffffe5a00087810 */ /* 0x000fc60007ffe0ff */
[----:B------:R-:W-:Y:S04]  /*192a0*/  STL.64 [R1+0x318], R24 ;  /* 0x0003181801007387 */ /* 0x000fe80000100a00 */
[----:B------:R2:W-:Y:S04]  /*192b0*/  LDGSTS.E [R29+0x30a00], [R24.64], !P6 ;  /* 0x30a00000181d7fae */ /* 0x0005e8000f121848 */
[----:B------:R3:W-:Y:S04]  /*192c0*/  STL.64 [R1+0x310], R14 ;  /* 0x0003100e01007387 */ /* 0x0007e80000100a00 */
[----:B------:R3:W-:Y:S01]  /*192d0*/  LDGSTS.E [R29+0x31200], [R14.64], !P3 ;  /* 0x312000000e1d7fae */ /* 0x0007e2000d921848 */
[----:B------:R-:W-:-:S02]  /*192e0*/  ISETP.GE.U32.AND P3, PT, R8, 0x7ffffddb, PT ;  /* 0x7ffffddb0800780c */ /* 0x000fc40003f66070 */
[----:B------:R-:W-:Y:S02]  /*192f0*/  IADD3 R8, R0, -0x1aa, RZ ;  /* 0xfffffe5600087810 */ /* 0x000fe40007ffe0ff */
[----:B------:R-:W-:Y:S01]  /*19300*/  ISETP.GE.U32.AND P6, PT, R9, 0x7ffffddf, PT ;  /* 0x7ffffddf0900780c */ /* 0x000fe20003fc6070 */
[----:B---3--:R-:W-:-:S05]  /*19310*/  IMAD.WIDE R14, R198, 0x4, R12 ;  /* 0x00000004c60e7825 */ /* 0x008fca00078e020c */
[----:B------:R3:W-:Y:S01]  /*19320*/  LDGSTS.E [R29+0x31a00], [R14.64], !P2 ;  /* 0x31a000000e1d7fae */ /* 0x0007e2000d121848 */
[----:B------:R-:W-:Y:S02]  /*19330*/  ISETP.GE.U32.AND P2, PT, R8, 0x7ffffdd7, PT ;  /* 0x7ffffdd70800780c */ /* 0x000fe40003f46070 */
[----:B------:R-:W-:Y:S01]  /*19340*/  IADD3 R8, R0, -0x1b2, RZ ;  /* 0xfffffe4e00087810 */ /* 0x000fe20007ffe0ff */
[----:B------:R-:W-:-:S04]  /*19350*/  IMAD.WIDE R12, R198, 0x4, R10 ;  /* 0x00000004c60c7825 */ /* 0x000fc800078e020a */
[----:B------:R-:W-:Y:S01]  /*19360*/  IMAD.WIDE R10, R198, 0x4, R170 ;  /* 0x00000004c60a7825 */ /* 0x000fe200078e02aa */
[----:B------:R3:W-:Y:S04]  /*19370*/  STL.64 [R1+0x308], R14 ;  /* 0x0003080e01007387 */ /* 0x0007e80000100a00 */
[----:B------:R1:W-:Y:S01]  /*19380*/  LDGSTS.E [R29+0x32200], [R12.64], !P0 ;  /* 0x322000000c1d7fae */ /* 0x0003e2000c121848 */
[----:B------:R-:W-:-:S03]  /*19390*/  IADD3 R9, R0, -0x1ae, RZ ;  /* 0xfffffe5200097810 */ /* 0x000fc60007ffe0ff */
[----:B------:R1:W-:Y:S01]  /*193a0*/  LDGSTS.E [R29+0x32a00], [R10.64], !P5 ;  /* 0x32a000000a1d7fae */ /* 0x0003e2000e921848 */
[----:B------:R-:W-:Y:S01]  /*193b0*/  ISETP.GE.U32.AND P5, PT, R8, 0x7ffffdcf, PT ;  /* 0x7ffffdcf0800780c */ /* 0x000fe20003fa6070 */
[----:B---3--:R-:W-:Y:S01]  /*193c0*/  IMAD.WIDE R14, R198, 0x4, R172 ;  /* 0x00000004c60e7825 */ /* 0x008fe200078e02ac */
        /* <DEDUP_REMOVED lines=8> */
[----:B---3--:R-:W-:Y:S01]  /*19450*/  IMAD.WIDE R10, R198, 0x4, R176 ;  /* 0x00000004c60a7825 */ /* 0x008fe200078e02b0 */
[----:B------:R2:W-:Y:S04]  /*19460*/  STL.64 [R1+0x2f0], R14 ;  /* 0x0002f00e01007387 */ /* 0x0005e80000100a00 */
[----:B------:R1:W-:Y:S01]  /*19470*/  LDGSTS.E [R29+0x33a00], [R12.64], !P4 ;  /* 0x33a000000c1d7fae */ /* 0x0003e2000e121848 */
[----:B------:R-:W-:-:S03]  /*19480*/  IADD3 R9, R0, -0x1ba, RZ ;  /* 0xfffffe4600097810 */ /* 0x000fc60007ffe0ff */
[----:B------:R3:W-:Y:S01]  /*19490*/  LDGSTS.E [R29+0x34200], [R10.64], !P6 ;  /* 0x342000000a1d7fae */ /* 0x0007e2000f121848 */
[----:B------:R-:W-:Y:S01]  /*194a0*/  ISETP.GE.U32.AND P6, PT, R8, 0x7ffffdc3, PT ;  /* 0x7ffffdc30800780c */ /* 0x000fe20003fc6070 */
[----:B--2---:R-:W-:Y:S01]  /*194b0*/  IMAD.WIDE R14, R198, 0x4, R178 ;  /* 0x00000004c60e7825 */ /* 0x004fe200078e02b2 */
        /* <DEDUP_REMOVED lines=50> */
[C---:B-1----:R-:W-:Y:S02]  /*197e0*/  IMAD.WIDE R12, R198.reuse, 0x4, R202 ;  /* 0x00000004c60c7825 */ /* 0x042fe400078e02ca */
[----:B------:R1:W-:Y:S04]  /*197f0*/  STL.64 [R1+0x238], R14 ;  /* 0x0002380e01007387 */ /* 0x0003e80000100a00 */
[----:B------:R1:W-:Y:S01]  /*19800*/  LDGSTS.E [R29+0x39200], [R14.64], !P0 ;  /* 0x392000000e1d7fae */ /* 0x0003e2000c121848 */
[----:B---3--:R-:W-:Y:S01]  /*19810*/  IMAD.WIDE R10, R198, 0x4, R204 ;  /* 0x00000004c60a7825 */ /* 0x008fe200078e02cc */
[----:B------:R-:W-:-:S02]  /*19820*/  ISETP.GE.U32.AND P0, PT, R8, 0x7ffffd9b, PT ;  /* 0x7ffffd9b0800780c */ /* 0x000fc40003f06070 */
[----:B------:R2:W-:Y:S01]  /*19830*/  STL.64 [R1+0x230], R12 ;  /* 0x0002300c01007387 */ /* 0x0005e20000100a00 */
[----:B------:R-:W-:-:S03]  /*19840*/  IADD3 R8, R0, -0x1ee, RZ ;  /* 0xfffffe1200087810 */ /* 0x000fc60007ffe0ff */
[----:B------:R2:W-:Y:S01]  /*19850*/  LDGSTS.E [R29+0x39a00], [R12.64], !P5 ;  /* 0x39a000000c1d7fae */ /* 0x0005e2000e921848 */
[----:B------:R-:W-:Y:S01]  /*19860*/  ISETP.GE.U32.AND P5, PT, R9, 0x7ffffd97, PT ;  /* 0x7ffffd970900780c */ /* 0x000fe20003fa6070 */
[C---:B-1----:R-:W-:Y:S02]  /*19870*/  IMAD.WIDE R14, R198.reuse, 0x4, R206 ;  /* 0x00000004c60e7825 */ /* 0x042fe400078e02ce */
[----:B------:R1:W-:Y:S04]  /*19880*/  STL.64 [R1+0x228], R10 ;  /* 0x0002280a01007387 */ /* 0x0003e80000100a00 */
[----:B------:R1:W-:Y:S01]  /*19890*/  LDGSTS.E [R29+0x3a200], [R10.64], !P1 ;  /* 0x3a2000000a1d7fae */ /* 0x0003e2000c921848 */
[----:B--2---:R-:W-:-:S03]  /*198a0*/  IMAD.WIDE R12, R198, 0x4, R208 ;  /* 0x00000004c60c7825 */ /* 0x004fc600078e02d0 */
[----:B------:R2:W-:Y:S01]  /*198b0*/  STL.64 [R1+0x220], R14 ;  /* 0x0002200e01007387 */ /* 0x0005e20000100a00 */
[----:B------:R-:W-:-:S03]  /*198c0*/  ISETP.GE.U32.AND P1, PT, R8, 0x7ffffd93, PT ;  /* 0x7ffffd930800780c */ /* 0x000fc60003f26070 */
[----:B------:R2:W-:Y:S01]  /*198d0*/  LDGSTS.E [R29+0x3aa00], [R14.64], !P4 ;  /* 0x3aa000000e1d7fae */ /* 0x0005e2000e121848 */
[----:B-1----:R-:W-:-:S03]  /*198e0*/  IMAD.WIDE R10, R198, 0x4, R210 ;  /* 0x00000004c60a7825 */ /* 0x002fc600078e02d2 */
[----:B------:R1:W-:Y:S04]  /*198f0*/  STL.64 [R1+0x208], R12 ;  /* 0x0002080c01007387 */ /* 0x0003e80000100a00 */
[----:B------:R1:W-:Y:S01]  /*19900*/  LDGSTS.E [R29+0x3b200], [R12.64], !P6 ;  /* 0x3b2000000c1d7fae */ /* 0x0003e2000f121848 */
[----:B--2---:R-:W-:-:S03]  /*19910*/  IMAD.WIDE R14, R198, 0x4, R212 ;  /* 0x00000004c60e7825 */ /* 0x004fc600078e02d4 */
[----:B------:R2:W-:Y:S04]  /*19920*/  STL.64 [R1+0x200], R10 ;  /* 0x0002000a01007387 */ /* 0x0005e80000100a00 */
[----:B------:R2:W-:Y:S01]  /*19930*/  LDGSTS.E [R29+0x3ba00], [R10.64], !P3 ;  /* 0x3ba000000a1d7fae */ /* 0x0005e2000d921848 */
[----:B-1----:R-:W-:-:S03]  /*19940*/  IMAD.WIDE R12, R198, 0x4, R214 ;  /* 0x00000004c60c7825 */ /* 0x002fc600078e02d6 */
[----:B----4-:R-:W3:Y:S04]  /*19950*/  LDL.LU.64 R26, [R1+0x90] ;  /* 0x00009000011a7983 */ /* 0x010ee80000300a00 */
[----:B------:R1:W-:Y:S01]  /*19960*/  STL.64 [R1+0x1f8], R14 ;  /* 0x0001f80e01007387 */ /* 0x0003e20000100a00 */
[----:B--2---:R-:W-:-:S03]  /*19970*/  IMAD.WIDE R10, R198, 0x4, R216 ;  /* 0x00000004c60a7825 */ /* 0x004fc600078e02d8 */
[----:B------:R1:W-:Y:S04]  /*19980*/  LDGSTS.E [R29+0x3c200], [R14.64], !P2 ;  /* 0x3c2000000e1d7fae */ /* 0x0003e8000d121848 */
[----:B------:R2:W-:Y:S04]  /*19990*/  STL.64 [R1+0x1f0], R12 ;  /* 0x0001f00c01007387 */ /* 0x0005e80000100a00 */
[----:B------:R4:W-:Y:S04]  /*199a0*/  STL.64 [R1+0x1e0], R10 ;  /* 0x0001e00a01007387 */ /* 0x0009e80000100a00 */
[----:B------:R2:W-:Y:S04]  /*199b0*/  LDGSTS.E [R29+0x3ca00], [R12.64], !P0 ;  /* 0x3ca000000c1d7fae */ /* 0x0005e8000c121848 */
[----:B------:R-:W3:Y:S04]  /*199c0*/  LDL.LU.64 R24, [R1+0x78] ;  /* 0x0000780001187983 */ /* 0x000ee80000300a00 */
[----:B------:R4:W-:Y:S04]  /*199d0*/  LDGSTS.E [R29+0x3d200], [R10.64], !P5 ;  /* 0x3d2000000a1d7fae */ /* 0x0009e8000e921848 */
[----:B-1----:R-:W3:Y:S04]  /*199e0*/  LDL.LU.64 R14, [R1+0x60] ;  /* 0x00006000010e7983 */ /* 0x002ee80000300a00 */
[----:B--2---:R-:W2:Y:S01]  /*199f0*/  LDL.LU.64 R12, [R1+0x48] ;  /* 0x00004800010c7983 */ /* 0x004ea20000300a00 */
[----:B----4-:R-:W-:-:S05]  /*19a00*/  IMAD.WIDE R10, R198, 0x4, R218 ;  /* 0x00000004c60a7825 */ /* 0x010fca00078e02da */
[----:B------:R1:W-:Y:S04]  /*19a10*/  STL.64 [R1+0x1d8], R10 ;  /* 0x0001d80a01007387 */ /* 0x0003e80000100a00 */
[----:B------:R1:W-:Y:S04]  /*19a20*/  LDGSTS.E [R29+0x3da00], [R10.64], !P1 ;  /* 0x3da000000a1d7fae */ /* 0x0003e8000c921848 */
[----:B-1----:R-:W4:Y:S01]  /*19a30*/  LDL.LU.64 R10, [R1+0x30] ;  /* 0x00003000010a7983 */ /* 0x002f220000300a00 */
[----:B------:R-:W-:-:S04]  /*19a40*/  IADD3 R8, R0, -0x1f2, RZ ;  /* 0xfffffe0e00087810 */ /* 0x000fc80007ffe0ff */
[----:B------:R-:W-:Y:S02]  /*19a50*/  ISETP.GE.U32.AND P4, PT, R8, 0x7ffffd8f, PT ;  /* 0x7ffffd8f0800780c */ /* 0x000fe40003f86070 */
[C---:B------:R-:W-:Y:S02]  /*19a60*/  IADD3 R8, R0.reuse, -0x1fa, RZ ;  /* 0xfffffe0600087810 */ /* 0x040fe40007ffe0ff */
[----:B------:R-:W-:Y:S02]  /*19a70*/  IADD3 R9, R0, -0x1f6, RZ ;  /* 0xfffffe0a00097810 */ /* 0x000fe40007ffe0ff */
[----:B------:R-:W-:Y:S02]  /*19a80*/  ISETP.GE.U32.AND P3, PT, R8, 0x7ffffd87, PT ;  /* 0x7ffffd870800780c */ /* 0x000fe40003f66070 */
[----:B------:R-:W-:Y:S02]  /*19a90*/  IADD3 R8, R0, -0x1fe, RZ ;  /* 0xfffffe0200087810 */ /* 0x000fe40007ffe0ff */
[----:B------:R-:W-:-:S02]  /*19aa0*/  ISETP.GE.U32.AND P6, PT, R9, 0x7ffffd8b, PT ;  /* 0x7ffffd8b0900780c */ /* 0x000fc40003fc6070 */
[----:B------:R-:W-:Y:S02]  /*19ab0*/  ISETP.GE.U32.AND P2, PT, R8, 0x7ffffd83, PT ;  /* 0x7ffffd830800780c */ /* 0x000fe40003f46070 */
[C---:B------:R-:W-:Y:S02]  /*19ac0*/  IADD3 R8, R0.reuse, -0x187, RZ ;  /* 0xfffffe7900087810 */ /* 0x040fe40007ffe0ff */
[----:B------:R-:W-:Y:S01]  /*19ad0*/  IADD3 R9, R0, -0x183, RZ ;  /* 0xfffffe7d00097810 */ /* 0x000fe20007ffe0ff */
[----:B------:R-:W-:Y:S01]  /*19ae0*/  IMAD.WIDE R32, R198, 0x4, R220 ;  /* 0x00000004c6207825 */ /* 0x000fe200078e02dc */
[----:B------:R-:W-:Y:S02]  /*19af0*/  ISETP.GE.U32.AND P5, PT, R8, 0x7ffffdfa, PT ;  /* 0x7ffffdfa0800780c */ /* 0x000fe40003fa6070 */
[----:B------:R-:W-:Y:S02]  /*19b00*/  ISETP.GE.U32.AND P0, PT, R9, 0x7ffffdfe, PT ;  /* 0x7ffffdfe0900780c */ /* 0x000fe40003f06070 */
[----:B------:R-:W-:Y:S01]  /*19b10*/  IADD3 R8, R0, -0x18b, RZ ;  /* 0xfffffe7500087810 */ /* 0x000fe20007ffe0ff */
[----:B------:R-:W-:Y:S01]  /*19b20*/  IMAD.WIDE R30, R198, 0x4, R222 ;  /* 0x00000004c61e7825 */ /* 0x000fe200078e02de */
[----:B------:R-:W-:Y:S01]  /*19b30*/  IADD3 R9, R0, -0x18f, RZ ;  /* 0xfffffe7100097810 */ /* 0x000fe20007ffe0ff */
[----:B------:R1:W-:Y:S01]  /*19b40*/  LDGSTS.E [R29+0x3e200], [R32.64], !P4 ;  /* 0x3e200000201d7fae */ /* 0x0003e2000e121848 */
[----:B------:R-:W-:-:S02]  /*19b50*/  ISETP.GE.U32.AND P1, PT, R8, 0x7ffffdf6, PT ;  /* 0x7ffffdf60800780c */ /* 0x000fc40003f26070 */
[----:B------:R-:W-:Y:S01]  /*19b60*/  ISETP.GE.U32.AND P4, PT, R9, 0x7ffffdf2, PT ;  /* 0x7ffffdf20900780c */ /* 0x000fe20003f86070 */
[----:B------:R1:W-:Y:S04]  /*19b70*/  STL.64 [R1+0x1d0], R32 ;  /* 0x0001d02001007387 */ /* 0x0003e80000100a00 */
[----:B------:R1:W-:Y:S04]  /*19b80*/  STL.64 [R1+0x1c8], R30 ;  /* 0x0001c81e01007387 */ /* 0x0003e80000100a00 */
[----:B------:R1:W-:Y:S02]  /*19b90*/  LDGSTS.E [R29+0x3ea00], [R30.64], !P6 ;  /* 0x3ea000001e1d7fae */ /* 0x0003e4000f121848 */
[----:B-1----:R-:W-:-:S04]  /*19ba0*/  IMAD.WIDE R32, R198, 0x4, R224 ;  /* 0x00000004c6207825 */ /* 0x002fc800078e02e0 */
[C---:B------:R-:W-:Y:S01]  /*19bb0*/  IMAD.WIDE R30, R198.reuse, 0x4, R226 ;  /* 0x00000004c61e7825 */ /* 0x040fe200078e02e2 */
[----:B------:R-:W-:Y:S04]  /*19bc0*/  STL.64 [R1+0x1c0], R32 ;  /* 0x0001c02001007387 */ /* 0x000fe80000100a00 */
[----:B------:R1:W-:Y:S04]  /*19bd0*/  LDGSTS.E [R29+0x3f200], [R32.64], !P3 ;  /* 0x3f200000201d7fae */ /* 0x0003e8000d921848 */
[----:B------:R-:W-:Y:S04]  /*19be0*/  STL.64 [R1+0x1b8], R30 ;  /* 0x0001b81e01007387 */ /* 0x000fe80000100a00 */
[----:B------:R1:W-:Y:S01]  /*19bf0*/  LDGSTS.E [R29+0x3fa00], [R30.64], !P2 ;  /* 0x3fa000001e1d7fae */ /* 0x0003e2000d121848 */
[----:B---3--:R-:W-:-:S05]  /*19c00*/  IMAD.WIDE R26, R198, 0x4, R26 ;  /* 0x00000004c61a7825 */ /* 0x008fca00078e021a */
[----:B------:R-:W-:Y:S04]  /*19c10*/  STL.64 [R1+0x88], R26 ;  /* 0x0000881a01007387 */ /* 0x000fe80000100a00 */
[----:B------:R3:W-:Y:S01]  /*19c20*/  LDGSTS.E [R45+0x30400], [R26.64], !P0 ;  /* 0x304000001a2d7fae */ /* 0x0007e2000c121848 */
[----:B------:R-:W-:-:S04]  /*19c30*/  IMAD.WIDE R24, R198, 0x4, R24 ;  /* 0x00000004c6187825 */ /* 0x000fc800078e0218 */
[C---:B------:R-:W-:Y:S01]  /*19c40*/  IMAD.WIDE R14, R198.reuse, 0x4, R14 ;  /* 0x00000004c60e7825 */ /* 0x040fe200078e020e */
[----:B------:R-:W-:Y:S03]  /*19c50*/  STL.64 [R1+0x70], R24 ;  /* 0x0000701801007387 */ /* 0x000fe60000100a00 */
[C---:B--2---:R-:W-:Y:S01]  /*19c60*/  IMAD.WIDE R12, R198.reuse, 0x4, R12 ;  /* 0x00000004c60c7825 */ /* 0x044fe200078e020c */
[----:B------:R2:W-:Y:S04]  /*19c70*/  LDGSTS.E [R45+0x30c00], [R24.64], !P5 ;  /* 0x30c00000182d7fae */ /* 0x0005e8000e921848 */
[----:B------:R4:W-:Y:S04]  /*19c80*/  STL.64 [R1+0x58], R14 ;  /* 0x0000580e01007387 */ /* 0x0009e80000100a00 */
[----:B------:R4:W-:Y:S04]  /*19c90*/  LDGSTS.E [R45+0x31400], [R14.64], !P1 ;  /* 0x314000000e2d7fae */ /* 0x0009e8000c921848 */
[----:B------:R1:W-:Y:S04]  /*19ca0*/  STL.64 [R1+0x40], R12 ;  /* 0x0000400c01007387 */ /* 0x0003e80000100a00 */
[----:B------:R1:W-:Y:S01]  /*19cb0*/  LDGSTS.E [R45+0x31c00], [R12.64], !P4 ;  /* 0x31c000000c2d7fae */ /* 0x0003e2000e121848 */
[----:B----4-:R-:W-:-:S04]  /*19cc0*/  IMAD.WIDE R14, R198, 0x4, R10 ;  /* 0x00000004c60e7825 */ /* 0x010fc800078e020a */
[C---:B-1----:R-:W-:Y:S01]  /*19cd0*/  IMAD.WIDE R12, R198.reuse, 0x4, R228 ;  /* 0x00000004c60c7825 */ /* 0x042fe200078e02e4 */
[----:B------:R1:W-:Y:S03]  /*19ce0*/  STL.64 [R1+0x28], R14 ;  /* 0x0000280e01007387 */ /* 0x0003e60000100a00 */
[----:B------:R-:W-:Y:S01]  /*19cf0*/  IMAD.WIDE R10, R198, 0x4, R230 ;  /* 0x00000004c60a7825 */ /* 0x000fe200078e02e6 */
[----:B------:R4:W-:Y:S04]  /*19d00*/  STL.64 [R1+0x18], R12 ;  /* 0x0000180c01007387 */ /* 0x0009e80000100a00 */
[----:B------:R1:W-:Y:S04]  /*19d10*/  STL.64 [R1+0x10], R10 ;  /* 0x0000100a01007387 */ /* 0x0003e80000100a00 */
[----:B---3--:R-:W3:Y:S01]  /*19d20*/  LDL.LU.64 R26, [R1+0xc8] ;  /* 0x0000c800011a7983 */ /* 0x008ee20000300a00 */
[----:B------:R-:W-:-:S04]  /*19d30*/  IADD3 R8, R0, -0x193, RZ ;  /* 0xfffffe6d00087810 */ /* 0x000fc80007ffe0ff */
[----:B------:R-:W-:Y:S02]  /*19d40*/  ISETP.GE.U32.AND P6, PT, R8, 0x7ffffdee, PT ;  /* 0x7ffffdee0800780c */ /* 0x000fe40003fc6070 */
[----:B------:R-:W-:-:S04]  /*19d50*/  IADD3 R8, R0, -0x197, RZ ;  /* 0xfffffe6900087810 */ /* 0x000fc80007ffe0ff */
[----:B------:R-:W-:Y:S02]  /*19d60*/  ISETP.GE.U32.AND P3, PT, R8, 0x7ffffdea, PT ;  /* 0x7ffffdea0800780c */ /* 0x000fe40003f66070 */
[C---:B------:R-:W-:Y:S02]  /*19d70*/  IADD3 R8, R0.reuse, -0x19f, RZ ;  /* 0xfffffe6100087810 */ /* 0x040fe40007ffe0ff */
[----:B------:R-:W-:Y:S02]  /*19d80*/  IADD3 R9, R0, -0x19b, RZ ;  /* 0xfffffe6500097810 */ /* 0x000fe40007ffe0ff */
[----:B------:R-:W-:Y:S01]  /*19d90*/  ISETP.GE.U32.AND P0, PT, R8, 0x7ffffde2, PT ;  /* 0x7ffffde20800780c */ /* 0x000fe20003f06070 */
[----:B------:R1:W-:Y:S01]  /*19da0*/  LDGSTS.E [R45+0x32400], [R14.64], !P6 ;  /* 0x324000000e2d7fae */ /* 0x0003e2000f121848 */
[----:B------:R-:W-:Y:S02]  /*19db0*/  IADD3 R8, R0, -0x1a3, RZ ;  /* 0xfffffe5d00087810 */ /* 0x000fe40007ffe0ff */
[----:B------:R-:W-:-:S02]  /*19dc0*/  ISETP.GE.U32.AND P2, PT, R9, 0x7ffffde6, PT ;  /* 0x7ffffde60900780c */ /* 0x000fc40003f46070 */
[----:B------:R-:W-:Y:S01]  /*19dd0*/  ISETP.GE.U32.AND P5, PT, R8, 0x7ffffdde, PT ;  /* 0x7ffffdde0800780c */ /* 0x000fe20003fa6070 */
[----:B------:R4:W-:Y:S01]  /*19de0*/  LDGSTS.E [R45+0x32c00], [R12.64], !P3 ;  /* 0x32c000000c2d7fae */ /* 0x0009e2000d921848 */
[C---:B------:R-:W-:Y:S02]  /*19df0*/  IADD3 R8, R0.reuse, -0x1ab, RZ ;  /* 0xfffffe5500087810 */ /* 0x040fe40007ffe0ff */
[----:B------:R-:W-:Y:S02]  /*19e00*/  IADD3 R9, R0, -0x1a7, RZ ;  /* 0xfffffe5900097810 */ /* 0x000fe40007ffe0ff */
[----:B------:R-:W-:Y:S02]  /*19e10*/  ISETP.GE.U32.AND P4, PT, R8, 0x7ffffdd6, PT ;  /* 0x7ffffdd60800780c */ /* 0x000fe40003f86070 */
[----:B------:R-:W-:Y:S02]  /*19e20*/  IADD3 R8, R0, -0x1af, RZ ;  /* 0xfffffe5100087810 */ /* 0x000fe40007ffe0ff */
[----:B------:R-:W-:Y:S01]  /*19e30*/  ISETP.GE.U32.AND P1, PT, R9, 0x7ffffdda, PT ;  /* 0x7ffffdda0900780c */ /* 0x000fe20003f26070 */
[----:B------:R2:W-:Y:S01]  /*19e40*/  LDGSTS.E [R45+0x33400], [R10.64], !P2 ;  /* 0x334000000a2d7fae */ /* 0x0005e2000d121848 */
[----:B------:R-:W-:-:S02]  /*19e50*/  ISETP.GE.U32.AND P6, PT, R8, 0x7ffffdd2, PT ;  /* 0x7ffffdd20800780c */ /* 0x000fc40003fc6070 */
[----:B------:R-:W-:Y:S01]  /*19e60*/  IADD3 R8, R0, -0x1b7, RZ ;  /* 0xfffffe4900087810 */ /* 0x000fe20007ffe0ff */
[----:B-1----:R-:W-:Y:S01]  /*19e70*/  IMAD.WIDE R14, R198, 0x4, R232 ;  /* 0x00000004c60e7825 */ /* 0x002fe200078e02e8 */
[----:B------:R-:W-:Y:S02]  /*19e80*/  IADD3 R9, R0, -0x1b3, RZ ;  /* 0xfffffe4d00097810 */ /* 0x000fe40007ffe0ff */
[----:B------:R-:W-:Y:S02]  /*19e90*/  ISETP.GE.U32.AND P2, PT, R8, 0x7ffffdca, PT ;  /* 0x7ffffdca0800780c */ /* 0x000fe40003f46070 */
[----:B------:R-:W-:Y:S01]  /*19ea0*/  IADD3 R8, R0, -0x1bb, RZ ;  /* 0xfffffe4500087810 */ /* 0x000fe20007ffe0ff */
[C---:B----4-:R-:W-:Y:S01]  /*19eb0*/  IMAD.WIDE R12, R198.reuse, 0x4, R234 ;  /* 0x00000004c60c7825 */ /* 0x050fe200078e02ea */
[----:B------:R1:W-:Y:S01]  /*19ec0*/  LDGSTS.E [R45+0x33c00], [R14.64], !P0 ;  /* 0x33c000000e2d7fae */ /* 0x0003e2000c121848 */
[----:B------:R-:W-:Y:S02]  /*19ed0*/  ISETP.GE.U32.AND P3, PT, R9, 0x7ffffdce, PT ;  /* 0x7ffffdce0900780c */ /* 0x000fe40003f66070 */
[----:B--2---:R-:W-:Y:S01]  /*19ee0*/  IMAD.WIDE R10, R198, 0x4, R236 ;  /* 0x00000004c60a7825 */ /* 0x004fe200078e02ec */
[----:B------:R-:W-:Y:S01]  /*19ef0*/  ISETP.GE.U32.AND P0, PT, R8, 0x7ffffdc6, PT ;  /* 0x7ffffdc60800780c */ /* 0x000fe20003f06070 */
[----:B------:R1:W-:Y:S01]  /*19f00*/  STL.64 [R1+0x1b0], R14 ;  /* 0x0001b00e01007387 */ /* 0x0003e20000100a00 */
[----:B------:R-:W-:Y:S01]  /*19f10*/  IADD3 R8, R0, -0x1c3, RZ ;  /* 0xfffffe3d00087810 */ /* 0x000fe20007ffe0ff */
[----:B------:R-:W-:-:S02]  /*19f20*/  IMAD.WIDE R28, R198, 0x4, R238 ;  /* 0x00000004c61c7825 */ /* 0x000fc400078e02ee */
[----:B------:R2:W-:Y:S02]  /*19f30*/  STL.64 [R1+0x160], R12 ;  /* 0x0001600c01007387 */ /* 0x0005e40000100a00 */
[----:B------:R-:W-:Y:S02]  /*19f40*/  IMAD.WIDE R24, R198, 0x4, R240 ;  /* 0x00000004c6187825 */ /* 0x000fe400078e02f0 */
[----:B------:R2:W-:Y:S01]  /*19f50*/  LDGSTS.E [R45+0x34400], [R12.64], !P5 ;  /* 0x344000000c2d7fae */ /* 0x0005e2000e921848 */
[----:B------:R-:W-:-:S03]  /*19f60*/  IADD3 R9, R0, -0x1bf, RZ ;  /* 0xfffffe4100097810 */ /* 0x000fc60007ffe0ff */
[----:B------:R4:W-:Y:S04]  /*19f70*/  STL.64 [R1+0x150], R10 ;  /* 0x0001500a01007387 */ /* 0x0009e80000100a00 */
[----:B------:R4:W-:Y:S01]  /*19f80*/  LDGSTS.E [R45+0x34c00], [R10.64], !P1 ;  /* 0x34c000000a2d7fae */ /* 0x0009e2000c921848 */
[----:B------:R-:W-:Y:S02]  /*19f90*/  ISETP.GE.U32.AND P1, PT, R8, 0x7ffffdbe, PT ;  /* 0x7ffffdbe0800780c */ /* 0x000fe40003f26070 */
[----:B------:R-:W-:Y:S01]  /*19fa0*/  IADD3 R8, R0, -0x1c7, RZ ;  /* 0xfffffe3900087810 */ /* 0x000fe20007ffe0ff */
[----:B-1----:R-:W3:Y:S04]  /*19fb0*/  LDL.LU.64 R14, [R1+0xd0] ;  /* 0x0000d000010e7983 */ /* 0x002ee80000300a00 */
[----:B--2---:R-:W2:Y:S01]  /*19fc0*/  LDL.LU.64 R12, [R1+0xd8] ;  /* 0x0000d800010c7983 */ /* 0x004ea20000300a00 */
[----:B------:R-:W-:-:S03]  /*19fd0*/  ISETP.GE.U32.AND P5, PT, R9, 0x7ffffdc2, PT ;  /* 0x7ffffdc20900780c */ /* 0x000fc60003fa6070 */
[----:B------:R-:W2:Y:S01]  /*19fe0*/  LDL.LU.64 R32, [R1+0xe0] ;  /* 0x0000e00001207983 */ /* 0x000ea20000300a00 */
[----:B----4-:R-:W-:-:S03]  /*19ff0*/  IMAD.WIDE R10, R198, 0x4, R242 ;  /* 0x00000004c60a7825 */ /* 0x010fc600078e02f2 */
[----:B------:R-:W-:Y:S01]  /*1a000*/  STL.64 [R1+0x138], R28 ;  /* 0x0001381c01007387 */ /* 0x000fe20000100a00 */
[----:B------:R-:W-:-:S03]  /*1a010*/  IADD3 R9, R0, -0x1cb, RZ ;  /* 0xfffffe3500097810 */ /* 0x000fc60007ffe0ff */
[----:B------:R1:W-:Y:S01]  /*1a020*/  LDGSTS.E [R45+0x35400], [R28.64], !P4 ;  /* 0x354000001c2d7fae */ /* 0x0003e2000e121848 */
[----:B------:R-:W-:-:S03]  /*1a030*/  ISETP.GE.U32.AND P4, PT, R8, 0x7ffffdba, PT ;  /* 0x7ffffdba0800780c */ /* 0x000fc60003f86070 */
[----:B------:R4:W-:Y:S01]  /*1a040*/  STL.64 [R1+0x128], R24 ;  /* 0x0001281801007387 */ /* 0x0009e20000100a00 */
[----:B------:R-:W-:-:S03]  /*1a050*/  IADD3 R8, R0, -0x1cf, RZ ;  /* 0xfffffe3100087810 */ /* 0x000fc60007ffe0ff */
[----:B------:R4:W-:Y:S01]  /*1a060*/  LDGSTS.E [R45+0x35c00], [R24.64], !P6 ;  /* 0x35c00000182d7fae */ /* 0x0009e2000f121848 */
[----:B------:R-:W-:-:S03]  /*1a070*/  ISETP.GE.U32.AND P6, PT, R9, 0x7ffffdb6, PT ;  /* 0x7ffffdb60900780c */ /* 0x000fc60003fc6070 */
[----:B------:R1:W-:Y:S04]  /*1a080*/  STL.64 [R1+0x118], R10 ;  /* 0x0001180a01007387 */ /* 0x0003e80000100a00 */
[----:B------:R1:W-:Y:S01]  /*1a090*/  LDGSTS.E [R45+0x36400], [R10.64], !P3 ;  /* 0x364000000a2d7fae */ /* 0x0003e2000d921848 */
[----:B----4-:R-:W-:-:S03]  /*1a0a0*/  IMAD.WIDE R24, R198, 0x4, R244 ;  /* 0x00000004c6187825 */ /* 0x010fc600078e02f4 */
[----:B------:R-:W4:Y:S01]  /*1a0b0*/  LDL.LU.64 R30, [R1+0x578] ;  /* 0x00057800011e7983 */ /* 0x000f220000300a00 */
[----:B------:R-:W-:-:S03]  /*1a0c0*/  ISETP.GE.U32.AND P3, PT, R8, 0x7ffffdb2, PT ;  /* 0x7ffffdb20800780c */ /* 0x000fc60003f66070 */
[----:B------:R2:W-:Y:S04]  /*1a0d0*/  STL.64 [R1+0x100], R24 ;  /* 0x0001001801007387 */ /* 0x0005e80000100a00 */
[----:B-1----:R-:W4:Y:S01]  /*1a0e0*/  LDL.LU.64 R28, [R1+0x588] ;  /* 0x00058800011c7983 */ /* 0x002f220000300a00 */
[----:B------:R-:W-:Y:S01]  /*1a0f0*/  IADD3 R10, R0, -0x1d3, RZ ;  /* 0xfffffe2d000a7810 */ /* 0x000fe20007ffe0ff */
[C---:B------:R-:W-:Y:S02]  /*1a100*/  IMAD.WIDE R246, R198.reuse, 0x4, R246 ;  /* 0x00000004c6f67825 */ /* 0x040fe400078e02f6 */
[----:B------:R1:W-:Y:S02]  /*1a110*/  LDGSTS.E [R45+0x36c00], [R24.64], !P2 ;  /* 0x36c00000182d7fae */ /* 0x0003e4000d121848 */
[----:B---3--:R-:W-:Y:S01]  /*1a120*/  IMAD.WIDE R8, R198, 0x4, R26 ;  /* 0x00000004c6087825 */ /* 0x008fe200078e021a */
[----:B------:R-:W-:Y:S01]  /*1a130*/  ISETP.GE.U32.AND P2, PT, R10, 0x7ffffdae, PT ;  /* 0x7ffffdae0a00780c */ /* 0x000fe20003f46070 */
[----:B------:R-:W3:Y:S01]  /*1a140*/  LDL.LU.64 R26, [R1+0x590] ;  /* 0x00059000011a7983 */ /* 0x000ee20000300a00 */
[----:B------:R-:W-:-:S02]  /*1a150*/  IADD3 R11, R0, -0x1d7, RZ ;  /* 0xfffffe29000b7810 */ /* 0x000fc40007ffe0ff */
[----:B------:R-:W-:Y:S01]  /*1a160*/  IADD3 R10, R0, -0x1db, RZ ;  /* 0xfffffe25000a7810 */ /* 0x000fe20007ffe0ff */
[----:B------:R1:W-:Y:S01]  /*1a170*/  LDGSTS.E [R45+0x37400], [R246.64], !P0 ;  /* 0x37400000f62d7fae */ /* 0x0003e2000c121848 */
[----:B------:R-:W-:-:S03]  /*1a180*/  ISETP.GE.U32.AND P0, PT, R11, 0x7ffffdaa, PT ;  /* 0x7ffffdaa0b00780c */ /* 0x000fc60003f06070 */
[----:B------:R-:W-:Y:S04]  /*1a190*/  STL.64 [R1+0xd40], R246 ;  /* 0x000d40f601007387 */ /* 0x000fe80000100a00 */
[----:B------:R1:W-:Y:S01]  /*1a1a0*/  LDGSTS.E [R45+0x37c00], [R8.64], !P5 ;  /* 0x37c00000082d7fae */ /* 0x0003e2000e921848 */
[----:B------:R-:W-:-:S03]  /*1a1b0*/  ISETP.GE.U32.AND P5, PT, R10, 0x7ffffda6, PT ;  /* 0x7ffffda60a00780c */ /* 0x000fc60003fa6070 */
[----:B------:R-:W-:Y:S04]  /*1a1c0*/  STL.64 [R1+0xd30], R8 ;  /* 0x000d300801007387 */ /* 0x000fe80000100a00 */
[----:B------:R-:W3:Y:S04]  /*1a1d0*/  LDL.LU.64 R34, [R1+0x598] ;  /* 0x0005980001227983 */ /* 0x000ee80000300a00 */
[----:B------:R-:W3:Y:S01]  /*1a1e0*/  LDL.LU.64 R118, [R1+0x5a0] ;  /* 0x0005a00001767983 */ /* 0x000ee20000300a00 */
[----:B------:R-:W-:-:S04]  /*1a1f0*/  IMAD.WIDE R14, R198, 0x4, R14 ;  /* 0x00000004c60e7825 */ /* 0x000fc800078e020e */
[C---:B--2---:R-:W-:Y:S01]  /*1a200*/  IMAD.WIDE R12, R198.reuse, 0x4, R12 ;  /* 0x00000004c60c7825 */ /* 0x044fe200078e020c */
[----:B------:R1:W-:Y:S03]  /*1a210*/  LDGSTS.E [R45+0x38400], [R14.64], !P1 ;  /* 0x384000000e2d7fae */ /* 0x0003e6000c921848 */
[C---:B------:R-:W-:Y:S01]  /*1a220*/  IMAD.WIDE R10, R198.reuse, 0x4, R32 ;  /* 0x00000004c60a7825 */ /* 0x040fe200078e0220 */
[----:B------:R1:W-:Y:S04]  /*1a230*/  LDGSTS.E [R45+0x38c00], [R12.64], !P4 ;  /* 0x38c000000c2d7fae */ /* 0x0003e8000e121848 */
[----:B------:R-:W2:Y:S04]  /*1a240*/  LDL.LU.64 R32, [R1+0x5a8] ;  /* 0x0005a80001207983 */ /* 0x000ea80000300a00 */
[----:B------:R-:W-:Y:S04]  /*1a250*/  STL.64 [R1+0xd38], R14 ;  /* 0x000d380e01007387 */ /* 0x000fe80000100a00 */
[----:B------:R-:W-:Y:S04]  /*1a260*/  STL.64 [R1+0xd48], R12 ;  /* 0x000d480c01007387 */ /* 0x000fe80000100a00 */
[----:B------:R1:W-:Y:S04]  /*1a270*/  STL.64 [R1+0xd28], R10 ;  /* 0x000d280a01007387 */ /* 0x0003e80000100a00 */
[----:B------:R1:W-:Y:S01]  /*1a280*/  LDGSTS.E [R45+0x39400], [R10.64], !P6 ;  /* 0x394000000a2d7fae */ /* 0x0003e2000f121848 */
[----:B----4-:R-:W-:-:S04]  /*1a290*/  IMAD.WIDE R46, R198, 0x4, R30 ;  /* 0x00000004c62e7825 */ /* 0x010fc800078e021e */
[----:B------:R-:W-:-:S04]  /*1a2a0*/  IMAD.WIDE R30, R198, 0x4, R28 ;  /* 0x00000004c61e7825 */ /* 0x000fc800078e021c */
[C---:B---3--:R-:W-:Y:S02]  /*1a2b0*/  IMAD.WIDE R28, R198.reuse, 0x4, R26 ;  /* 0x00000004c61c7825 */ /* 0x048fe400078e021a */
[----:B------:R-:W3:Y:S04]  /*1a2c0*/  LDL.LU.64 R26, [R1+0x5b0] ;  /* 0x0005b000011a7983 */ /* 0x000ee80000300a00 */
[----:B------:R-:W4:Y:S04]  /*1a2d0*/  LDL.LU.64 R124, [R1+0x5b8] ;  /* 0x0005b800017c7983 */ /* 0x000f280000300a00 */
[----:B-1----:R-:W4:Y:S04]  /*1a2e0*/  LDL.LU.64 R44, [R1+0x5c0] ;  /* 0x0005c000012c7983 */ /* 0x002f280000300a00 */
[----:B------:R-:W-:Y:S04]  /*1a2f0*/  STL.64 [R1+0xd50], R46 ;  /* 0x000d502e01007387 */ /* 0x000fe80000100a00 */
[----:B------:R-:W-:Y:S01]  /*1a300*/  STL.64 [R1+0xd58], R30 ;  /* 0x000d581e01007387 */ /* 0x000fe20000100a00 */
[----:B------:R-:W-:-:S03]  /*1a310*/  IMAD.WIDE R222, R198, 0x4, R34 ;  /* 0x00000004c6de7825 */ /* 0x000fc600078e0222 */
[----:B------:R-:W-:Y:S01]  /*1a320*/  STL.64 [R1+0xd60], R28 ;  /* 0x000d601c01007387 */ /* 0x000fe20000100a00 */
[----:B------:R-:W-:-:S03]  /*1a330*/  IMAD.WIDE R220, R198, 0x4, R118 ;  /* 0x00000004c6dc7825 */ /* 0x000fc600078e0276 */
[----:B------:R-:W4:Y:S04]  /*1a340*/  LDL.LU.64 R34, [R1+0x5c8] ;  /* 0x0005c80001227983 */ /* 0x000f280000300a00 */
[----:B------:R-:W4:Y:S01]  /*1a350*/  LDL.LU.64 R122, [R1+0x5d0] ;  /* 0x0005d000017a7983 */ /* 0x000f220000300a00 */
[----:B--2---:R-:W-:-:S03]  /*1a360*/  IMAD.WIDE R218, R198, 0x4, R32 ;  /* 0x00000004c6da7825 */ /* 0x004fc600078e0220 */
[----:B------:R-:W2:Y:S04]  /*1a370*/  LDL.LU.64 R32, [R1+0x5e0] ;  /* 0x0005e00001207983 */ /* 0x000ea80000300a00 */
[----:B------:R-:W2:Y:S04]  /*1a380*/  LDL.LU.64 R120, [R1+0x5d8] ;  /* 0x0005d80001787983 */ /* 0x000ea80000300a00 */
[----:B------:R-:W-:Y:S04]  /*1a390*/  STL.64 [R1+0xd68], R222 ;  /* 0x000d68de01007387 */ /* 0x000fe80000100a00 */
[----:B------:R-:W-:Y:S04]  /*1a3a0*/  STL.64 [R1+0xd70], R220 ;  /* 0x000d70dc01007387 */ /* 0x000fe80000100a00 */
[----:B------:R-:W2:Y:S01]  /*1a3b0*/  LDL.LU.64 R118, [R1+0x5e8] ;  /* 0x0005e80001767983 */ /* 0x000ea20000300a00 */
[----:B---3--:R-:W-:-:S03]  /*1a3c0*/  IMAD.WIDE R228, R198, 0x4, R26 ;  /* 0x00000004c6e47825 */ /* 0x008fc600078e021a */
[----:B------:R-:W3:Y:S01]  /*1a3d0*/  LDL.LU.64 R26, [R1+0x5f0] ;  /* 0x0005f000011a7983 */ /* 0x000ee20000300a00 */
[----:B----4-:R-:W-:-:S03]  /*1a3e0*/  IMAD.WIDE R224, R198, 0x4, R44 ;  /* 0x00000004c6e07825 */ /* 0x010fc600078e022c */
[----:B------:R-:W4:Y:S01]  /*1a3f0*/  LDL.LU.64 R44, [R1+0x5f8] ;  /* 0x0005f800012c7983 */ /* 0x000f220000300a00 */
[----:B------:R-:W-:-:S03]  /*1a400*/  IMAD.WIDE R234, R198, 0x4, R34 ;  /* 0x00000004c6ea7825 */ /* 0x000fc600078e0222 */
[----:B------:R-:W4:Y:S01]  /*1a410*/  LDL.LU.64 R34, [R1+0x600] ;  /* 0x0006000001227983 */ /* 0x000f220000300a00 */
[----:B------:R-:W-:-:S04]  /*1a420*/  IMAD.WIDE R232, R198, 0x4, R122 ;  /* 0x00000004c6e87825 */ /* 0x000fc800078e027a */
[C---:B--2---:R-:W-:Y:S02]  /*1a430*/  IMAD.WIDE R230, R198.reuse, 0x4, R32 ;  /* 0x00000004c6e67825 */ /* 0x044fe400078e0220 */
[----:B------:R-:W2:Y:S04]  /*1a440*/  LDL.LU.64 R32, [R1+0x608] ;  /* 0x0006080001207983 */ /* 0x000ea80000300a00 */
[----:B------:R-:W2:Y:S01]  /*1a450*/  LDL.LU.64 R122, [R1+0x610] ;  /* 0x00061000017a7983 */ /* 0x000ea20000300a00 */
[----:B------:R-:W-:-:S04]  /*1a460*/  IMAD.WIDE R240, R198, 0x4, R120 ;  /* 0x00000004c6f07825 */ /* 0x000fc800078e0278 */
[----:B------:R-:W-:-:S04]  /*1a470*/  IMAD.WIDE R238, R198, 0x4, R118 ;  /* 0x00000004c6ee7825 */ /* 0x000fc800078e0276 */
[----:B---3--:R-:W-:Y:S02]  /*1a480*/  IMAD.WIDE R236, R198, 0x4, R26 ;  /* 0x00000004c6ec7825 */ /* 0x008fe400078e021a */
[----:B------:R-:W3:Y:S04]  /*1a490*/  LDL.LU.64 R26, [R1+0x618] ;  /* 0x00061800011a7983 */ /* 0x000ee80000300a00 */
[----:B------:R-:W3:Y:S04]  /*1a4a0*/  LDL.LU.64 R128, [R1+0x620] ;  /* 0x0006200001807983 */ /* 0x000ee80000300a00 */
[----:B------:R-:W3:Y:S04]  /*1a4b0*/  LDL.LU.64 R120, [R1+0x630] ;  /* 0x0006300001787983 */ /* 0x000ee80000300a00 */
[----:B------:R-:W3:Y:S04]  /*1a4c0*/  LDL.LU.64 R126, [R1+0x648] ;  /* 0x00064800017e7983 */ /* 0x000ee80000300a00 */
[----:B------:R-:W3:Y:S01]  /*1a4d0*/  LDL.LU.64 R118, [R1+0x660] ;  /* 0x0006600001767983 */ /* 0x000ee20000300a00 */
[----:B------:R-:W-:-:S04]  /*1a4e0*/  IADD3 R24, R0, -0x1df, RZ ;  /* 0xfffffe2100187810 */ /* 0x000fc80007ffe0ff */
[----:B------:R-:W-:Y:S02]  /*1a4f0*/  ISETP.GE.U32.AND P1, PT, R24, 0x7ffffda2, PT ;  /* 0x7ffffda21800780c */ /* 0x000fe40003f26070 */
[----:B------:R-:W-:Y:S02]  /*1a500*/  IADD3 R24, R0, -0x1e7, RZ ;  /* 0xfffffe1900187810 */ /* 0x000fe40007ffe0ff */
[----:B------:R-:W-:Y:S02]  /*1a510*/  LOP3.LUT R11, R199, 0x40, RZ, 0x3c, !PT ;  /* 0x00000040c70b7812 */ /* 0x000fe400078e3cff */
        /* <DEDUP_REMOVED lines=20> */
[----:B------:R-:W-:Y:S01]  /*1a660*/  IMAD.WIDE R226, R198, 0x4, R124 ;  /* 0x00000004c6e27825 */ /* 0x000fe200078e027c */
[----:B------:R-:W-:Y:S01]  /*1a670*/  IADD3 R24, R0, -0x184, RZ ;  /* 0xfffffe7c00187810 */ /* 0x000fe20007ffe0ff */
[----:B------:R1:W-:Y:S01]  /*1a680*/  LDGSTS.E [R11+0x3cc00], [R228.64], !P6 ;  /* 0x3cc00000e40b7fae */ /* 0x0003e2000f121848 */
[----:B------:R-:W-:-:S02]  /*1a690*/  ISETP.GE.U32.AND P1, PT, R25, 0x7ffffd86, PT ;  /* 0x7ffffd861900780c */ /* 0x000fc40003f26070 */
[----:B------:R-:W-:Y:S01]  /*1a6a0*/  ISETP.GE.U32.AND P6, PT, R24, 0x7ffffdfd, PT ;  /* 0x7ffffdfd1800780c */ /* 0x000fe20003fc6070 */
[----:B------:R1:W-:Y:S01]  /*1a6b0*/  LDGSTS.E [R11+0x3d400], [R226.64], !P3 ;  /* 0x3d400000e20b7fae */ /* 0x0003e2000d921848 */
[----:B------:R-:W-:-:S03]  /*1a6c0*/  IADD3 R24, R0, -0x18c, RZ ;  /* 0xfffffe7400187810 */ /* 0x000fc60007ffe0ff */
[----:B------:R1:W-:Y:S01]  /*1a6d0*/  LDGSTS.E [R11+0x3dc00], [R224.64], !P2 ;  /* 0x3dc00000e00b7fae */ /* 0x0003e2000d121848 */
        /* <DEDUP_REMOVED lines=11> */
[----:B------:R-:W3:Y:S01]  /*1a790*/  LDL.LU.64 R124, [R1+0x6d8] ;  /* 0x0006d800017c7983 */ /* 0x000ee20000300a00 */
[----:B------:R-:W-:Y:S02]  /*1a7a0*/  ISETP.GE.U32.AND P1, PT, R24, 0x7ffffde9, PT ;  /* 0x7ffffde91800780c */ /* 0x000fe40003f26070 */
[----:B------:R-:W-:Y:S01]  /*1a7b0*/  LOP3.LUT R252, R199, 0x60, RZ, 0x3c, !PT ;  /* 0x00000060c7fc7812 */ /* 0x000fe200078e3cff */
[----:B--2---:R-:W-:Y:S01]  /*1a7c0*/  IMAD.WIDE R14, R198, 0x4, R122 ;  /* 0x00000004c60e7825 */ /* 0x004fe200078e027a */
[C---:B------:R-:W-:Y:S01]  /*1a7d0*/  IADD3 R24, R0.reuse, -0x19c, RZ ;  /* 0xfffffe6400187810 */ /* 0x040fe20007ffe0ff */
[----:B------:R2:W-:Y:S01]  /*1a7e0*/  LDGSTS.E [R11+0x3fc00], [R240.64], !P4 ;  /* 0x3fc00000f00b7fae */ /* 0x0005e2000e121848 */
[----:B------:R-:W-:Y:S01]  /*1a7f0*/  IADD3 R25, R0, -0x1a0, RZ ;  /* 0xfffffe6000197810 */ /* 0x000fe20007ffe0ff */
[----:B----4-:R-:W-:Y:S01]  /*1a800*/  IMAD.WIDE R44, R198, 0x4, R44 ;  /* 0x00000004c62c7825 */ /* 0x010fe200078e022c */
[----:B------:R-:W-:Y:S01]  /*1a810*/  ISETP.GE.U32.AND P4, PT, R24, 0x7ffffde5, PT ;  /* 0x7ffffde51800780c */ /* 0x000fe20003f86070 */
[----:B------:R4:W-:Y:S01]  /*1a820*/  LDGSTS.E [R252+0x30600], [R238.64], !P6 ;  /* 0x30600000eefc7fae */ /* 0x0009e2000f121848 */
[----:B------:R-:W-:Y:S01]  /*1a830*/  ISETP.GE.U32.AND P6, PT, R25, 0x7ffffde1, PT ;  /* 0x7ffffde11900780c */ /* 0x000fe20003fc6070 */
[----:B------:R-:W-:-:S02]  /*1a840*/  IMAD.WIDE R34, R198, 0x4, R34 ;  /* 0x00000004c6227825 */ /* 0x000fc400078e0222 */
[----:B------:R-:W2:Y:S02]  /*1a850*/  LDL.LU.64 R122, [R1+0x6d0] ;  /* 0x0006d000017a7983 */ /* 0x000ea40000300a00 */
[C---:B------:R-:W-:Y:S02]  /*1a860*/  IMAD.WIDE R32, R198.reuse, 0x4, R32 ;  /* 0x00000004c6207825 */ /* 0x040fe400078e0220 */
[----:B------:R1:W-:Y:S04]  /*1a870*/  STL.64 [R1+0x108], R14 ;  /* 0x0001080e01007387 */ /* 0x0003e80000100a00 */
[----:B------:R4:W-:Y:S04]  /*1a880*/  LDGSTS.E [R252+0x30e00], [R236.64], !P3 ;  /* 0x30e00000ecfc7fae */ /* 0x0009e8000d921848 */
[----:B------:R4:W-:Y:S04]  /*1a890*/  LDGSTS.E [R252+0x31600], [R44.64], !P2 ;  /* 0x316000002cfc7fae */ /* 0x0009e8000d121848 */
[----:B------:R4:W-:Y:S04]  /*1a8a0*/  LDGSTS.E [R252+0x31e00], [R34.64], !P0 ;  /* 0x31e0000022fc7fae */ /* 0x0009e8000c121848 */
[----:B------:R4:W-:Y:S04]  /*1a8b0*/  LDGSTS.E [R252+0x32600], [R32.64], !P5 ;  /* 0x3260000020fc7fae */ /* 0x0009e8000e921848 */
[----:B------:R1:W-:Y:S01]  /*1a8c0*/  LDGSTS.E [R252+0x32e00], [R14.64], !P1 ;  /* 0x32e000000efc7fae */ /* 0x0003e2000c921848 */
[----:B---3--:R-:W-:-:S03]  /*1a8d0*/  IMAD.WIDE R12, R198, 0x4, R26 ;  /* 0x00000004c60c7825 */ /* 0x008fc600078e021a */
[----:B------:R-:W3:Y:S01]  /*1a8e0*/  LDL.LU.64 R26, [R1+0x6c8] ;  /* 0x0006c800011a7983 */ /* 0x000ee20000300a00 */
[----:B------:R-:W-:-:S03]  /*1a8f0*/  IMAD.WIDE R8, R198, 0x4, R128 ;  /* 0x00000004c6087825 */ /* 0x000fc600078e0280 */
[----:B------:R-:W-:Y:S04]  /*1a900*/  STL.64 [R1+0x120], R12 ;  /* 0x0001200c01007387 */ /* 0x000fe80000100a00 */
[----:B------:R4:W-:Y:S01]  /*1a910*/  STL.64 [R1+0x130], R8 ;  /* 0x0001300801007387 */ /* 0x0009e20000100a00 */
[----:B-1----:R-:W-:-:S03]  /*1a920*/  IMAD.WIDE R14, R198, 0x4, R120 ;  /* 0x00000004c60e7825 */ /* 0x002fc600078e0278 */
[----:B------:R-:W3:Y:S04]  /*1a930*/  LDL.LU.64 R128, [R1+0x6c0] ;  /* 0x0006c00001807983 */ /* 0x000ee80000300a00 */
[----:B------:R1:W-:Y:S04]  /*1a940*/  LDGSTS.E [R252+0x33600], [R12.64], !P4 ;  /* 0x336000000cfc7fae */ /* 0x0003e8000e121848 */
[----:B------:R4:W-:Y:S04]  /*1a950*/  LDGSTS.E [R252+0x33e00], [R8.64], !P6 ;  /* 0x33e0000008fc7fae */ /* 0x0009e8000f121848 */
[----:B------:R-:W3:Y:S04]  /*1a960*/  LDL.LU.64 R120, [R1+0x6b8] ;  /* 0x0006b80001787983 */ /* 0x000ee80000300a00 */
[----:B------:R1:W-:Y:S01]  /*1a970*/  STL.64 [R1+0x140], R14 ;  /* 0x0001400e01007387 */ /* 0x0003e20000100a00 */
[----:B----4-:R-:W-:-:S03]  /*1a980*/  IMAD.WIDE R8, R198, 0x4, R118 ;  /* 0x00000004c6087825 */ /* 0x010fc600078e0276 */
[----:B------:R-:W4:Y:S01]  /*1a990*/  LDL.LU.64 R118, [R1+0x6b0] ;  /* 0x0006b00001767983 */ /* 0x000f220000300a00 */
[C---:B------:R-:W-:Y:S02]  /*1a9a0*/  IADD3 R24, R0.reuse, -0x1a4, RZ ;  /* 0xfffffe5c00187810 */ /* 0x040fe40007ffe0ff */
[----:B------:R-:W-:Y:S02]  /*1a9b0*/  IADD3 R25, R0, -0x1ac, RZ ;  /* 0xfffffe5400197810 */ /* 0x000fe40007ffe0ff */
[----:B------:R-:W-:Y:S02]  /*1a9c0*/  ISETP.GE.U32.AND P3, PT, R24, 0x7ffffddd, PT ;  /* 0x7ffffddd1800780c */ /* 0x000fe40003f66070 */
[----:B------:R-:W-:Y:S02]  /*1a9d0*/  IADD3 R24, R0, -0x1a8, RZ ;  /* 0xfffffe5800187810 */ /* 0x000fe40007ffe0ff */
[----:B------:R-:W-:Y:S02]  /*1a9e0*/  ISETP.GE.U32.AND P0, PT, R25, 0x7ffffdd5, PT ;  /* 0x7ffffdd51900780c */ /* 0x000fe40003f06070 */
[----:B------:R-:W-:-:S02]  /*1a9f0*/  ISETP.GE.U32.AND P2, PT, R24, 0x7ffffdd9, PT ;  /* 0x7ffffdd91800780c */ /* 0x000fc40003f46070 */
[----:B------:R-:W-:Y:S01]  /*1aa00*/  IADD3 R24, R0, -0x1b0, RZ ;  /* 0xfffffe5000187810 */ /* 0x000fe20007ffe0ff */
[----:B-1----:R-:W-:-:S03]  /*1aa10*/  IMAD.WIDE R12, R198, 0x4, R126 ;  /* 0x00000004c60c7825 */ /* 0x002fc600078e027e */
[----:B------:R-:W-:Y:S01]  /*1aa20*/  ISETP.GE.U32.AND P5, PT, R24, 0x7ffffdd1, PT ;  /* 0x7ffffdd11800780c */ /* 0x000fe20003fa6070 */
[----:B------:R1:W-:Y:S01]  /*1aa30*/  LDGSTS.E [R252+0x34600], [R14.64], !P3 ;  /* 0x346000000efc7fae */ /* 0x0003e2000d921848 */
[C---:B------:R-:W-:Y:S02]  /*1aa40*/  IADD3 R24, R0.reuse, -0x1b4, RZ ;  /* 0xfffffe4c00187810 */ /* 0x040fe40007ffe0ff */
[----:B------:R-:W-:Y:S01]  /*1aa50*/  IADD3 R25, R0, -0x1b8, RZ ;  /* 0xfffffe4800197810 */ /* 0x000fe20007ffe0ff */
[----:B------:R2:W-:Y:S01]  /*1aa60*/  STL.64 [R1+0x148], R12 ;  /* 0x0001480c01007387 */ /* 0x0005e20000100a00 */
[----:B------:R-:W-:-:S03]  /*1aa70*/  ISETP.GE.U32.AND P1, PT, R24, 0x7ffffdcd, PT ;  /* 0x7ffffdcd1800780c */ /* 0x000fc60003f26070 */
[----:B------:R3:W-:Y:S01]  /*1aa80*/  STL.64 [R1+0x158], R8 ;  /* 0x0001580801007387 */ /* 0x0007e20000100a00 */
[----:B------:R-:W-:-:S03]  /*1aa90*/  ISETP.GE.U32.AND P4, PT, R25, 0x7ffffdc9, PT ;  /* 0x7ffffdc91900780c */ /* 0x000fc60003f86070 */
[----:B------:R2:W-:Y:S04]  /*1aaa0*/  LDGSTS.E [R252+0x34e00], [R12.64], !P2 ;  /* 0x34e000000cfc7fae */ /* 0x0005e8000d121848 */
[----:B------:R-:W4:Y:S04]  /*1aab0*/  LDL.LU.64 R126, [R1+0x6a8] ;  /* 0x0006a800017e7983 */ /* 0x000f280000300a00 */
[----:B------:R3:W-:Y:S01]  /*1aac0*/  LDGSTS.E [R252+0x35600], [R8.64], !P0 ;  /* 0x3560000008fc7fae */ /* 0x0007e2000c121848 */
[----:B-1----:R-:W-:-:S05]  /*1aad0*/  IMAD.WIDE R14, R198, 0x4, R124 ;  /* 0x00000004c60e7825 */ /* 0x002fca00078e027c */
[----:B------:R1:W-:Y:S04]  /*1aae0*/  STL.64 [R1+0x1a8], R14 ;  /* 0x0001a80e01007387 */ /* 0x0003e80000100a00 */
[----:B------:R-:W4:Y:S04]  /*1aaf0*/  LDL.LU.64 R124, [R1+0x6a0] ;  /* 0x0006a000017c7983 */ /* 0x000f280000300a00 */
[----:B------:R1:W-:Y:S01]  /*1ab00*/  LDGSTS.E [R252+0x35e00], [R14.64], !P5 ;  /* 0x35e000000efc7fae */ /* 0x0003e2000e921848 */
[----:B--2---:R-:W-:-:S05]  /*1ab10*/  IMAD.WIDE R12, R198, 0x4, R122 ;  /* 0x00000004c60c7825 */ /* 0x004fca00078e027a */
[----:B------:R2:W-:Y:S01]  /*1ab20*/  LDGSTS.E [R252+0x36600], [R12.64], !P1 ;  /* 0x366000000cfc7fae */ /* 0x0005e2000c921848 */
[----:B---3--:R-:W-:-:S03]  /*1ab30*/  IMAD.WIDE R8, R198, 0x4, R26 ;  /* 0x00000004c6087825 */ /* 0x008fc600078e021a */
[----:B------:R-:W3:Y:S04]  /*1ab40*/  LDL.LU.64 R26, [R1+0x698] ;  /* 0x00069800011a7983 */ /* 0x000ee80000300a00 */
[----:B------:R2:W-:Y:S04]  /*1ab50*/  STL.64 [R1+0x1a0], R12 ;  /* 0x0001a00c01007387 */ /* 0x0005e80000100a00 */
[----:B------:R4:W-:Y:S01]  /*1ab60*/  STL.64 [R1+0x198], R8 ;  /* 0x0001980801007387 */ /* 0x0009e20000100a00 */
[----:B-1----:R-:W-:-:S03]  /*1ab70*/  IMAD.WIDE R14, R198, 0x4, R128 ;  /* 0x00000004c60e7825 */ /* 0x002fc600078e0280 */
[----:B------:R-:W3:Y:S04]  /*1ab80*/  LDL.LU.64 R122, [R1+0x690] ;  /* 0x00069000017a7983 */ /* 0x000ee80000300a00 */
[----:B------:R1:W-:Y:S04]  /*1ab90*/  STL.64 [R1+0x190], R14 ;  /* 0x0001900e01007387 */ /* 0x0003e80000100a00 */
[----:B------:R-:W3:Y:S01]  /*1aba0*/  LDL.LU.64 R128, [R1+0x688] ;  /* 0x0006880001807983 */ /* 0x000ee20000300a00 */
[----:B--2---:R-:W-:-:S03]  /*1abb0*/  IMAD.WIDE R12, R198, 0x4, R120 ;  /* 0x00000004c60c7825 */ /* 0x004fc600078e0278 */
[----:B------:R4:W-:Y:S04]  /*1abc0*/  LDGSTS.E [R252+0x36e00], [R8.64], !P4 ;  /* 0x36e0000008fc7fae */ /* 0x0009e8000e121848 */
[----:B------:R-:W2:Y:S04]  /*1abd0*/  LDL.LU.64 R120, [R1+0x680] ;  /* 0x0006800001787983 */ /* 0x000ea80000300a00 */
[----:B------:R1:W-:Y:S01]  /*1abe0*/  STL.64 [R1+0x188], R12 ;  /* 0x0001880c01007387 */ /* 0x0003e20000100a00 */
[----:B----4-:R-:W-:-:S05]  /*1abf0*/  IMAD.WIDE R8, R198, 0x4, R118 ;  /* 0x00000004c6087825 */ /* 0x010fca00078e0276 */
[----:B------:R3:W-:Y:S04]  /*1ac00*/  STL.64 [R1+0x180], R8 ;  /* 0x0001800801007387 */ /* 0x0007e80000100a00 */
[----:B------:R-:W4:Y:S01]  /*1ac10*/  LDL.LU.64 R118, [R1+0x678] ;  /* 0x0006780001767983 */ /* 0x000f220000300a00 */
[C---:B------:R-:W-:Y:S02]  /*1ac20*/  IADD3 R24, R0.reuse, -0x1bc, RZ ;  /* 0xfffffe4400187810 */ /* 0x040fe40007ffe0ff */
[----:B------:R-:W-:Y:S02]  /*1ac30*/  IADD3 R25, R0, -0x1c4, RZ ;  /* 0xfffffe3c00197810 */ /* 0x000fe40007ffe0ff */
[----:B------:R-:W-:Y:S02]  /*1ac40*/  ISETP.GE.U32.AND P6, PT, R24, 0x7ffffdc5, PT ;  /* 0x7ffffdc51800780c */ /* 0x000fe40003fc6070 */
[----:B------:R-:W-:-:S02]  /*1ac50*/  IADD3 R24, R0, -0x1c0, RZ ;  /* 0xfffffe4000187810 */ /* 0x000fc40007ffe0ff */
[----:B------:R-:W-:Y:S02]  /*1ac60*/  ISETP.GE.U32.AND P2, PT, R25, 0x7ffffdbd, PT ;  /* 0x7ffffdbd1900780c */ /* 0x000fe40003f46070 */
[----:B------:R-:W-:Y:S02]  /*1ac70*/  ISETP.GE.U32.AND P3, PT, R24, 0x7ffffdc1, PT ;  /* 0x7ffffdc11800780c */ /* 0x000fe40003f66070 */
[C---:B------:R-:W-:Y:S02]  /*1ac80*/  IADD3 R24, R0.reuse, -0x1c8, RZ ;  /* 0xfffffe3800187810 */ /* 0x040fe40007ffe0ff */
[----:B------:R-:W-:Y:S02]  /*1ac90*/  IADD3 R25, R0, -0x1d0, RZ ;  /* 0xfffffe3000197810 */ /* 0x000fe40007ffe0ff */
[----:B------:R-:W-:Y:S01]  /*1aca0*/  ISETP.GE.U32.AND P0, PT, R24, 0x7ffffdb9, PT ;  /* 0x7ffffdb91800780c */ /* 0x000fe20003f06070 */
[----:B------:R1:W-:Y:S01]  /*1acb0*/  LDGSTS.E [R252+0x37600], [R14.64], !P6 ;  /* 0x376000000efc7fae */ /* 0x0003e2000f121848 */
[----:B------:R-:W-:-:S02]  /*1acc0*/  IADD3 R24, R0, -0x1cc, RZ ;  /* 0xfffffe3400187810 */ /* 0x000fc40007ffe0ff */
[----:B------:R-:W-:Y:S02]  /*1acd0*/  ISETP.GE.U32.AND P1, PT, R25, 0x7ffffdb1, PT ;  /* 0x7ffffdb11900780c */ /* 0x000fe40003f26070 */
[----:B------:R-:W-:Y:S01]  /*1ace0*/  ISETP.GE.U32.AND P5, PT, R24, 0x7ffffdb5, PT ;  /* 0x7ffffdb51800780c */ /* 0x000fe20003fa6070 */
[----:B------:R1:W-:Y:S01]  /*1acf0*/  LDGSTS.E [R252+0x37e00], [R12.64], !P3 ;  /* 0x37e000000cfc7fae */ /* 0x0003e2000d921848 */
[----:B------:R-:W-:-:S03]  /*1ad00*/  IADD3 R24, R0, -0x1d4, RZ ;  /* 0xfffffe2c00187810 */ /* 0x000fc60007ffe0ff */
[----:B------:R3:W-:Y:S01]  /*1ad10*/  LDGSTS.E [R252+0x38600], [R8.64], !P2 ;  /* 0x3860000008fc7fae */ /* 0x0007e2000d121848 */
[----:B-1----:R-:W-:-:S03]  /*1ad20*/  IMAD.WIDE R14, R198, 0x4, R126 ;  /* 0x00000004c60e7825 */ /* 0x002fc600078e027e */
[----:B------:R-:W4:Y:S01]  /*1ad30*/  LDL.LU.64 R126, [R1+0x518] ;  /* 0x00051800017e7983 */ /* 0x000f220000300a00 */
[----:B------:R-:W-:-:S03]  /*1ad40*/  ISETP.GE.U32.AND P4, PT, R24, 0x7ffffdad, PT ;  /* 0x7ffffdad1800780c */ /* 0x000fc60003f86070 */
[----:B------:R1:W-:Y:S01]  /*1ad50*/  STL.64 [R1+0x178], R14 ;  /* 0x0001780e01007387 */ /* 0x0003e20000100a00 */
[----:B------:R-:W-:-:S03]  /*1ad60*/  IMAD.WIDE R12, R198, 0x4, R124 ;  /* 0x00000004c60c7825 */ /* 0x000fc600078e027c */
[----:B------:R1:W-:Y:S04]  /*1ad70*/  LDGSTS.E [R252+0x38e00], [R14.64], !P0 ;  /* 0x38e000000efc7fae */ /* 0x0003e8000c121848 */
[----:B------:R-:W4:Y:S04]  /*1ad80*/  LDL.LU.64 R124, [R1+0x670] ;  /* 0x00067000017c7983 */ /* 0x000f280000300a00 */
[----:B------:R1:W-:Y:S04]  /*1ad90*/  STL.64 [R1+0x170], R12 ;  /* 0x0001700c01007387 */ /* 0x0003e80000100a00 */
[----:B------:R1:W-:Y:S01]  /*1ada0*/  LDGSTS.E [R252+0x39600], [R12.64], !P5 ;  /* 0x396000000cfc7fae */ /* 0x0003e2000e921848 */
[----:B---3--:R-:W-:-:S05]  /*1adb0*/  IMAD.WIDE R8, R198, 0x4, R26 ;  /* 0x00000004c6087825 */ /* 0x008fca00078e021a */
[----:B------:R2:W-:Y:S04]  /*1adc0*/  STL.64 [R1+0x168], R8 ;  /* 0x0001680801007387 */ /* 0x0005e80000100a00 */
[----:B------:R-:W3:Y:S01]  /*1add0*/  LDL.LU.64 R26, [R1+0x658] ;  /* 0x00065800011a7983 */ /* 0x000ee20000300a00 */
[----:B-1----:R-:W-:-:S03]  /*1ade0*/  IMAD.WIDE R14, R198, 0x4, R122 ;  /* 0x00000004c60e7825 */ /* 0x002fc600078e027a */
[----:B------:R2:W-:Y:S04]  /*1adf0*/  LDGSTS.E [R252+0x39e00], [R8.64], !P1 ;  /* 0x39e0000008fc7fae */ /* 0x0005e8000c921848 */
[----:B------:R-:W3:Y:S01]  /*1ae00*/  LDL.LU.64 R122, [R1+0x640] ;  /* 0x00064000017a7983 */ /* 0x000ee20000300a00 */
[----:B------:R-:W-:-:S03]  /*1ae10*/  IMAD.WIDE R12, R198, 0x4, R128 ;  /* 0x00000004c60c7825 */ /* 0x000fc600078e0280 */
[----:B------:R4:W-:Y:S04]  /*1ae20*/  STL.64 [R1+0x4e0], R14 ;  /* 0x0004e00e01007387 */ /* 0x0009e80000100a00 */
[----:B------:R4:W-:Y:S01]  /*1ae30*/  LDGSTS.E [R252+0x3a600], [R14.64], !P4 ;  /* 0x3a6000000efc7fae */ /* 0x0009e2000e121848 */
[----:B--2---:R-:W-:-:S03]  /*1ae40*/  IMAD.WIDE R8, R198, 0x4, R120 ;  /* 0x00000004c6087825 */ /* 0x004fc600078e0278 */
[----:B------:R-:W2:Y:S04]  /*1ae50*/  LDL.LU.64 R120, [R1+0x628] ;  /* 0x0006280001787983 */ /* 0x000ea80000300a00 */
[----:B------:R1:W-:Y:S04]  /*1ae60*/  STL.64 [R1+0x4e8], R12 ;  /* 0x0004e80c01007387 */ /* 0x0003e80000100a00 */
[----:B------:R1:W-:Y:S01]  /*1ae70*/  STL.64 [R1+0x4f8], R8 ;  /* 0x0004f80801007387 */ /* 0x0003e20000100a00 */
[----:B----4-:R-:W-:-:S03]  /*1ae80*/  IMAD.WIDE R14, R198, 0x4, R118 ;  /* 0x00000004c60e7825 */ /* 0x010fc600078e0276 */
[----:B------:R-:W4:Y:S01]  /*1ae90*/  LDL.LU.64 R118, [R1+0x570] ;  /* 0x0005700001767983 */ /* 0x000f220000300a00 */
[C---:B------:R-:W-:Y:S02]  /*1aea0*/  IADD3 R24, R0.reuse, -0x1d8, RZ ;  /* 0xfffffe2800187810 */ /* 0x040fe40007ffe0ff */
[----:B------:R-:W-:Y:S01]  /*1aeb0*/  IADD3 R25, R0, -0x1dc, RZ ;  /* 0xfffffe2400197810 */ /* 0x000fe20007ffe0ff */
[----:B------:R-:W4:Y:S01]  /*1aec0*/  LDL.LU.64 R134, [R1+0x550] ;  /* 0x0005500001867983 */ /* 0x000f220000300a00 */
[----:B------:R-:W-:Y:S02]  /*1aed0*/  ISETP.GE.U32.AND P6, PT, R24, 0x7ffffda9, PT ;  /* 0x7ffffda91800780c */ /* 0x000fe40003fc6070 */
[----:B------:R-:W-:Y:S02]  /*1aee0*/  IADD3 R24, R0, -0x1e0, RZ ;  /* 0xfffffe2000187810 */ /* 0x000fe40007ffe0ff */
[----:B------:R-:W-:Y:S02]  /*1aef0*/  ISETP.GE.U32.AND P3, PT, R25, 0x7ffffda5, PT ;  /* 0x7ffffda51900780c */ /* 0x000fe40003f66070 */
[----:B------:R-:W-:-:S02]  /*1af00*/  ISETP.GE.U32.AND P2, PT, R24, 0x7ffffda1, PT ;  /* 0x7ffffda11800780c */ /* 0x000fc40003f46070 */
[C---:B------:R-:W-:Y:S02]  /*1af10*/  IADD3 R24, R0.reuse, -0x1e4, RZ ;  /* 0xfffffe1c00187810 */ /* 0x040fe40007ffe0ff */
[----:B------:R-:W-:Y:S02]  /*1af20*/  IADD3 R25, R0, -0x1e8, RZ ;  /* 0xfffffe1800197810 */ /* 0x000fe40007ffe0ff */
[----:B------:R-:W-:Y:S01]  /*1af30*/  ISETP.GE.U32.AND P0, PT, R24, 0x7ffffd9d, PT ;  /* 0x7ffffd9d1800780c */ /* 0x000fe20003f06070 */
[----:B------:R1:W-:Y:S01]  /*1af40*/  LDGSTS.E [R252+0x3ae00], [R12.64], !P6 ;  /* 0x3ae000000cfc7fae */ /* 0x0003e2000f121848 */
[----:B------:R-:W-:Y:S02]  /*1af50*/  ISETP.GE.U32.AND P5, PT, R25, 0x7ffffd99, PT ;  /* 0x7ffffd991900780c */ /* 0x000fe40003fa6070 */
[----:B------:R-:W-:Y:S01]  /*1af60*/  IADD3 R24, R0, -0x1ec, RZ ;  /* 0xfffffe1400187810 */ /* 0x000fe20007ffe0ff */
[----:B------:R1:W-:Y:S03]  /*1af70*/  LDGSTS.E [R252+0x3b600], [R8.64], !P3 ;  /* 0x3b60000008fc7fae */ /* 0x0003e6000d921848 */
[----:B------:R-:W-:Y:S01]  /*1af80*/  ISETP.GE.U32.AND P1, PT, R24, 0x7ffffd95, PT ;  /* 0x7ffffd951800780c */ /* 0x000fe20003f26070 */
[----:B------:R-:W-:Y:S01]  /*1af90*/  STL.64 [R1+0x508], R14 ;  /* 0x0005080e01007387 */ /* 0x000fe20000100a00 */
[----:B-1----:R-:W-:-:S03]  /*1afa0*/  IMAD.WIDE R12, R198, 0x4, R126 ;  /* 0x00000004c60c7825 */ /* 0x002fc600078e027e */
[----:B------:R2:W-:Y:S04]  /*1afb0*/  LDGSTS.E [R252+0x3be00], [R14.64], !P2 ;  /* 0x3be000000efc7fae */ /* 0x0005e8000d121848 */
[----:B------:R3:W-:Y:S04]  /*1afc0*/  STL.64 [R1+0x518], R12 ;  /* 0x0005180c01007387 */ /* 0x0007e80000100a00 */
[----:B------:R3:W-:Y:S01]  /*1afd0*/  LDGSTS.E [R252+0x3c600], [R12.64], !P0 ;  /* 0x3c6000000cfc7fae */ /* 0x0007e2000c121848 */
[----:B------:R-:W-:-:S05]  /*1afe0*/  IMAD.WIDE R8, R198, 0x4, R124 ;  /* 0x00000004c6087825 */ /* 0x000fca00078e027c */
[----:B------:R1:W-:Y:S04]  /*1aff0*/  STL.64 [R1+0x5b8], R8 ;  /* 0x0005b80801007387 */ /* 0x0003e80000100a00 */
[----:B------:R1:W-:Y:S01]  /*1b000*/  LDGSTS.E [R252+0x3ce00], [R8.64], !P5 ;  /* 0x3ce0000008fc7fae */ /* 0x0003e2000e921848 */
[----:B---3--:R-:W-:-:S03]  /*1b010*/  IMAD.WIDE R12, R198, 0x4, R26 ;  /* 0x00000004c60c7825 */ /* 0x008fc600078e021a */
[----:B------:R-:W3:Y:S04]  /*1b020*/  LDL.LU.64 R26, [R1+0x528] ;  /* 0x00052800011a7983 */ /* 0x000ee80000300a00 */
[----:B------:R-:W3:Y:S01]  /*1b030*/  LDL.LU.64 R132, [R1+0x500] ;  /* 0x0005000001847983 */ /* 0x000ee20000300a00 */
[----:B-1----:R-:W-:-:S03]  /*1b040*/  IMAD.WIDE R8, R198, 0x4, R122 ;  /* 0x00000004c6087825 */ /* 0x002fc600078e027a */
[----:B------:R4:W-:Y:S04]  /*1b050*/  STL.64 [R1+0x5e8], R12 ;  /* 0x0005e80c01007387 */ /* 0x0009e80000100a00 */
[----:B------:R-:W3:Y:S04]  /*1b060*/  LDL.LU.64 R130, [R1+0x4f0] ;  /* 0x0004f00001827983 */ /* 0x000ee80000300a00 */
[----:B------:R-:W3:Y:S01]  /*1b070*/  LDL.LU.64 R128, [R1+0x458] ;  /* 0x0004580001807983 */ /* 0x000ee20000300a00 */
[----:B--2---:R-:W-:-:S03]  /*1b080*/  IMAD.WIDE R14, R198, 0x4, R120 ;  /* 0x00000004c60e7825 */ /* 0x004fc600078e0278 */
[----:B------:R1:W-:Y:S04]  /*1b090*/  STL.64 [R1+0x5e0], R8 ;  /* 0x0005e00801007387 */ /* 0x0003e80000100a00 */
[----:B------:R-:W2:Y:S04]  /*1b0a0*/  LDL.LU.64 R126, [R1+0x3d0] ;  /* 0x0003d000017e7983 */ /* 0x000ea80000300a00 */
[----:B------:R-:W2:Y:S04]  /*1b0b0*/  LDL.LU.64 R124, [R1+0x358] ;  /* 0x00035800017c7983 */ /* 0x000ea80000300a00 */
[----:B------:R1:W-:Y:S04]  /*1b0c0*/  STL.64 [R1+0x5d8], R14 ;  /* 0x0005d80e01007387 */ /* 0x0003e80000100a00 */
[----:B------:R4:W-:Y:S04]  /*1b0d0*/  LDGSTS.E [R252+0x3d600], [R12.64], !P1 ;  /* 0x3d6000000cfc7fae */ /* 0x0009e8000c921848 */
[----:B------:R-:W2:Y:S04]  /*1b0e0*/  LDL.LU.64 R122, [R1+0x2a8] ;  /* 0x0002a800017a7983 */ /* 0x000ea80000300a00 */
[----:B------:R-:W2:Y:S01]  /*1b0f0*/  LDL.LU.64 R120, [R1+0x248] ;  /* 0x0002480001787983 */ /* 0x000ea20000300a00 */
[----:B----4-:R-:W-:-:S03]  /*1b100*/  IMAD.WIDE R12, R198, 0x4, R118 ;  /* 0x00000004c60c7825 */ /* 0x010fc600078e0276 */
[----:B------:R-:W4:Y:S04]  /*1b110*/  LDL.LU.64 R118, [R1+0x110] ;  /* 0x0001100001767983 */ /* 0x000f280000300a00 */
[----:B------:R-:W1:Y:S01]  /*1b120*/  S2R R201, SR_TID.X ;  /* 0x0000000000c97919 */ /* 0x000e620000002100 */
[C---:B------:R-:W-:Y:S02]  /*1b130*/  IADD3 R24, R0.reuse, -0x1f0, RZ ;  /* 0xfffffe1000187810 */ /* 0x040fe40007ffe0ff */
[----:B------:R-:W-:Y:S02]  /*1b140*/  IADD3 R25, R0, -0x1f4, RZ ;  /* 0xfffffe0c00197810 */ /* 0x000fe40007ffe0ff */
[----:B------:R-:W-:Y:S02]  /*1b150*/  ISETP.GE.U32.AND P4, PT, R24, 0x7ffffd91, PT ;  /* 0x7ffffd911800780c */ /* 0x000fe40003f86070 */
[----:B------:R-:W-:-:S02]  /*1b160*/  ISETP.GE.U32.AND P6, PT, R25, 0x7ffffd8d, PT ;  /* 0x7ffffd8d1900780c */ /* 0x000fc40003fc6070 */
[C---:B------:R-:W-:Y:S02]  /*1b170*/  IADD3 R24, R0.reuse, -0x1f8, RZ ;  /* 0xfffffe0800187810 */ /* 0x040fe40007ffe0ff */
[----:B------:R-:W-:Y:S02]  /*1b180*/  IADD3 R25, R0, -0x1fc, RZ ;  /* 0xfffffe0400197810 */ /* 0x000fe40007ffe0ff */
[----:B------:R-:W-:Y:S02]  /*1b190*/  ISETP.GE.U32.AND P3, PT, R24, 0x7ffffd89, PT ;  /* 0x7ffffd891800780c */ /* 0x000fe40003f66070 */
[----:B------:R-:W-:Y:S02]  /*1b1a0*/  IADD3 R24, R0, -0x200, RZ ;  /* 0xfffffe0000187810 */ /* 0x000fe40007ffe0ff */
[----:B------:R-:W-:Y:S01]  /*1b1b0*/  ISETP.GE.U32.AND P2, PT, R25, 0x7ffffd85, PT ;  /* 0x7ffffd851900780c */ /* 0x000fe20003f46070 */
[----:B------:R1:W-:Y:S01]  /*1b1c0*/  LDGSTS.E [R252+0x3de00], [R8.64], !P4 ;  /* 0x3de0000008fc7fae */ /* 0x0003e2000e121848 */
[----:B------:R-:W-:-:S03]  /*1b1d0*/  ISETP.GE.U32.AND P0, PT, R24, 0x7ffffd81, PT ;  /* 0x7ffffd811800780c */ /* 0x000fc60003f06070 */
[----:B------:R3:W-:Y:S01]  /*1b1e0*/  LDGSTS.E [R252+0x3e600], [R14.64], !P6 ;  /* 0x3e6000000efc7fae */ /* 0x0007e2000f121848 */
[----:B-1----:R-:W-:Y:S02]  /*1b1f0*/  LOP3.LUT R201, R201, 0x7f, RZ, 0xc0, !PT ;  /* 0x0000007fc9c97812 */ /* 0x002fe400078ec0ff */
[----:B------:R-:W-:Y:S01]  /*1b200*/  ISETP.NE.U32.AND P6, PT, R3, RZ, PT ;  /* 0x000000ff0300720c */ /* 0x000fe20003fc5070 */
[----:B------:R1:W-:Y:S01]  /*1b210*/  LDGSTS.E [R252+0x3ee00], [R12.64], !P3 ;  /* 0x3ee000000cfc7fae */ /* 0x0003e2000d921848 */
[----:B------:R-:W-:Y:S02]  /*1b220*/  ISETP.GE.AND P5, PT, R201, R24, PT ;  /* 0x00000018c900720c */ /* 0x000fe40003fa6270 */
[----:B------:R-:W-:Y:S01]  /*1b230*/  IADD3 R24, R0, -0x205, RZ ;  /* 0xfffffdfb00187810 */ /* 0x000fe20007ffe0ff */
[----:B------:R-:W-:Y:S01]  /*1b240*/  IMAD.WIDE R8, R198, 0x4, R134 ;  /* 0x00000004c6087825 */ /* 0x000fe200078e0286 */
[----:B------:R-:W-:Y:S02]  /*1b250*/  IADD3 R25, R0, -0x201, RZ ;  /* 0xfffffdff00197810 */ /* 0x000fe40007ffe0ff */
[----:B------:R-:W-:-:S02]  /*1b260*/  ISETP.GE.U32.AND P4, PT, R24, 0x7ffffd7c, PT ;  /* 0x7ffffd7c1800780c */ /* 0x000fc40003f86070 */
[C---:B------:R-:W-:Y:S01]  /*1b270*/  IADD3 R24, R0.reuse, -0x209, RZ ;  /* 0xfffffdf700187810 */ /* 0x040fe20007ffe0ff */
[----:B------:R1:W-:Y:S01]  /*1b280*/  STL.64 [R1+0x5d0], R12 ;  /* 0x0005d00c01007387 */ /* 0x0003e20000100a00 */
[----:B------:R-:W-:Y:S02]  /*1b290*/  IADD3 R3, R0, -0x20d, RZ ;  /* 0xfffffdf300037810 */ /* 0x000fe40007ffe0ff */
[----:B------:R-:W-:Y:S01]  /*1b2a0*/  ISETP.GE.U32.AND P1, PT, R25, 0x7ffffd80, PT ;  /* 0x7ffffd801900780c */ /* 0x000fe20003f26070 */
[----:B------:R1:W-:Y:S01]  /*1b2b0*/  LDGSTS.E [R252+0x3f600], [R8.64], !P2 ;  /* 0x3f60000008fc7fae */ /* 0x0003e2000d121848 */
[----:B------:R-:W-:Y:S02]  /*1b2c0*/  ISETP.GE.U32.AND P3, PT, R24, 0x7ffffd78, PT ;  /* 0x7ffffd781800780c */ /* 0x000fe40003f66070 */
[----:B------:R-:W-:Y:S01]  /*1b2d0*/  IADD3 R25, R199, 0x100000, RZ ;  /* 0x00100000c7197810 */ /* 0x000fe20007ffe0ff */
[----:B------:R1:W-:Y:S01]  /*1b2e0*/  STL.64 [R1+0x5c8], R8 ;  /* 0x0005c80801007387 */ /* 0x0003e20000100a00 */
[----:B------:R-:W-:-:S02]  /*1b2f0*/  ISETP.GE.U32.AND P2, PT, R3, 0x7ffffd74, PT ;  /* 0x7ffffd740300780c */ /* 0x000fc40003f46070 */
[C---:B------:R-:W-:Y:S02]  /*1b300*/  IADD3 R24, R199.reuse, 0x100000, RZ ;  /* 0x00100000c7187810 */ /* 0x040fe40007ffe0ff */
[----:B------:R-:W-:Y:S01]  /*1b310*/  IADD3 R3, R199, 0x100000, RZ ;  /* 0x00100000c7037810 */ /* 0x000fe20007ffe0ff */
[----:B---3--:R-:W-:-:S04]  /*1b320*/  IMAD.WIDE R26, R198, 0x4, R26 ;  /* 0x00000004c61a7825 */ /* 0x008fc800078e021a */
[C---:B------:R-:W-:Y:S01]  /*1b330*/  IMAD.WIDE R14, R2.reuse, 0x4, R132 ;  /* 0x00000004020e7825 */ /* 0x040fe200078e0284 */
[----:B------:R3:W-:Y:S04]  /*1b340*/  LDGSTS.E [R252+0x3fe00], [R26.64], !P0 ;  /* 0x3fe000001afc7fae */ /* 0x0007e8000c121848 */
[----:B------:R3:W-:Y:S01]  /*1b350*/  STL.64 [R1+0x5c0], R26 ;  /* 0x0005c01a01007387 */ /* 0x0007e20000100a00 */
[----:B-1----:R-:W-:-:S03]  /*1b360*/  IMAD.WIDE R12, R2, 0x4, R130 ;  /* 0x00000004020c7825 */ /* 0x002fc600078e0282 */
[----:B------:R-:W0:Y:S01]  /*1b370*/  LDGDEPBAR ;  /* 0x00000000000079af */ /* 0x000e220000000000 */
[----:B------:R-:W-:-:S03]  /*1b380*/  IMAD.WIDE R8, R2, 0x4, R128 ;  /* 0x0000000402087825 */ /* 0x000fc600078e0280 */
[----:B------:R1:W-:Y:S04]  /*1b390*/  STL.64 [R1+0x528], R14 ;  /* 0x0005280e01007387 */ /* 0x0003e80000100a00 */
[----:B------:R1:W-:Y:S01]  /*1b3a0*/  LDGSTS.E [R25+-0x80000], [R14.64], P6 ;  /* 0x800000000e197fae */ /* 0x0003e2000b121848 */
[C---:B---3--:R-:W-:Y:S01]  /*1b3b0*/  IADD3 R27, R199.reuse, 0x100000, RZ ;  /* 0x00100000c71b7810 */ /* 0x048fe20007ffe0ff */
[C---:B--2---:R-:W-:Y:S02]  /*1b3c0*/  IMAD.WIDE R30, R2.reuse, 0x4, R126 ;  /* 0x00000004021e7825 */ /* 0x044fe400078e027e */
[----:B------:R2:W-:Y:S01]  /*1b3d0*/  STL.64 [R1+0x550], R12 ;  /* 0x0005500c01007387 */ /* 0x0005e20000100a00 */
[----:B------:R-:W-:Y:S01]  /*1b3e0*/  IADD3 R26, R199, 0x100000, RZ ;  /* 0x00100000c71a7810 */ /* 0x000fe20007ffe0ff */
[----:B------:R-:W-:-:S02]  /*1b3f0*/  IMAD.WIDE R28, R2, 0x4, R124 ;  /* 0x00000004021c7825 */ /* 0x000fc400078e027c */
[----:B------:R2:W-:Y:S04]  /*1b400*/  LDGSTS.E [R24+-0x7f000], [R12.64], P6 ;  /* 0x810000000c187fae */ /* 0x0005e8000b121848 */
[----:B------:R4:W-:Y:S04]  /*1b410*/  STL.64 [R1+0x570], R8 ;  /* 0x0005700801007387 */ /* 0x0009e80000100a00 */
[----:B------:R4:W-:Y:S01]  /*1b420*/  LDGSTS.E [R3+-0x7e000], [R8.64], P6 ;  /* 0x8200000008037fae */ /* 0x0009e2000b121848 */
[----:B-1----:R-:W-:-:S03]  /*1b430*/  IMAD.WIDE R14, R2, 0x4, R122 ;  /* 0x00000004020e7825 */ /* 0x002fc600078e027a */
[----:B------:R1:W-:Y:S01]  /*1b440*/  STL.64 [R1+0x500], R30 ;  /* 0x0005001e01007387 */ /* 0x0003e20000100a00 */
[----:B--2---:R-:W-:-:S03]  /*1b450*/  IMAD.WIDE R12, R2, 0x4, R120 ;  /* 0x00000004020c7825 */ /* 0x004fc600078e0278 */
[----:B------:R2:W-:Y:S04]  /*1b460*/  STL.64 [R1+0x4f0], R28 ;  /* 0x0004f01c01007387 */ /* 0x0005e80000100a00 */
[----:B------:R1:W-:Y:S01]  /*1b470*/  LDGSTS.E [R27+-0x7d000], [R30.64], P6 ;  /* 0x830000001e1b7fae */ /* 0x0003e2000b121848 */
[----:B----4-:R-:W-:-:S03]  /*1b480*/  IMAD.WIDE R8, R2, 0x4, R118 ;  /* 0x0000000402087825 */ /* 0x010fc600078e0276 */
[----:B------:R3:W-:Y:S04]  /*1b490*/  STL.64 [R1+0x458], R14 ;  /* 0x0004580e01007387 */ /* 0x0007e80000100a00 */
[----:B------:R2:W-:Y:S01]  /*1b4a0*/  LDGSTS.E [R26+-0x7c000], [R28.64], P6 ;  /* 0x840000001c1a7fae */ /* 0x0005e2000b121848 */
[----:B-1----:R-:W-:-:S03]  /*1b4b0*/  IMAD.WIDE R30, R2, 0x4, R250 ;  /* 0x00000004021e7825 */ /* 0x002fc600078e02fa */
[----:B------:R1:W-:Y:S04]  /*1b4c0*/  STL.64 [R1+0x3d0], R12 ;  /* 0x0003d00c01007387 */ /* 0x0003e80000100a00 */
[----:B------:R3:W-:Y:S01]  /*1b4d0*/  LDGSTS.E [R25+-0x7b000], [R14.64], P6 ;  /* 0x850000000e197fae */ /* 0x0007e2000b121848 */
[----:B--2---:R-:W-:-:S03]  /*1b4e0*/  IMAD.WIDE R28, R2, 0x4, R248 ;  /* 0x00000004021c7825 */ /* 0x004fc600078e02f8 */
[----:B------:R2:W-:Y:S04]  /*1b4f0*/  STL.64 [R1+0x578], R8 ;  /* 0x0005780801007387 */ /* 0x0005e80000100a00 */
[----:B------:R1:W-:Y:S01]  /*1b500*/  LDGSTS.E [R24+-0x7a000], [R12.64], P6 ;  /* 0x860000000c187fae */ /* 0x0003e2000b121848 */
[----:B---3--:R-:W-:-:S03]  /*1b510*/  IMAD.WIDE R14, R2, 0x4, R20 ;  /* 0x00000004020e7825 */ /* 0x008fc600078e0214 */
[----:B------:R-:W3:Y:S04]  /*1b520*/  LDL.LU.64 R136, [R1+0x6e0] ;  /* 0x0006e00001887983 */ /* 0x000ee80000300a00 */
[----:B------:R2:W-:Y:S01]  /*1b530*/  LDGSTS.E [R3+-0x79000], [R8.64], P6 ;  /* 0x8700000008037fae */ /* 0x0005e2000b121848 */
[----:B-1----:R-:W-:-:S03]  /*1b540*/  IMAD.WIDE R12, R2, 0x4, R48 ;  /* 0x00000004020c7825 */ /* 0x002fc600078e0230 */
[----:B------:R-:W4:Y:S04]  /*1b550*/  LDL.LU.64 R134, [R1+0x558] ;  /* 0x0005580001867983 */ /* 0x000f280000300a00 */
[----:B------:R-:W-:Y:S01]  /*1b560*/  STL.64 [R1+0x588], R30 ;  /* 0x0005881e01007387 */ /* 0x000fe20000100a00 */
[----:B--2---:R-:W-:-:S03]  /*1b570*/  IMAD.WIDE R8, R2, 0x4, R62 ;  /* 0x0000000402087825 */ /* 0x004fc600078e023e */
[----:B------:R1:W-:Y:S04]  /*1b580*/  STL.64 [R1+0x590], R28 ;  /* 0x0005901c01007387 */ /* 0x0003e80000100a00 */
[----:B------:R2:W-:Y:S04]  /*1b590*/  STL.64 [R1+0x598], R14 ;  /* 0x0005980e01007387 */ /* 0x0005e80000100a00 */
[----:B------:R3:W-:Y:S04]  /*1b5a0*/  STL.64 [R1+0x5a0], R12 ;  /* 0x0005a00c01007387 */ /* 0x0007e80000100a00 */
[----:B------:R-:W4:Y:S04]  /*1b5b0*/  LDL.LU.64 R132, [R1+0x4d8] ;  /* 0x0004d80001847983 */ /* 0x000f280000300a00 */
[----:B------:R4:W-:Y:S04]  /*1b5c0*/  STL.64 [R1+0x5a8], R8 ;  /* 0x0005a80801007387 */ /* 0x0009e80000100a00 */
[----:B------:R-:W4:Y:S04]  /*1b5d0*/  LDL.LU.64 R130, [R1+0x400] ;  /* 0x0004000001827983 */ /* 0x000f280000300a00 */
[----:B------:R-:W4:Y:S04]  /*1b5e0*/  LDL.LU.64 R128, [R1+0x398] ;  /* 0x0003980001807983 */ /* 0x000f280000300a00 */
[----:B------:R-:W4:Y:S04]  /*1b5f0*/  LDL.LU.64 R126, [R1+0x338] ;  /* 0x00033800017e7983 */ /* 0x000f280000300a00 */
[----:B------:R-:W4:Y:S04]  /*1b600*/  LDL.LU.64 R124, [R1+0x290] ;  /* 0x00029000017c7983 */ /* 0x000f280000300a00 */
[----:B------:R-:W4:Y:S04]  /*1b610*/  LDL.LU.64 R122, [R1+0x218] ;  /* 0x00021800017a7983 */ /* 0x000f280000300a00 */
[----:B------:R-:W4:Y:S04]  /*1b620*/  LDL.LU.64 R120, [R1+0x8] ;  /* 0x0000080001787983 */ /* 0x000f280000300a00 */
[----:B------:R-:W4:Y:S04]  /*1b630*/  LDL.LU.64 R118, [R1] ;  /* 0x0000000001767983 */ /* 0x000f280000300a00 */
[----:B------:R1:W-:Y:S01]  /*1b640*/  LDGSTS.E [R27+-0x78000], [R30.64], P6 ;  /* 0x880000001e1b7fae */ /* 0x0003e2000b121848 */
[----:B------:R-:W-:-:S03]  /*1b650*/  IADD3 R21, R199, 0x100000, RZ ;  /* 0x00100000c7157810 */ /* 0x000fc60007ffe0ff */
[----:B------:R1:W-:Y:S01]  /*1b660*/  LDGSTS.E [R26+-0x77000], [R28.64], P6 ;  /* 0x890000001c1a7fae */ /* 0x0003e2000b121848 */
[----:B------:R-:W-:-:S03]  /*1b670*/  IADD3 R20, R96, 0x100000, RZ ;  /* 0x0010000060147810 */ /* 0x000fc60007ffe0ff */
[----:B------:R2:W-:Y:S04]  /*1b680*/  LDGSTS.E [R25+-0x76000], [R14.64], P6 ;  /* 0x8a0000000e197fae */ /* 0x0005e8000b121848 */
[----:B------:R2:W-:Y:S01]  /*1b690*/  LDGSTS.E [R24+-0x75000], [R12.64], P6 ;  /* 0x8b0000000c187fae */ /* 0x0005e2000b121848 */
[----:B-1----:R-:W-:-:S03]  /*1b6a0*/  IMAD.WIDE R28, R2, 0x4, R78 ;  /* 0x00000004021c7825 */ /* 0x002fc600078e024e */
[----:B------:R1:W-:Y:S01]  /*1b6b0*/  LDGSTS.E [R3+-0x74000], [R8.64], P6 ;  /* 0x8c00000008037fae */ /* 0x0003e2000b121848 */
[----:B------:R-:W-:-:S03]  /*1b6c0*/  IMAD.WIDE R26, R2, 0x4, R94 ;  /* 0x00000004021a7825 */ /* 0x000fc600078e025e */
[----:B------:R3:W-:Y:S01]  /*1b6d0*/  STL.64 [R1+0x5b0], R28 ;  /* 0x0005b01c01007387 */ /* 0x0007e20000100a00 */
[----:B--2---:R-:W-:-:S03]  /*1b6e0*/  IMAD.WIDE R14, R2, 0x4, R110 ;  /* 0x00000004020e7825 */ /* 0x004fc600078e026e */
[----:B------:R2:W-:Y:S01]  /*1b6f0*/  LDGSTS.E [R25+-0x73000], [R28.64], P6 ;  /* 0x8d0000001c197fae */ /* 0x0005e2000b121848 */
[----:B-1----:R-:W-:-:S03]  /*1b700*/  IADD3 R3, R96, 0x100000, RZ ;  /* 0x0010000060037810 */ /* 0x002fc60007ffe0ff */
[----:B------:R1:W-:Y:S04]  /*1b710*/  STL.64 [R1+0x110], R26 ;  /* 0x0001101a01007387 */ /* 0x0003e80000100a00 */
[----:B------:R1:W-:Y:S01]  /*1b720*/  LDGSTS.E [R24+-0x72000], [R26.64], P6 ;  /* 0x8e0000001a187fae */ /* 0x0003e2000b121848 */
[----:B--2---:R-:W-:-:S03]  /*1b730*/  IADD3 R25, R96, 0x100000, RZ ;  /* 0x0010000060197810 */ /* 0x004fc60007ffe0ff */
[----:B------:R2:W-:Y:S04]  /*1b740*/  STL.64 [R1+0xa0], R14 ;  /* 0x0000a00e01007387 */ /* 0x0005e80000100a00 */
[----:B------:R2:W-:Y:S01]  /*1b750*/  LDGSTS.E [R21+-0x71000], [R14.64], P6 ;  /* 0x8f0000000e157fae */ /* 0x0005e2000b121848 */
[C---:B-1----:R-:W-:Y:S02]  /*1b760*/  IADD3 R24, R96.reuse, 0x100000, RZ ;  /* 0x0010000060187810 */ /* 0x042fe40007ffe0ff */
[----:B--2---:R-:W-:Y:S01]  /*1b770*/  IADD3 R21, R96, 0x100000, RZ ;  /* 0x0010000060157810 */ /* 0x004fe20007ffe0ff */
[----:B---3--:R-:W-:-:S04]  /*1b780*/  IMAD.WIDE R12, R2, 0x4, R136 ;  /* 0x00000004020c7825 */ /* 0x008fc800078e0288 */
[C---:B----4-:R-:W-:Y:S01]  /*1b790*/  IMAD.WIDE R8, R2.reuse, 0x4, R134 ;  /* 0x0000000402087825 */ /* 0x050fe200078e0286 */
[----:B------:R1:W-:Y:S04]  /*1b7a0*/  STL.64 [R1+0xf8], R12 ;  /* 0x0000f80c01007387 */ /* 0x0003e80000100a00 */
[----:B------:R1:W-:Y:S04]  /*1b7b0*/  LDGSTS.E [R20+-0x7fe00], [R12.64], P6 ;  /* 0x802000000c147fae */ /* 0x0003e8000b121848 */
[----:B------:R2:W-:Y:S04]  /*1b7c0*/  STL.64 [R1+0xf0], R8 ;  /* 0x0000f00801007387 */ /* 0x0005e80000100a00 */
[----:B------:R2:W-:Y:S01]  /*1b7d0*/  LDGSTS.E [R3+-0x7ee00], [R8.64], P6 ;  /* 0x8120000008037fae */ /* 0x0005e2000b121848 */
[----:B------:R-:W-:-:S04]  /*1b7e0*/  IMAD.WIDE R28, R2, 0x4, R132 ;  /* 0x00000004021c7825 */ /* 0x000fc800078e0284 */
[C---:B------:R-:W-:Y:S01]  /*1b7f0*/  IMAD.WIDE R26, R2.reuse, 0x4, R130 ;  /* 0x00000004021a7825 */ /* 0x040fe200078e0282 */
[----:B------:R3:W-:Y:S03]  /*1b800*/  STL.64 [R1+0xe8], R28 ;  /* 0x0000e81c01007387 */ /* 0x0007e60000100a00 */
[C---:B------:R-:W-:Y:S01]  /*1b810*/  IMAD.WIDE R14, R2.reuse, 0x4, R128 ;  /* 0x00000004020e7825 */ /* 0x040fe200078e0280 */
[----:B------:R4:W-:Y:S03]  /*1b820*/  STL.64 [R1+0xe0], R26 ;  /* 0x0000e01a01007387 */ /* 0x0009e60000100a00 */
[C---:B-1----:R-:W-:Y:S01]  /*1b830*/  IMAD.WIDE R12, R2.reuse, 0x4, R126 ;  /* 0x00000004020c7825 */ /* 0x042fe200078e027e */
[----:B------:R3:W-:Y:S03]  /*1b840*/  LDGSTS.E [R25+-0x7de00], [R28.64], P6 ;  /* 0x822000001c197fae */ /* 0x0007e6000b121848 */
[C---:B--2---:R-:W-:Y:S01]  /*1b850*/  IMAD.WIDE R8, R2.reuse, 0x4, R124 ;  /* 0x0000000402087825 */ /* 0x044fe200078e027c */
[----:B------:R1:W-:Y:S04]  /*1b860*/  STL.64 [R1+0xd8], R14 ;  /* 0x0000d80e01007387 */ /* 0x0003e80000100a00 */
[----:B------:R4:W-:Y:S01]  /*1b870*/  LDGSTS.E [R24+-0x7ce00], [R26.64], P6 ;  /* 0x832000001a187fae */ /* 0x0009e2000b121848 */
[----:B---3--:R-:W-:-:S03]  /*1b880*/  IMAD.WIDE R28, R2, 0x4, R122 ;  /* 0x00000004021c7825 */ /* 0x008fc600078e027a */
[----:B------:R2:W-:Y:S04]  /*1b890*/  STL.64 [R1+0xd0], R12 ;  /* 0x0000d00c01007387 */ /* 0x0005e80000100a00 */
[----:B------:R3:W-:Y:S01]  /*1b8a0*/  STL.64 [R1+0xc8], R8 ;  /* 0x0000c80801007387 */ /* 0x0007e20000100a00 */
[----:B----4-:R-:W-:-:S03]  /*1b8b0*/  IMAD.WIDE R26, R2, 0x4, R120 ;  /* 0x00000004021a7825 */ /* 0x010fc600078e0278 */
[----:B------:R1:W-:Y:S04]  /*1b8c0*/  LDGSTS.E [R21+-0x7be00], [R14.64], P6 ;  /* 0x842000000e157fae */ /* 0x0003e8000b121848 */
[----:B------:R-:W4:Y:S04]  /*1b8d0*/  LDL.LU.64 R126, [R1+0x758] ;  /* 0x00075800017e7983 */ /* 0x000f280000300a00 */
[----:B------:R-:W4:Y:S01]  /*1b8e0*/  LDL.LU.64 R124, [R1+0x718] ;  /* 0x00071800017c7983 */ /* 0x000f220000300a00 */
[----:B-1----:R-:W-:-:S03]  /*1b8f0*/  IMAD.WIDE R14, R2, 0x4, R118 ;  /* 0x00000004020e7825 */ /* 0x002fc600078e0276 */
[----:B------:R-:W-:Y:S04]  /*1b900*/  STL.64 [R1+0xc0], R28 ;  /* 0x0000c01c01007387 */ /* 0x000fe80000100a00 */
[----:B------:R-:W4:Y:S04]  /*1b910*/  LDL.LU.64 R122, [R1+0x6e8] ;  /* 0x0006e800017a7983 */ /* 0x000f280000300a00 */
[----:B------:R-:W-:Y:S04]  /*1b920*/  STL.64 [R1+0xb8], R26 ;  /* 0x0000b81a01007387 */ /* 0x000fe80000100a00 */
[----:B------:R-:W4:Y:S04]  /*1b930*/  LDL.LU.64 R120, [R1+0x560] ;  /* 0x0005600001787983 */ /* 0x000f280000300a00 */
[----:B------:R-:W-:Y:S04]  /*1b940*/  STL.64 [R1+0xb0], R14 ;  /* 0x0000b00e01007387 */ /* 0x000fe80000100a00 */
[----:B------:R-:W4:Y:S04]  /*1b950*/  LDL.LU.64 R118, [R1+0x510] ;  /* 0x0005100001767983 */ /* 0x000f280000300a00 */
[----:B------:R2:W-:Y:S04]  /*1b960*/  LDGSTS.E [R20+-0x7ae00], [R12.64], P6 ;  /* 0x852000000c147fae */ /* 0x0005e8000b121848 */
[----:B------:R3:W-:Y:S01]  /*1b970*/  LDGSTS.E [R3+-0x79e00], [R8.64], P6 ;  /* 0x8620000008037fae */ /* 0x0007e2000b121848 */
[----:B------:R-:W-:-:S03]  /*1b980*/  IMAD.WIDE R4, R2, 0x4, R4 ;  /* 0x0000000402047825 */ /* 0x000fc600078e0204 */
[----:B------:R1:W-:Y:S01]  /*1b990*/  LDGSTS.E [R25+-0x78e00], [R28.64], P6 ;  /* 0x872000001c197fae */ /* 0x0003e2000b121848 */
[----:B--2---:R-:W-:-:S03]  /*1b9a0*/  IMAD.WIDE R12, R2, 0x4, R22 ;  /* 0x00000004020c7825 */ /* 0x004fc600078e0216 */
[----:B------:R2:W-:Y:S01]  /*1b9b0*/  LDGSTS.E [R24+-0x77e00], [R26.64], P6 ;  /* 0x882000001a187fae */ /* 0x0005e2000b121848 */
[----:B---3--:R-:W-:-:S03]  /*1b9c0*/  IMAD.WIDE R8, R2, 0x4, R50 ;  /* 0x0000000402087825 */ /* 0x008fc600078e0232 */
[----:B------:R3:W-:Y:S01]  /*1b9d0*/  LDGSTS.E [R21+-0x76e00], [R14.64], P6 ;  /* 0x892000000e157fae */ /* 0x0007e2000b121848 */
[C---:B------:R-:W-:Y:S02]  /*1b9e0*/  IADD3 R23, R96.reuse, 0x100000, RZ ;  /* 0x0010000060177810 */ /* 0x040fe40007ffe0ff */
[----:B------:R-:W-:Y:S01]  /*1b9f0*/  IADD3 R22, R96, 0x100000, RZ ;  /* 0x0010000060167810 */ /* 0x000fe20007ffe0ff */
[----:B------:R-:W-:Y:S01]  /*1ba00*/  STL.64 [R1+0xa8], R12 ;  /* 0x0000a80c01007387 */ /* 0x000fe20000100a00 */
[----:B------:R-:W-:-:S03]  /*1ba10*/  IMAD.WIDE R6, R2, 0x4, R6 ;  /* 0x0000000402067825 */ /* 0x000fc600078e0206 */
[----:B------:R3:W-:Y:S01]  /*1ba20*/  LDGSTS.E [R20+-0x75e00], [R12.64], P6 ;  /* 0x8a2000000c147fae */ /* 0x0007e2000b121848 */
[----:B------:R-:W-:-:S03]  /*1ba30*/  IMAD.WIDE R16, R2, 0x4, R16 ;  /* 0x0000000402107825 */ /* 0x000fc600078e0210 */
[----:B------:R4:W-:Y:S01]  /*1ba40*/  STL.64 [R1+0x8], R8 ;  /* 0x0000080801007387 */ /* 0x0009e20000100a00 */
[----:B------:R-:W-:-:S03]  /*1ba50*/  IMAD.WIDE R18, R2, 0x4, R18 ;  /* 0x0000000402127825 */ /* 0x000fc600078e0212 */
[----:B------:R4:W-:Y:S04]  /*1ba60*/  LDGSTS.E [R3+-0x74e00], [R8.64], P6 ;  /* 0x8b20000008037fae */ /* 0x0009e8000b121848 */
[----:B------:R1:W-:Y:S04]  /*1ba70*/  LDGSTS.E [R23+-0x73e00], [R4.64], P6 ;  /* 0x8c20000004177fae */ /* 0x0003e8000b121848 */
[----:B------:R1:W-:Y:S04]  /*1ba80*/  LDGSTS.E [R22+-0x72e00], [R6.64], P6 ;  /* 0x8d20000006167fae */ /* 0x0003e8000b121848 */
[----:B------:R3:W-:Y:S04]  /*1ba90*/  LDGSTS.E [R21+-0x71e00], [R16.64], P6 ;  /* 0x8e20000010157fae */ /* 0x0007e8000b121848 */
[----:B------:R3:W-:Y:S01]  /*1baa0*/  LDGSTS.E [R20+-0x70e00], [R18.64], P6 ;  /* 0x8f20000012147fae */ /* 0x0007e2000b121848 */
[----:B----4-:R-:W-:-:S05]  /*1bab0*/  IMAD.WIDE R8, R2, 0x4, R126 ;  /* 0x0000000402087825 */ /* 0x010fca00078e027e */
[----:B------:R4:W-:Y:S01]  /*1bac0*/  STL.64 [R1], R8 ;  /* 0x0000000801007387 */ /* 0x0009e20000100a00 */
[----:B------:R-:W-:-:S03]  /*1bad0*/  IMAD.WIDE R244, R2, 0x4, R120 ;  /* 0x0000000402f47825 */ /* 0x000fc600078e0278 */
[----:B------:R-:W4:Y:S01]  /*1bae0*/  LDL.LU.64 R120, [R1+0x7b0] ;  /* 0x0007b00001787983 */ /* 0x000f220000300a00 */
[----:B---3--:R-:W-:-:S03]  /*1baf0*/  IMAD.WIDE R20, R2, 0x4, R118 ;  /* 0x0000000402147825 */ /* 0x008fc600078e0276 */
[----:B------:R-:W3:Y:S01]  /*1bb00*/  LDL.LU.64 R118, [R1+0x788] ;  /* 0x0007880001767983 */ /* 0x000ee20000300a00 */
[----:B------:R-:W-:Y:S01]  /*1bb10*/  LOP3.LUT R10, R199, 0x20, RZ, 0x3c, !PT ;  /* 0x00000020c70a7812 */ /* 0x000fe200078e3cff */
[----:B------:R-:W-:-:S03]  /*1bb20*/  IMAD.WIDE R250, R2, 0x4, R124 ;  /* 0x0000000402fa7825 */ /* 0x000fc600078e027c */
[----:B------:R-:W-:Y:S01]  /*1bb30*/  IADD3 R3, R10, 0x100000, RZ ;  /* 0x001000000a037810 */ /* 0x000fe20007ffe0ff */
[----:B------:R-:W-:Y:S01]  /*1bb40*/  IMAD.WIDE R248, R2, 0x4, R122 ;  /* 0x0000000402f87825 */ /* 0x000fe200078e027a */
[C---:B--2---:R-:W-:Y:S01]  /*1bb50*/  IADD3 R27, R10.reuse, 0x100000, RZ ;  /* 0x001000000a1b7810 */ /* 0x044fe20007ffe0ff */
[----:B------:R-:W2:Y:S01]  /*1bb60*/  LDL.LU.64 R122, [R1+0x2b8] ;  /* 0x0002b800017a7983 */ /* 0x000ea20000300a00 */
[C---:B------:R-:W-:Y:S02]  /*1bb70*/  IADD3 R26, R10.reuse, 0x100000, RZ ;  /* 0x001000000a1a7810 */ /* 0x040fe40007ffe0ff */
[C---:B-1----:R-:W-:Y:S01]  /*1bb80*/  IADD3 R25, R10.reuse, 0x100000, RZ ;  /* 0x001000000a197810 */ /* 0x042fe20007ffe0ff */
[----:B------:R1:W-:Y:S01]  /*1bb90*/  LDGSTS.E [R3+-0x7fc00], [R8.64], P6 ;  /* 0x8040000008037fae */ /* 0x0003e2000b121848 */
[----:B------:R-:W-:-:S03]  /*1bba0*/  IADD3 R24, R10, 0x100000, RZ ;  /* 0x001000000a187810 */ /* 0x000fc60007ffe0ff */
[----:B------:R1:W-:Y:S01]  /*1bbb0*/  LDGSTS.E [R27+-0x7ec00], [R250.64], P6 ;  /* 0x81400000fa1b7fae */ /* 0x0003e2000b121848 */
[----:B------:R-:W-:-:S03]  /*1bbc0*/  IMAD.WIDE R22, R2, 0x4, R64 ;  /* 0x0000000402167825 */ /* 0x000fc600078e0240 */
[----:B------:R1:W-:Y:S01]  /*1bbd0*/  LDGSTS.E [R26+-0x7dc00], [R248.64], P6 ;  /* 0x82400000f81a7fae */ /* 0x0003e2000b121848 */
[----:B------:R-:W-:-:S03]  /*1bbe0*/  IADD3 R51, R10, 0x100000, RZ ;  /* 0x001000000a337810 */ /* 0x000fc60007ffe0ff */
[----:B------:R1:W-:Y:S01]  /*1bbf0*/  LDGSTS.E [R25+-0x7cc00], [R244.64], P6 ;  /* 0x83400000f4197fae */ /* 0x0003e2000b121848 */
[----:B------:R-:W-:-:S03]  /*1bc00*/  IADD3 R50, R10, 0x100000, RZ ;  /* 0x001000000a327810 */ /* 0x000fc60007ffe0ff */
[----:B------:R1:W-:Y:S01]  /*1bc10*/  LDGSTS.E [R24+-0x7bc00], [R20.64], P6 ;  /* 0x8440000014187fae */ /* 0x0003e2000b121848 */
[----:B------:R-:W-:Y:S01]  /*1bc20*/  IADD3 R49, R10, 0x100000, RZ ;  /* 0x001000000a317810 */ /* 0x000fe20007ffe0ff */
[----:B------:R-:W-:Y:S01]  /*1bc30*/  IMAD.WIDE R36, R2, 0x4, R36 ;  /* 0x0000000402247825 */ /* 0x000fe200078e0224 */
[----:B------:R-:W-:Y:S01]  /*1bc40*/  IADD3 R48, R10, 0x100000, RZ ;  /* 0x001000000a307810 */ /* 0x000fe20007ffe0ff */
[----:B------:R2:W-:Y:S02]  /*1bc50*/  LDGSTS.E [R3+-0x7ac00], [R22.64], P6 ;  /* 0x8540000016037fae */ /* 0x0005e4000b121848 */
[----:B-1----:R-:W-:-:S04]  /*1bc60*/  IMAD.WIDE R26, R2, 0x4, R56 ;  /* 0x00000004021a7825 */ /* 0x002fc800078e0238 */
[----:B------:R-:W-:-:S04]  /*1bc70*/  IMAD.WIDE R24, R2, 0x4, R58 ;  /* 0x0000000402187825 */ /* 0x000fc800078e023a */
[----:B------:R-:W-:Y:S01]  /*1bc80*/  IMAD.WIDE R38, R2, 0x4, R38 ;  /* 0x0000000402267825 */ /* 0x000fe200078e0226 */
[----:B------:R1:W-:Y:S01]  /*1bc90*/  LDGSTS.E [R51+-0x79c00], [R24.64], P6 ;  /* 0x8640000018337fae */ /* 0x0003e2000b121848 */
[----:B------:R-:W-:Y:S02]  /*1bca0*/  IADD3 R59, R10, 0x100000, RZ ;  /* 0x001000000a3b7810 */ /* 0x000fe40007ffe0ff */
[----:B------:R-:W-:Y:S01]  /*1bcb0*/  IMAD.WIDE R40, R2, 0x4, R40 ;  /* 0x0000000402287825 */ /* 0x000fe200078e0228 */
[----:B------:R1:W-:Y:S01]  /*1bcc0*/  LDGSTS.E [R50+-0x78c00], [R26.64], P6 ;  /* 0x874000001a327fae */ /* 0x0003e2000b121848 */
[----:B------:R-:W-:Y:S02]  /*1bcd0*/  IADD3 R58, R10, 0x100000, RZ ;  /* 0x001000000a3a7810 */ /* 0x000fe40007ffe0ff */
[----:B------:R-:W-:Y:S01]  /*1bce0*/  IMAD.WIDE R42, R2, 0x4, R42 ;  /* 0x00000004022a7825 */ /* 0x000fe200078e022a */
[----:B------:R1:W-:Y:S01]  /*1bcf0*/  LDGSTS.E [R49+-0x77c00], [R36.64], P6 ;  /* 0x8840000024317fae */ /* 0x0003e2000b121848 */
[----:B------:R-:W-:-:S03]  /*1bd00*/  IADD3 R57, R10, 0x100000, RZ ;  /* 0x001000000a397810 */ /* 0x000fc60007ffe0ff */
[----:B------:R1:W-:Y:S01]  /*1bd10*/  LDGSTS.E [R48+-0x76c00], [R38.64], P6 ;  /* 0x8940000026307fae */ /* 0x0003e2000b121848 */
[----:B------:R-:W-:Y:S01]  /*1bd20*/  IADD3 R56, R10, 0x100000, RZ ;  /* 0x001000000a387810 */ /* 0x000fe20007ffe0ff */
[C---:B------:R-:W-:Y:S02]  /*1bd30*/  IMAD.WIDE R52, R2.reuse, 0x4, R52 ;  /* 0x0000000402347825 */ /* 0x040fe400078e0234 */
[----:B------:R2:W-:Y:S02]  /*1bd40*/  LDGSTS.E [R3+-0x75c00], [R40.64], P6 ;  /* 0x8a40000028037fae */ /* 0x0005e4000b121848 */
[C---:B-1----:R-:W-:Y:S02]  /*1bd50*/  IMAD.WIDE R50, R2.reuse, 0x4, R82 ;  /* 0x0000000402327825 */ /* 0x042fe400078e0252 */
[----:B------:R1:W-:Y:S02]  /*1bd60*/  LDGSTS.E [R59+-0x74c00], [R42.64], P6 ;  /* 0x8b4000002a3b7fae */ /* 0x0003e4000b121848 */
[----:B------:R-:W-:-:S05]  /*1bd70*/  IMAD.WIDE R48, R2, 0x4, R66 ;  /* 0x0000000402307825 */ /* 0x000fca00078e0242 */
[----:B------:R1:W-:Y:S04]  /*1bd80*/  LDGSTS.E [R58+-0x73c00], [R48.64], P6 ;  /* 0x8c400000303a7fae */ /* 0x0003e8000b121848 */
[----:B------:R3:W-:Y:S04]  /*1bd90*/  LDGSTS.E [R57+-0x72c00], [R50.64], P6 ;  /* 0x8d40000032397fae */ /* 0x0007e8000b121848 */
[----:B------:R3:W-:Y:S01]  /*1bda0*/  LDGSTS.E [R56+-0x71c00], [R52.64], P6 ;  /* 0x8e40000034387fae */ /* 0x0007e2000b121848 */
[----:B----4-:R-:W-:-:S03]  /*1bdb0*/  IMAD.WIDE R242, R2, 0x4, R120 ;  /* 0x0000000402f27825 */ /* 0x010fc600078e0278 */
[----:B------:R-:W4:Y:S01]  /*1bdc0*/  LDL.LU.64 R120, [R1+0x260] ;  /* 0x0002600001787983 */ /* 0x000f220000300a00 */
[----:B---3--:R-:W-:-:S03]  /*1bdd0*/  IMAD.WIDE R56, R2, 0x4, R118 ;  /* 0x0000000402387825 */ /* 0x008fc600078e0276 */
[----:B------:R-:W3:Y:S01]  /*1bde0*/  LDL.LU.64 R118, [R1+0x20] ;  /* 0x0000200001767983 */ /* 0x000ee20000300a00 */
[C---:B------:R-:W-:Y:S01]  /*1bdf0*/  IADD3 R67, R97.reuse, 0x100000, RZ ;  /* 0x0010000061437810 */ /* 0x040fe20007ffe0ff */
[C---:B------:R-:W-:Y:S01]  /*1be00*/  IMAD.WIDE R54, R2.reuse, 0x4, R54 ;  /* 0x0000000402367825 */ /* 0x040fe200078e0236 */
[C---:B------:R-:W-:Y:S02]  /*1be10*/  IADD3 R66, R97.reuse, 0x100000, RZ ;  /* 0x0010000061427810 */ /* 0x040fe40007ffe0ff */
[C---:B------:R-:W-:Y:S01]  /*1be20*/  IADD3 R65, R97.reuse, 0x100000, RZ ;  /* 0x0010000061417810 */ /* 0x040fe20007ffe0ff */
[C---:B-1----:R-:W-:Y:S01]  /*1be30*/  IMAD.WIDE R58, R2.reuse, 0x4, R76 ;  /* 0x00000004023a7825 */ /* 0x042fe200078e024c */
[----:B------:R-:W-:Y:S01]  /*1be40*/  IADD3 R64, R97, 0x100000, RZ ;  /* 0x0010000061407810 */ /* 0x000fe20007ffe0ff */
[----:B------:R2:W-:Y:S02]  /*1be50*/  LDGSTS.E [R3+-0x70c00], [R54.64], P6 ;  /* 0x8f40000036037fae */ /* 0x0005e4000b121848 */
[----:B------:R-:W-:-:S02]  /*1be60*/  IMAD.WIDE R60, R2, 0x4, R60 ;  /* 0x00000004023c7825 */ /* 0x000fc400078e023c */
[----:B------:R1:W-:Y:S01]  /*1be70*/  LDGSTS.E [R67+-0x7fa00], [R242.64], P6 ;  /* 0x80600000f2437fae */ /* 0x0003e2000b121848 */
[C---:B------:R-:W-:Y:S01]  /*1be80*/  IADD3 R77, R97.reuse, 0x100000, RZ ;  /* 0x00100000614d7810 */ /* 0x040fe20007ffe0ff */
[----:B------:R-:W-:Y:S02]  /*1be90*/  IMAD.WIDE R62, R2, 0x4, R74 ;  /* 0x00000004023e7825 */ /* 0x000fe400078e024a */
[----:B------:R1:W-:Y:S01]  /*1bea0*/  LDGSTS.E [R66+-0x7ea00], [R56.64], P6 ;  /* 0x8160000038427fae */ /* 0x0003e2000b121848 */
[----:B------:R-:W-:-:S03]  /*1beb0*/  IADD3 R76, R97, 0x100000, RZ ;  /* 0x00100000614c7810 */ /* 0x000fc60007ffe0ff */
[----:B------:R1:W-:Y:S01]  /*1bec0*/  LDGSTS.E [R65+-0x7da00], [R58.64], P6 ;  /* 0x826000003a417fae */ /* 0x0003e2000b121848 */
[----:B--2---:R-:W-:-:S03]  /*1bed0*/  IADD3 R3, R97, 0x100000, RZ ;  /* 0x0010000061037810 */ /* 0x004fc60007ffe0ff */
[----:B------:R2:W-:Y:S01]  /*1bee0*/  LDGSTS.E [R64+-0x7ca00], [R60.64], P6 ;  /* 0x836000003c407fae */ /* 0x0005e2000b121848 */
[----:B-1----:R-:W-:-:S03]  /*1bef0*/  IMAD.WIDE R66, R2, 0x4, R86 ;  /* 0x0000000402427825 */ /* 0x002fc600078e0256 */
[----:B------:R1:W-:Y:S01]  /*1bf00*/  LDGSTS.E [R3+-0x7ba00], [R62.64], P6 ;  /* 0x846000003e037fae */ /* 0x0003e2000b121848 */
[----:B--2---:R-:W-:-:S05]  /*1bf10*/  IMAD.WIDE R64, R2, 0x4, R88 ;  /* 0x0000000402407825 */ /* 0x004fca00078e0258 */
[----:B------:R4:W-:Y:S04]  /*1bf20*/  LDGSTS.E [R77+-0x7aa00], [R64.64], P6 ;  /* 0x85600000404d7fae */ /* 0x0009e8000b121848 */
[----:B------:R4:W-:Y:S02]  /*1bf30*/  LDGSTS.E [R76+-0x79a00], [R66.64], P6 ;  /* 0x86600000424c7fae */ /* 0x0009e4000b121848 */
[C---:B----4-:R-:W-:Y:S02]  /*1bf40*/  IMAD.WIDE R76, R2.reuse, 0x4, R120 ;  /* 0x00000004024c7825 */ /* 0x050fe400078e0278 */
[----:B------:R-:W2:Y:S02]  /*1bf50*/  LDL.64 R120, [R1+0x768] ;  /* 0x0007680001787983 */ /* 0x000ea40000100a00 */
[----:B---3--:R-:W-:-:S02]  /*1bf60*/  IMAD.WIDE R78, R2, 0x4, R118 ;  /* 0x00000004024e7825 */ /* 0x008fc400078e0276 */
[----:B------:R-:W3:Y:S04]  /*1bf70*/  LDL.LU.64 R118, [R1+0x728] ;  /* 0x0007280001767983 */ /* 0x000ee80000300a00 */
[----:B------:R-:W4:Y:S01]  /*1bf80*/  LDL.LU.64 R128, [R1+0x428] ;  /* 0x0004280001807983 */ /* 0x000f220000300a00 */
[C---:B------:R-:W-:Y:S01]  /*1bf90*/  IADD3 R75, R97.reuse, 0x100000, RZ ;  /* 0x00100000614b7810 */ /* 0x040fe20007ffe0ff */
[C---:B------:R-:W-:Y:S01]  /*1bfa0*/  IMAD.WIDE R68, R2.reuse, 0x4, R68 ;  /* 0x0000000402447825 */ /* 0x040fe200078e0244 */
[----:B------:R-:W-:Y:S01]  /*1bfb0*/  IADD3 R74, R97, 0x100000, RZ ;  /* 0x00100000614a7810 */ /* 0x000fe20007ffe0ff */
[----:B------:R-:W4:Y:S02]  /*1bfc0*/  LDL.LU.64 R126, [R1+0x3c8] ;  /* 0x0003c800017e7983 */ /* 0x000f240000300a00 */
[----:B------:R-:W-:-:S02]  /*1bfd0*/  IMAD.WIDE R70, R2, 0x4, R70 ;  /* 0x0000000402467825 */ /* 0x000fc400078e0246 */
[----:B------:R1:W-:Y:S01]  /*1bfe0*/  LDGSTS.E [R75+-0x78a00], [R68.64], P6 ;  /* 0x87600000444b7fae */ /* 0x0003e2000b121848 */
[C---:B------:R-:W-:Y:S01]  /*1bff0*/  IADD3 R89, R97.reuse, 0x100000, RZ ;  /* 0x0010000061597810 */ /* 0x040fe20007ffe0ff */
[C---:B------:R-:W-:Y:S02]  /*1c000*/  IMAD.WIDE R72, R2.reuse, 0x4, R72 ;  /* 0x0000000402487825 */ /* 0x040fe400078e0248 */
[----:B------:R1:W-:Y:S01]  /*1c010*/  LDGSTS.E [R74+-0x77a00], [R70.64], P6 ;  /* 0x88600000464a7fae */ /* 0x0003e2000b121848 */
[C---:B------:R-:W-:Y:S01]  /*1c020*/  IADD3 R88, R97.reuse, 0x100000, RZ ;  /* 0x0010000061587810 */ /* 0x040fe20007ffe0ff */
[C---:B------:R-:W-:Y:S01]  /*1c030*/  IMAD.WIDE R80, R2.reuse, 0x4, R80 ;  /* 0x0000000402507825 */ /* 0x040fe200078e0250 */
[C---:B------:R-:W-:Y:S01]  /*1c040*/  IADD3 R87, R97.reuse, 0x100000, RZ ;  /* 0x0010000061577810 */ /* 0x040fe20007ffe0ff */
[----:B------:R1:W-:Y:S01]  /*1c050*/  LDGSTS.E [R3+-0x76a00], [R72.64], P6 ;  /* 0x8960000048037fae */ /* 0x0003e2000b121848 */
[----:B------:R-:W-:Y:S01]  /*1c060*/  IADD3 R86, R97, 0x100000, RZ ;  /* 0x0010000061567810 */ /* 0x000fe20007ffe0ff */
[C---:B------:R-:W-:Y:S01]  /*1c070*/  IMAD.WIDE R82, R2.reuse, 0x4, R100 ;  /* 0x0000000402527825 */ /* 0x040fe200078e0264 */
[----:B------:R-:W-:Y:S01]  /*1c080*/  IADD3 R96, R11, 0x100000, RZ ;  /* 0x001000000b607810 */ /* 0x000fe20007ffe0ff */
[----:B------:R-:W4:Y:S02]  /*1c090*/  LDL.LU.64 R124, [R1+0x2c0] ;  /* 0x0002c000017c7983 */ /* 0x000f240000300a00 */
[C---:B-1----:R-:W-:Y:S01]  /*1c0a0*/  IMAD.WIDE R74, R2.reuse, 0x4, R122 ;  /* 0x00000004024a7825 */ /* 0x042fe200078e027a */
[----:B------:R-:W-:Y:S01]  /*1c0b0*/  IADD3 R97, R97, 0x100000, RZ ;  /* 0x0010000061617810 */ /* 0x000fe20007ffe0ff */
[----:B------:R-:W4:Y:S04]  /*1c0c0*/  LDL.LU.64 R136, [R1+0x210] ;  /* 0x0002100001887983 */ /* 0x000f280000300a00 */
[----:B------:R1:W-:Y:S01]  /*1c0d0*/  LDGSTS.E [R89+-0x75a00], [R74.64], P6 ;  /* 0x8a6000004a597fae */ /* 0x0003e2000b121848 */
[----:B------:R-:W-:-:S03]  /*1c0e0*/  IMAD.WIDE R84, R2, 0x4, R84 ;  /* 0x0000000402547825 */ /* 0x000fc600078e0254 */
[----:B------:R1:W-:Y:S01]  /*1c0f0*/  LDGSTS.E [R88+-0x74a00], [R76.64], P6 ;  /* 0x8b6000004c587fae */ /* 0x0003e2000b121848 */
[----:B------:R-:W-:-:S03]  /*1c100*/  IADD3 R95, R11, 0x100000, RZ ;  /* 0x001000000b5f7810 */ /* 0x000fc60007ffe0ff */
[----:B------:R1:W-:Y:S01]  /*1c110*/  LDGSTS.E [R87+-0x73a00], [R78.64], P6 ;  /* 0x8c6000004e577fae */ /* 0x0003e2000b121848 */
[----:B------:R-:W-:-:S03]  /*1c120*/  IADD3 R94, R11, 0x100000, RZ ;  /* 0x001000000b5e7810 */ /* 0x000fc60007ffe0ff */
[----:B------:R1:W-:Y:S01]  /*1c130*/  LDGSTS.E [R86+-0x72a00], [R80.64], P6 ;  /* 0x8d60000050567fae */ /* 0x0003e2000b121848 */
[----:B------:R-:W-:-:S03]  /*1c140*/  IMAD.WIDE R90, R2, 0x4, R90 ;  /* 0x00000004025a7825 */ /* 0x000fc600078e025a */
[----:B------:R1:W-:Y:S02]  /*1c150*/  LDGSTS.E [R3+-0x71a00], [R82.64], P6 ;  /* 0x8e60000052037fae */ /* 0x0003e4000b121848 */
[C---:B-1----:R-:W-:Y:S02]  /*1c160*/  IMAD.WIDE R88, R2.reuse, 0x4, R104 ;  /* 0x0000000402587825 */ /* 0x042fe400078e0268 */
[----:B------:R3:W-:Y:S02]  /*1c170*/  LDGSTS.E [R97+-0x70a00], [R84.64], P6 ;  /* 0x8f60000054617fae */ /* 0x0007e4000b121848 */
[----:B------:R-:W-:Y:S01]  /*1c180*/  IMAD.WIDE R86, R2, 0x4, R106 ;  /* 0x0000000402567825 */ /* 0x000fe200078e026a */
[C---:B------:R-:W-:Y:S01]  /*1c190*/  IADD3 R107, R11.reuse, 0x100000, RZ ;  /* 0x001000000b6b7810 */ /* 0x040fe20007ffe0ff */
[----:B------:R-:W4:Y:S01]  /*1c1a0*/  LDL.LU.64 R134, [R1+0x830] ;  /* 0x0008300001867983 */ /* 0x000f220000300a00 */
[----:B------:R-:W-:-:S03]  /*1c1b0*/  IADD3 R3, R11, 0x100000, RZ ;  /* 0x001000000b037810 */ /* 0x000fc60007ffe0ff */
[----:B------:R3:W-:Y:S01]  /*1c1c0*/  LDGSTS.E [R96+-0x7f800], [R86.64], P6 ;  /* 0x8080000056607fae */ /* 0x0007e2000b121848 */
[----:B------:R-:W-:-:S03]  /*1c1d0*/  IMAD.WIDE R92, R2, 0x4, R92 ;  /* 0x00000004025c7825 */ /* 0x000fc600078e025c */
[----:B------:R2:W-:Y:S01]  /*1c1e0*/  LDGSTS.E [R95+-0x7e800], [R88.64], P6 ;  /* 0x81800000585f7fae */ /* 0x0005e2000b121848 */
[----:B------:R-:W-:-:S03]  /*1c1f0*/  IADD3 R106, R11, 0x100000, RZ ;  /* 0x001000000b6a7810 */ /* 0x000fc60007ffe0ff */
[----:B------:R2:W-:Y:S01]  /*1c200*/  LDGSTS.E [R94+-0x7d800], [R90.64], P6 ;  /* 0x828000005a5e7fae */ /* 0x0005e2000b121848 */
[C---:B------:R-:W-:Y:S01]  /*1c210*/  IADD3 R105, R11.reuse, 0x100000, RZ ;  /* 0x001000000b697810 */ /* 0x040fe20007ffe0ff */
[C---:B------:R-:W-:Y:S01]  /*1c220*/  IMAD.WIDE R98, R2.reuse, 0x4, R98 ;  /* 0x0000000402627825 */ /* 0x040fe200078e0262 */
[----:B------:R-:W-:Y:S01]  /*1c230*/  IADD3 R104, R11, 0x100000, RZ ;  /* 0x001000000b687810 */ /* 0x000fe20007ffe0ff */
[----:B------:R1:W-:Y:S02]  /*1c240*/  LDGSTS.E [R3+-0x7c800], [R92.64], P6 ;  /* 0x838000005c037fae */ /* 0x0003e4000b121848 */
[----:B------:R-:W-:-:S04]  /*1c250*/  IMAD.WIDE R100, R2, 0x4, R114 ;  /* 0x0000000402647825 */ /* 0x000fc800078e0272 */
[C---:B--2---:R-:W-:Y:S02]  /*1c260*/  IMAD.WIDE R94, R2.reuse, 0x4, R120 ;  /* 0x00000004025e7825 */ /* 0x044fe400078e0278 */
[----:B------:R-:W2:Y:S04]  /*1c270*/  LDL.LU.64 R120, [R1+0x818] ;  /* 0x0008180001787983 */ /* 0x000ea80000300a00 */
[----:B------:R1:W-:Y:S01]  /*1c280*/  LDGSTS.E [R107+-0x7b800], [R94.64], P6 ;  /* 0x848000005e6b7fae */ /* 0x0003e2000b121848 */
[----:B---3--:R-:W-:-:S03]  /*1c290*/  IMAD.WIDE R96, R2, 0x4, R118 ;  /* 0x0000000402607825 */ /* 0x008fc600078e0276 */
[----:B------:R-:W3:Y:S04]  /*1c2a0*/  LDL.LU.64 R122, [R1+0x800] ;  /* 0x00080000017a7983 */ /* 0x000ee80000300a00 */
[----:B------:R1:W-:Y:S04]  /*1c2b0*/  LDGSTS.E [R106+-0x7a800], [R96.64], P6 ;  /* 0x85800000606a7fae */ /* 0x0003e8000b121848 */
[----:B------:R4:W-:Y:S04]  /*1c2c0*/  LDGSTS.E [R105+-0x79800], [R98.64], P6 ;  /* 0x8680000062697fae */ /* 0x0009e8000b121848 */
[----:B------:R4:W-:Y:S04]  /*1c2d0*/  LDGSTS.E [R104+-0x78800], [R100.64], P6 ;  /* 0x8780000064687fae */ /* 0x0009e8000b121848 */
[----:B------:R-:W3:Y:S04]  /*1c2e0*/  LDL.LU.64 R146, [R1+0x7e0] ;  /* 0x0007e00001927983 */ /* 0x000ee80000300a00 */
[----:B------:R-:W3:Y:S01]  /*1c2f0*/  LDL.LU.64 R144, [R1+0x7c0] ;  /* 0x0007c00001907983 */ /* 0x000ee20000300a00 */
[----:B----4-:R-:W-:-:S03]  /*1c300*/  IMAD.WIDE R104, R2, 0x4, R128 ;  /* 0x0000000402687825 */ /* 0x010fc600078e0280 */
[----:B------:R-:W4:Y:S04]  /*1c310*/  LDL.LU.64 R128, [R1+0x798] ;  /* 0x0007980001807983 */ /* 0x000f280000300a00 */
[----:B------:R-:W4:Y:S04]  /*1c320*/  LDL.LU.64 R130, [R1+0x770] ;  /* 0x0007700001827983 */ /* 0x000f280000300a00 */
[----:B------:R-:W4:Y:S04]  /*1c330*/  LDL.LU.64 R132, [R1+0x740] ;  /* 0x0007400001847983 */ /* 0x000f280000300a00 */
[----:B------:R-:W4:Y:S04]  /*1c340*/  LDL.LU.64 R156, [R1+0x700] ;  /* 0x00070000019c7983 */ /* 0x000f280000300a00 */
[----:B------:R-:W4:Y:S04]  /*1c350*/  LDL.LU.64 R154, [R1+0x638] ;  /* 0x00063800019a7983 */ /* 0x000f280000300a00 */
[----:B------:R-:W4:Y:S04]  /*1c360*/  LDL.LU.64 R138, [R1+0x538] ;  /* 0x00053800018a7983 */ /* 0x000f280000300a00 */
[----:B------:R-:W4:Y:S04]  /*1c370*/  LDL.64 R140, [R1+0x438] ;  /* 0x00043800018c7983 */ /* 0x000f280000100a00 */
[----:B------:R-:W4:Y:S04]  /*1c380*/  LDL.LU.64 R142, [R1+0x3d8] ;  /* 0x0003d800018e7983 */ /* 0x000f280000300a00 */
        /* <DEDUP_REMOVED lines=31> */
[----:B------:R-:W4:Y:S01]  /*1c580*/  LDL.LU.64 R14, [R1+0x710] ;  /* 0x00071000010e7983 */ /* 0x000f220000300a00 */
[----:B------:R-:W-:Y:S01]  /*1c590*/  IMAD.WIDE R102, R2, 0x4, R102 ;  /* 0x0000000402667825 */ /* 0x000fe200078e0266 */
[----:B------:R-:W-:-:S02]  /*1c5a0*/  IADD3 R119, R11, 0x100000, RZ ;  /* 0x001000000b777810 */ /* 0x000fc40007ffe0ff */
[C---:B------:R-:W-:Y:S01]  /*1c5b0*/  IADD3 R118, R11.reuse, 0x100000, RZ ;  /* 0x001000000b767810 */ /* 0x040fe20007ffe0ff */
[C---:B-1----:R-:W-:Y:S01]  /*1c5c0*/  IMAD.WIDE R106, R2.reuse, 0x4, R126 ;  /* 0x00000004026a7825 */ /* 0x042fe200078e027e */
[C---:B------:R-:W-:Y:S01]  /*1c5d0*/  IADD3 R115, R11.reuse, 0x100000, RZ ;  /* 0x001000000b737810 */ /* 0x040fe20007ffe0ff */
[----:B------:R1:W-:Y:S01]  /*1c5e0*/  LDGSTS.E [R3+-0x77800], [R102.64], P6 ;  /* 0x8880000066037fae */ /* 0x0003e2000b121848 */
[----:B------:R-:W-:Y:S01]  /*1c5f0*/  IADD3 R114, R11, 0x100000, RZ ;  /* 0x001000000b727810 */ /* 0x000fe20007ffe0ff */
[C---:B------:R-:W-:Y:S02]  /*1c600*/  IMAD.WIDE R108, R2.reuse, 0x4, R108 ;  /* 0x00000004026c7825 */ /* 0x040fe400078e026c */
[----:B------:R1:W-:Y:S02]  /*1c610*/  LDGSTS.E [R119+-0x76800], [R104.64], P6 ;  /* 0x8980000068777fae */ /* 0x0003e4000b121848 */
[C---:B------:R-:W-:Y:S01]  /*1c620*/  IMAD.WIDE R110, R2.reuse, 0x4, R124 ;  /* 0x00000004026e7825 */ /* 0x040fe200078e027c */
[----:B------:R-:W-:Y:S01]  /*1c630*/  LOP3.LUT R201, R199, 0x50, RZ, 0x3c, !PT ;  /* 0x00000050c7c97812 */ /* 0x000fe200078e3cff */
[----:B------:R1:W-:Y:S01]  /*1c640*/  LDGSTS.E [R118+-0x75800], [R106.64], P6 ;  /* 0x8a8000006a767fae */ /* 0x0003e2000b121848 */
[----:B------:R-:W-:Y:S01]  /*1c650*/  IADD3 R127, R11, 0x100000, RZ ;  /* 0x001000000b7f7810 */ /* 0x000fe20007ffe0ff */
[----:B------:R-:W-:-:S02]  /*1c660*/  IMAD.WIDE R112, R2, 0x4, R112 ;  /* 0x0000000402707825 */ /* 0x000fc400078e0270 */
[----:B------:R1:W-:Y:S01]  /*1c670*/  LDGSTS.E [R115+-0x74800], [R108.64], P6 ;  /* 0x8b8000006c737fae */ /* 0x0003e2000b121848 */
[----:B------:R-:W-:Y:S01]  /*1c680*/  IADD3 R126, R11, 0x100000, RZ ;  /* 0x001000000b7e7810 */ /* 0x000fe20007ffe0ff */
[C---:B------:R-:W-:Y:S02]  /*1c690*/  IMAD.WIDE R116, R2.reuse, 0x4, R116 ;  /* 0x0000000402747825 */ /* 0x040fe400078e0274 */
[----:B------:R1:W-:Y:S01]  /*1c6a0*/  LDGSTS.E [R114+-0x73800], [R110.64], P6 ;  /* 0x8c8000006e727fae */ /* 0x0003e2000b121848 */
[C---:B------:R-:W-:Y:S02]  /*1c6b0*/  IADD3 R125, R201.reuse, 0x100000, RZ ;  /* 0x00100000c97d7810 */ /* 0x040fe40007ffe0ff */
[C---:B------:R-:W-:Y:S01]  /*1c6c0*/  IADD3 R124, R201.reuse, 0x100000, RZ ;  /* 0x00100000c97c7810 */ /* 0x040fe20007ffe0ff */
[C---:B-1----:R-:W-:Y:S01]  /*1c6d0*/  IMAD.WIDE R118, R2.reuse, 0x4, R134 ;  /* 0x0000000402767825 */ /* 0x042fe200078e0286 */
[----:B------:R1:W-:Y:S03]  /*1c6e0*/  LDGSTS.E [R3+-0x72800], [R112.64], P6 ;  /* 0x8d80000070037fae */ /* 0x0003e6000b121848 */
[----:B------:R-:W-:Y:S01]  /*1c6f0*/  IMAD.WIDE R114, R2, 0x4, R136 ;  /* 0x0000000402727825 */ /* 0x000fe200078e0288 */
[----:B------:R-:W-:-:S04]  /*1c700*/  IADD3 R137, R201, 0x100000, RZ ;  /* 0x00100000c9897810 */ /* 0x000fc80007ffe0ff */
[----:B------:R2:W-:Y:S01]  /*1c710*/  LDGSTS.E [R127+-0x71800], [R114.64], P6 ;  /* 0x8e800000727f7fae */ /* 0x0005e2000b121848 */
[----:B-1----:R-:W-:-:S03]  /*1c720*/  IADD3 R3, R201, 0x100000, RZ ;  /* 0x00100000c9037810 */ /* 0x002fc60007ffe0ff */
[----:B------:R1:W-:Y:S01]  /*1c730*/  LDGSTS.E [R126+-0x70800], [R116.64], P6 ;  /* 0x8f800000747e7fae */ /* 0x0003e2000b121848 */
[----:B------:R-:W-:-:S03]  /*1c740*/  IADD3 R136, R201, 0x100000, RZ ;  /* 0x00100000c9887810 */ /* 0x000fc60007ffe0ff */
[----:B------:R1:W-:Y:S01]  /*1c750*/  LDGSTS.E [R125+-0x7f600], [R118.64], P6 ;  /* 0x80a00000767d7fae */ /* 0x0003e2000b121848 */
[C---:B------:R-:W-:Y:S02]  /*1c760*/  IADD3 R135, R201.reuse, 0x100000, RZ ;  /* 0x00100000c9877810 */ /* 0x040fe40007ffe0ff */
[----:B------:R-:W-:Y:S01]  /*1c770*/  IADD3 R134, R201, 0x100000, RZ ;  /* 0x00100000c9867810 */ /* 0x000fe20007ffe0ff */
[----:B--2---:R-:W-:-:S05]  /*1c780*/  IMAD.WIDE R120, R2, 0x4, R120 ;  /* 0x0000000402787825 */ /* 0x004fca00078e0278 */
[----:B------:R1:W-:Y:S01]  /*1c790*/  LDGSTS.E [R124+-0x7e600], [R120.64], P6 ;  /* 0x81a00000787c7fae */ /* 0x0003e2000b121848 */
[----:B---3--:R-:W-:-:S05]  /*1c7a0*/  IMAD.WIDE R122, R2, 0x4, R122 ;  /* 0x00000004027a7825 */ /* 0x008fca00078e027a */
[----:B------:R2:W-:Y:S01]  /*1c7b0*/  LDGSTS.E [R3+-0x7d600], [R122.64], P6 ;  /* 0x82a000007a037fae */ /* 0x0005e2000b121848 */
[----:B-1----:R-:W-:-:S04]  /*1c7c0*/  IMAD.WIDE R124, R2, 0x4, R146 ;  /* 0x00000004027c7825 */ /* 0x002fc800078e0292 */
[C---:B------:R-:W-:Y:S01]  /*1c7d0*/  IMAD.WIDE R126, R2.reuse, 0x4, R144 ;  /* 0x00000004027e7825 */ /* 0x040fe200078e0290 */
[----:B------:R1:W-:Y:S03]  /*1c7e0*/  LDGSTS.E [R137+-0x7c600], [R124.64], P6 ;  /* 0x83a000007c897fae */ /* 0x0003e6000b121848 */
[C---:B----4-:R-:W-:Y:S01]  /*1c7f0*/  IMAD.WIDE R128, R2.reuse, 0x4, R128 ;  /* 0x0000000402807825 */ /* 0x050fe200078e0280 */
[----:B------:R1:W-:Y:S03]  /*1c800*/  LDGSTS.E [R136+-0x7b600], [R126.64], P6 ;  /* 0x84a000007e887fae */ /* 0x0003e6000b121848 */
[----:B------:R-:W-:Y:S01]  /*1c810*/  IMAD.WIDE R130, R2, 0x4, R130 ;  /* 0x0000000402827825 */ /* 0x000fe200078e0282 */
[----:B------:R3:W-:Y:S01]  /*1c820*/  LDGSTS.E [R135+-0x7a600], [R128.64], P6 ;  /* 0x85a0000080877fae */ /* 0x0007e2000b121848 */
[----:B------:R-:W-:-:S02]  /*1c830*/  IADD3 R147, R201, 0x100000, RZ ;  /* 0x00100000c9937810 */ /* 0x000fc40007ffe0ff */
[C---:B------:R-:W-:Y:S01]  /*1c840*/  IMAD.WIDE R132, R2.reuse, 0x4, R132 ;  /* 0x0000000402847825 */ /* 0x040fe200078e0284 */
[----:B------:R3:W-:Y:S01]  /*1c850*/  LDGSTS.E [R134+-0x79600], [R130.64], P6 ;  /* 0x86a0000082867fae */ /* 0x0007e2000b121848 */
[C---:B------:R-:W-:Y:S02]  /*1c860*/  IADD3 R146, R201.reuse, 0x100000, RZ ;  /* 0x00100000c9927810 */ /* 0x040fe40007ffe0ff */
[C---:B------:R-:W-:Y:S01]  /*1c870*/  IADD3 R145, R201.reuse, 0x100000, RZ ;  /* 0x00100000c9917810 */ /* 0x040fe20007ffe0ff */
[----:B------:R2:W-:Y:S01]  /*1c880*/  LDGSTS.E [R3+-0x78600], [R132.64], P6 ;  /* 0x87a0000084037fae */ /* 0x0005e2000b121848 */
[----:B------:R-:W-:Y:S01]  /*1c890*/  IADD3 R144, R201, 0x100000, RZ ;  /* 0x00100000c9907810 */ /* 0x000fe20007ffe0ff */
[----:B-1----:R-:W-:-:S04]  /*1c8a0*/  IMAD.WIDE R136, R2, 0x4, R154 ;  /* 0x0000000402887825 */ /* 0x002fc800078e029a */
[----:B---3--:R-:W-:-:S04]  /*1c8b0*/  IMAD.WIDE R134, R2, 0x4, R156 ;  /* 0x0000000402867825 */ /* 0x008fc800078e029c */
[C---:B------:R-:W-:Y:S01]  /*1c8c0*/  IMAD.WIDE R138, R2.reuse, 0x4, R138 ;  /* 0x00000004028a7825 */ /* 0x040fe200078e028a */
[----:B------:R1:W-:Y:S03]  /*1c8d0*/  LDGSTS.E [R147+-0x77600], [R134.64], P6 ;  /* 0x88a0000086937fae */ /* 0x0003e6000b121848 */
[C---:B------:R-:W-:Y:S01]  /*1c8e0*/  IMAD.WIDE R140, R2.reuse, 0x4, R140 ;  /* 0x00000004028c7825 */ /* 0x040fe200078e028c */
[----:B------:R1:W-:Y:S01]  /*1c8f0*/  LDGSTS.E [R146+-0x76600], [R136.64], P6 ;  /* 0x89a0000088927fae */ /* 0x0003e2000b121848 */
[C---:B------:R-:W-:Y:S02]  /*1c900*/  IADD3 R157, R201.reuse, 0x100000, RZ ;  /* 0x00100000c99d7810 */ /* 0x040fe40007ffe0ff */
[----:B------:R-:W-:Y:S01]  /*1c910*/  IMAD.WIDE R142, R2, 0x4, R142 ;  /* 0x00000004028e7825 */ /* 0x000fe200078e028e */
        /* <DEDUP_REMOVED lines=8> */
[----:B---3--:R-:W-:-:S04]  /*1c9a0*/  IMAD.WIDE R144, R2, 0x4, R166 ;  /* 0x0000000402907825 */ /* 0x008fc800078e02a6 */
[----:B------:R-:W-:Y:S01]  /*1c9b0*/  IMAD.WIDE R150, R2, 0x4, R150 ;  /* 0x0000000402967825 */ /* 0x000fe200078e0296 */
[----:B------:R1:W-:Y:S01]  /*1c9c0*/  LDGSTS.E [R157+-0x72600], [R144.64], P6 ;  /* 0x8da00000909d7fae */ /* 0x0003e2000b121848 */
[----:B--2---:R-:W-:-:S03]  /*1c9d0*/  IADD3 R3, R252, 0x100000, RZ ;  /* 0x00100000fc037810 */ /* 0x004fc60007ffe0ff */
[----:B------:R1:W-:Y:S01]  /*1c9e0*/  LDGSTS.E [R156+-0x71600], [R146.64], P6 ;  /* 0x8ea00000929c7fae */ /* 0x0003e2000b121848 */
[----:B------:R-:W-:Y:S01]  /*1c9f0*/  IMAD.WIDE R152, R2, 0x4, R152 ;  /* 0x0000000402987825 */ /* 0x000fe200078e0298 */
[C---:B------:R-:W-:Y:S02]  /*1ca00*/  IADD3 R167, R252.reuse, 0x100000, RZ ;  /* 0x00100000fca77810 */ /* 0x040fe40007ffe0ff */
        /* <DEDUP_REMOVED lines=8> */
[----:B--2---:R-:W-:-:S04]  /*1ca90*/  IMAD.WIDE R154, R2, 0x4, R176 ;  /* 0x00000004029a7825 */ /* 0x004fc800078e02b0 */
[----:B------:R-:W-:Y:S01]  /*1caa0*/  IMAD.WIDE R160, R2, 0x4, R160 ;  /* 0x0000000402a07825 */ /* 0x000fe200078e02a0 */
[----:B------:R1:W-:Y:S01]  /*1cab0*/  LDGSTS.E [R167+-0x7d400], [R154.64], P6 ;  /* 0x82c000009aa77fae */ /* 0x0003e2000b121848 */
[----:B------:R-:W-:-:S03]  /*1cac0*/  IADD3 R177, R252, 0x100000, RZ ;  /* 0x00100000fcb17810 */ /* 0x000fc60007ffe0ff */
[----:B------:R1:W-:Y:S01]  /*1cad0*/  LDGSTS.E [R166+-0x7c400], [R156.64], P6 ;  /* 0x83c000009ca67fae */ /* 0x0003e2000b121848 */
[----:B------:R-:W-:-:S03]  /*1cae0*/  IMAD.WIDE R162, R2, 0x4, R162 ;  /* 0x0000000402a27825 */ /* 0x000fc600078e02a2 */
        /* <DEDUP_REMOVED lines=23> */
[C---:B------:R-:W-:Y:S01]  /*1cc60*/  IMAD.WIDE R180, R2.reuse, 0x4, R180 ;  /* 0x0000000402b47825 */ /* 0x040fe200078e02b4 */
[----:B------:R1:W-:Y:S04]  /*1cc70*/  LDGSTS.E [R187+-0x73400], [R174.64], P6 ;  /* 0x8cc00000aebb7fae */ /* 0x0003e8000b121848 */
[----:B------:R1:W-:Y:S04]  /*1cc80*/  LDGSTS.E [R186+-0x72400], [R176.64], P6 ;  /* 0x8dc00000b0ba7fae */ /* 0x0003e8000b121848 */
[----:B------:R2:W-:Y:S04]  /*1cc90*/  LDGSTS.E [R185+-0x71400], [R178.64], P6 ;  /* 0x8ec00000b2b97fae */ /* 0x0005e8000b121848 */
[----:B------:R2:W-:Y:S01]  /*1cca0*/  LDGSTS.E [R184+-0x70400], [R180.64], P6 ;  /* 0x8fc00000b4b87fae */ /* 0x0005e2000b121848 */
[----:B------:R-:W-:Y:S01]  /*1ccb0*/  LOP3.LUT R211, R199, 0x70, RZ, 0x3c, !PT ;  /* 0x00000070c7d37812 */ /* 0x000fe200078e3cff */
[----:B--2---:R-:W-:-:S02]  /*1ccc0*/  IMAD.WIDE R184, R2, 0x4, R212 ;  /* 0x0000000402b87825 */ /* 0x004fc400078e02d4 */
[----:B------:R-:W2:Y:S04]  /*1ccd0*/  LDL.LU.64 R212, [R1+0x668] ;  /* 0x0006680001d47983 */ /* 0x000ea80000300a00 */
[----:B------:R-:W4:Y:S04]  /*1cce0*/  LDL.LU.64 R214, [R1+0x548] ;  /* 0x0005480001d67983 */ /* 0x000f280000300a00 */
[----:B------:R-:W4:Y:S01]  /*1ccf0*/  LDL.LU.64 R216, [R1+0x4d0] ;  /* 0x0004d00001d87983 */ /* 0x000f220000300a00 */
[C---:B---3--:R-:W-:Y:S01]  /*1cd00*/  IADD3 R3, R211.reuse, 0x100000, RZ ;  /* 0x00100000d3037810 */ /* 0x048fe20007ffe0ff */
[----:B------:R-:W-:Y:S01]  /*1cd10*/  IMAD.WIDE R182, R2, 0x4, R182 ;  /* 0x0000000402b67825 */ /* 0x000fe200078e02b6 */
[----:B------:R-:W-:-:S02]  /*1cd20*/  IADD3 R197, R211, 0x100000, RZ ;  /* 0x00100000d3c57810 */ /* 0x000fc40007ffe0ff */
[C---:B------:R-:W-:Y:S01]  /*1cd30*/  IADD3 R196, R211.reuse, 0x100000, RZ ;  /* 0x00100000d3c47810 */ /* 0x040fe20007ffe0ff */
[C---:B-1----:R-:W-:Y:S01]  /*1cd40*/  IMAD.WIDE R186, R2.reuse, 0x4, R208 ;  /* 0x0000000402ba7825 */ /* 0x042fe200078e02d0 */
[C---:B------:R-:W-:Y:S01]  /*1cd50*/  IADD3 R195, R211.reuse, 0x100000, RZ ;  /* 0x00100000d3c37810 */ /* 0x040fe20007ffe0ff */
[----:B------:R1:W-:Y:S01]  /*1cd60*/  LDGSTS.E [R3+-0x7f200], [R182.64], P6 ;  /* 0x80e00000b6037fae */ /* 0x0003e2000b121848 */
[C---:B------:R-:W-:Y:S01]  /*1cd70*/  IADD3 R194, R211.reuse, 0x100000, RZ ;  /* 0x00100000d3c27810 */ /* 0x040fe20007ffe0ff */
[C---:B------:R-:W-:Y:S02]  /*1cd80*/  IMAD.WIDE R188, R2.reuse, 0x4, R188 ;  /* 0x0000000402bc7825 */ /* 0x040fe400078e02bc */
[----:B------:R3:W-:Y:S02]  /*1cd90*/  LDGSTS.E [R197+-0x7e200], [R184.64], P6 ;  /* 0x81e00000b8c57fae */ /* 0x0007e4000b121848 */
[C---:B------:R-:W-:Y:S02]  /*1cda0*/  IMAD.WIDE R190, R2.reuse, 0x4, R190 ;  /* 0x0000000402be7825 */ /* 0x040fe400078e02be */
[----:B------:R3:W-:Y:S01]  /*1cdb0*/  LDGSTS.E [R196+-0x7d200], [R186.64], P6 ;  /* 0x82e00000bac47fae */ /* 0x0007e2000b121848 */
[----:B------:R-:W-:Y:S01]  /*1cdc0*/  IADD3 R210, R211, 0x100000, RZ ;  /* 0x00100000d3d27810 */ /* 0x000fe20007ffe0ff */
[----:B------:R-:W-:-:S02]  /*1cdd0*/  IMAD.WIDE R192, R2, 0x4, R192 ;  /* 0x0000000402c07825 */ /* 0x000fc400078e02c0 */
[----:B------:R1:W-:Y:S01]  /*1cde0*/  LDGSTS.E [R195+-0x7c200], [R188.64], P6 ;  /* 0x83e00000bcc37fae */ /* 0x0003e2000b121848 */
[----:B------:R-:W-:-:S03]  /*1cdf0*/  IADD3 R209, R211, 0x100000, RZ ;  /* 0x00100000d3d17810 */ /* 0x000fc60007ffe0ff */
[----:B------:R1:W-:Y:S01]  /*1ce00*/  LDGSTS.E [R194+-0x7b200], [R190.64], P6 ;  /* 0x84e00000bec27fae */ /* 0x0003e2000b121848 */
[----:B------:R-:W-:Y:S01]  /*1ce10*/  IADD3 R208, R211, 0x100000, RZ ;  /* 0x00100000d3d07810 */ /* 0x000fe20007ffe0ff */
[C---:B---3--:R-:W-:Y:S02]  /*1ce20*/  IMAD.WIDE R196, R2.reuse, 0x4, R246 ;  /* 0x0000000402c47825 */ /* 0x048fe400078e02f6 */
[----:B------:R3:W-:Y:S04]  /*1ce30*/  LDGSTS.E [R3+-0x7a200], [R192.64], P6 ;  /* 0x85e00000c0037fae */ /* 0x0007e8000b121848 */
[----:B------:R-:W3:Y:S01]  /*1ce40*/  LDL.LU.64 R246, [R1+0x4c8] ;  /* 0x0004c80001f67983 */ /* 0x000ee20000300a00 */
[----:B------:R-:W-:-:S03]  /*1ce50*/  IMAD.WIDE R202, R2, 0x4, R202 ;  /* 0x0000000402ca7825 */ /* 0x000fc600078e02ca */
[----:B------:R-:W3:Y:S01]  /*1ce60*/  LDL.LU.64 R46, [R1+0x4c0] ;  /* 0x0004c000012e7983 */ /* 0x000ee20000300a00 */
[C---:B-1----:R-:W-:Y:S01]  /*1ce70*/  IMAD.WIDE R194, R2.reuse, 0x4, R8 ;  /* 0x0000000402c27825 */ /* 0x042fe200078e0208 */
[----:B------:R-:W-:Y:S02]  /*1ce80*/  IADD3 R201, R211, 0x100000, RZ ;  /* 0x00100000d3c97810 */ /* 0x000fe40007ffe0ff */
[----:B------:R-:W3:Y:S01]  /*1ce90*/  LDL.LU.64 R30, [R1+0x4b8] ;  /* 0x0004b800011e7983 */ /* 0x000ee20000300a00 */
[----:B------:R-:W-:-:S03]  /*1cea0*/  IMAD.WIDE R204, R2, 0x4, R204 ;  /* 0x0000000402cc7825 */ /* 0x000fc600078e02cc */
[----:B------:R1:W-:Y:S01]  /*1ceb0*/  LDGSTS.E [R210+-0x79200], [R194.64], P6 ;  /* 0x86e00000c2d27fae */ /* 0x0003e2000b121848 */
[C---:B------:R-:W-:Y:S01]  /*1cec0*/  IMAD.WIDE R206, R2.reuse, 0x4, R206 ;  /* 0x0000000402ce7825 */ /* 0x040fe200078e02ce */
[----:B------:R-:W-:Y:S02]  /*1ced0*/  IADD3 R9, R211, 0x100000, RZ ;  /* 0x00100000d3097810 */ /* 0x000fe40007ffe0ff */
[----:B------:R1:W-:Y:S04]  /*1cee0*/  LDGSTS.E [R209+-0x78200], [R196.64], P6 ;  /* 0x87e00000c4d17fae */ /* 0x0003e8000b121848 */
[----:B------:R1:W-:Y:S04]  /*1cef0*/  LDGSTS.E [R208+-0x77200], [R202.64], P6 ;  /* 0x88e00000cad07fae */ /* 0x0003e8000b121848 */
[----:B------:R-:W3:Y:S04]  /*1cf00*/  LDL.LU.64 R28, [R1+0x4b0] ;  /* 0x0004b000011c7983 */ /* 0x000ee80000300a00 */
[----:B------:R2:W-:Y:S01]  /*1cf10*/  LDGSTS.E [R201+-0x76200], [R204.64], P6 ;  /* 0x89e00000ccc97fae */ /* 0x0005e2000b121848 */
[----:B-1----:R-:W-:-:S03]  /*1cf20*/  IMAD.WIDE R208, R2, 0x4, R12 ;  /* 0x0000000402d07825 */ /* 0x002fc600078e020c */
[----:B------:R1:W-:Y:S04]  /*1cf30*/  LDGSTS.E [R3+-0x75200], [R206.64], P6 ;  /* 0x8ae00000ce037fae */ /* 0x0003e8000b121848 */
[----:B------:R1:W-:Y:S01]  /*1cf40*/  LDGSTS.E [R9+-0x74200], [R208.64], P6 ;  /* 0x8be00000d0097fae */ /* 0x0003e2000b121848 */
[C---:B------:R-:W-:Y:S02]  /*1cf50*/  IADD3 R8, R211.reuse, 0x100000, RZ ;  /* 0x00100000d3087810 */ /* 0x040fe40007ffe0ff */
[----:B------:R-:W-:Y:S01]  /*1cf60*/  IADD3 R252, R211, 0x100000, RZ ;  /* 0x00100000d3fc7810 */ /* 0x000fe20007ffe0ff */
[----:B------:R-:W-:Y:S01]  /*1cf70*/  IMAD.WIDE R210, R2, 0x4, R14 ;  /* 0x0000000402d27825 */ /* 0x000fe200078e020e */
[----:B------:R-:W3:Y:S04]  /*1cf80*/  LDL.LU.64 R12, [R1+0x4a8] ;  /* 0x0004a800010c7983 */ /* 0x000ee80000300a00 */
[----:B------:R1:W-:Y:S02]  /*1cf90*/  LDGSTS.E [R8+-0x73200], [R210.64], P6 ;  /* 0x8ce00000d2087fae */ /* 0x0003e4000b121848 */
[----:B-1----:R-:W-:-:S02]  /*1cfa0*/  IMAD.MOV.U32 R9, RZ, RZ, 0x7f ;  /* 0x0000007fff097424 */ /* 0x002fc400078e00ff */
[----:B------:R-:W3:Y:S03]  /*1cfb0*/  LDL.LU.64 R14, [R1+0x4a0] ;  /* 0x0004a000010e7983 */ /* 0x000ee60000300a00 */
[----:B------:R-:W-:-:S04]  /*1cfc0*/  IADD3 R9, R9, c[0x0][0x180], RZ ;  /* 0x0000600009097a10 */ /* 0x000fc80007ffe0ff */
[----:B------:R-:W-:Y:S02]  /*1cfd0*/  ISETP.GT.AND P0, PT, R9, 0x27f, PT ;  /* 0x0000027f0900780c */ /* 0x000fe40003f04270 */
[----:B------:R-:W3:Y:S01]  /*1cfe0*/  LDL.LU.64 R8, [R1+0x498] ;  /* 0x0004980001087983 */ /* 0x000ee20000300a00 */
[----:B--2---:R-:W-:-:S04]  /*1cff0*/  IMAD.WIDE R212, R2, 0x4, R212 ;  /* 0x0000000402d47825 */ /* 0x004fc800078e02d4 */
[C---:B----4-:R-:W-:Y:S01]  /*1d000*/  IMAD.WIDE R214, R2.reuse, 0x4, R214 ;  /* 0x0000000402d67825 */ /* 0x050fe200078e02d6 */
[----:B------:R1:W-:Y:S03]  /*1d010*/  LDGSTS.E [R252+-0x72200], [R212.64], P6 ;  /* 0x8de00000d4fc7fae */ /* 0x0003e6000b121848 */
[----:B------:R-:W-:Y:S01]  /*1d020*/  IMAD.WIDE R216, R2, 0x4, R216 ;  /* 0x0000000402d87825 */ /* 0x000fe200078e02d8 */
[----:B------:R2:W-:Y:S04]  /*1d030*/  LDGSTS.E [R201+-0x71200], [R214.64], P6 ;  /* 0x8ee00000d6c97fae */ /* 0x0005e8000b121848 */
[----:B------:R4:W-:Y:S04]  /*1d040*/  LDGSTS.E [R3+-0x70200], [R216.64], P6 ;  /* 0x8fe00000d8037fae */ /* 0x0009e8000b121848 */
[----:B------:R-:W0:Y:S01]  /*1d050*/  LDGDEPBAR ;  /* 0x00000000000079af */ /* 0x000e220000000000 */
[----:B-1----:R-:W-:-:S02]  /*1d060*/  IADD3 R252, R0, -0x211, RZ ;  /* 0xfffffdef00fc7810 */ /* 0x002fc40007ffe0ff */
[----:B--2---:R-:W-:Y:S02]  /*1d070*/  IADD3 R201, R0, -0x215, RZ ;  /* 0xfffffdeb00c97810 */ /* 0x004fe40007ffe0ff */
[----:B------:R-:W-:Y:S01]  /*1d080*/  ISETP.GE.U32.AND P6, PT, R252, 0x7ffffd70, PT ;  /* 0x7ffffd70fc00780c */ /* 0x000fe20003fc6070 */
[C---:B---3--:R-:W-:Y:S01]  /*1d090*/  IMAD.WIDE R220, R198.reuse, 0x4, R246 ;  /* 0x00000004c6dc7825 */ /* 0x048fe200078e02f6 */
[----:B------:R-:W-:Y:S03]  /*1d0a0*/  BAR.SYNC.DEFER_BLOCKING 0x0 ;  /* 0x0000000000007b1d */ /* 0x000fe60000010000 */
[----:B------:R-:W-:-:S03]  /*1d0b0*/  IMAD.WIDE R46, R198, 0x4, R46 ;  /* 0x00000004c62e7825 */ /* 0x000fc600078e022e */
[----:B------:R1:W-:Y:S01]  /*1d0c0*/  STL.64 [R1+0x98], R220 ;  /* 0x000098dc01007387 */ /* 0x0003e20000100a00 */
[----:B------:R-:W-:-:S03]  /*1d0d0*/  IMAD.WIDE R30, R198, 0x4, R30 ;  /* 0x00000004c61e7825 */ /* 0x000fc600078e021e */
[----:B------:R-:W2:Y:S04]  /*1d0e0*/  LDL.LU.64 R246, [R1+0x490] ;  /* 0x0004900001f67983 */ /* 0x000ea80000300a00 */
[----:B------:R-:W-:Y:S04]  /*1d0f0*/  STL.64 [R1+0x80], R46 ;  /* 0x0000802e01007387 */ /* 0x000fe80000100a00 */
[----:B------:R-:W3:Y:S01]  /*1d100*/  LDL.LU.64 R222, [R1+0x488] ;  /* 0x0004880001de7983 */ /* 0x000ee20000300a00 */
[----:B------:R-:W-:-:S03]  /*1d110*/  IMAD.WIDE R28, R198, 0x4, R28 ;  /* 0x00000004c61c7825 */ /* 0x000fc600078e021c */
[----:B------:R-:W-:Y:S01]  /*1d120*/  @!PT LDS RZ, [RZ] ;  /* 0x00000000fffff984 */ /* 0x000fe20000000800 */
[----:B------:R-:W-:Y:S01]  /*1d130*/  @!PT LDS RZ, [RZ] ;  /* 0x00000000fffff984 */ /* 0x000fe20000000800 */
[----:B------:R-:W-:Y:S01]  /*1d140*/  @!PT LDS RZ, [RZ] ;  /* 0x00000000fffff984 */ /* 0x000fe20000000800 */
[----:B------:R1:W-:Y:S04]  /*1d150*/  LDGSTS.E [R199+0x40000], [R220.64], !P1 ;  /* 0x40000000dcc77fae */ /* 0x0003e8000c921848 */
[----:B------:R4:W-:Y:S04]  /*1d160*/  LDGSTS.E [R199+0x40800], [R46.64], !P4 ;  /* 0x408000002ec77fae */ /* 0x0009e8000e121848 */
[----:B------:R4:W-:Y:S04]  /*1d170*/  LDGSTS.E [R199+0x41000], [R30.64], !P3 ;  /* 0x410000001ec77fae */ /* 0x0009e8000d921848 */
[----:B-1----:R-:W3:Y:S04]  /*1d180*/  LDL.LU.64 R220, [R1+0x480] ;  /* 0x0004800001dc7983 */ /* 0x002ee80000300a00 */
[----:B------:R1:W-:Y:S04]  /*1d190*/  STL.64 [R1+0x68], R30 ;  /* 0x0000681e01007387 */ /* 0x0003e80000100a00 */
[----:B------:R1:W-:Y:S01]  /*1d1a0*/  STL.64 [R1+0x50], R28 ;  /* 0x0000501c01007387 */ /* 0x0003e20000100a00 */
[----:B----4-:R-:W-:-:S02]  /*1d1b0*/  SEL R3, RZ, 0x4, P5 ;  /* 0x00000004ff037807 */ /* 0x010fc40002800000 */
[----:B------:R-:W-:Y:S01]  /*1d1c0*/  IADD3 R252, R0, -0x219, RZ ;  /* 0xfffffde700fc7810 */ /* 0x000fe20007ffe0ff */
[----:B------:R4:W-:Y:S04]  /*1d1d0*/  LDGSTS.E [R199+0x41800], [R28.64], !P2 ;  /* 0x418000001cc77fae */ /* 0x0009e8000d121848 */
[----:B-1----:R-:W3:Y:S01]  /*1d1e0*/  LDL.LU.64 R30, [R1+0x478] ;  /* 0x00047800011e7983 */ /* 0x002ee20000300a00 */
[----:B------:R-:W-:-:S03]  /*1d1f0*/  ISETP.GE.U32.AND P5, PT, R201, 0x7ffffd6c, PT ;  /* 0x7ffffd6cc900780c */ /* 0x000fc60003fa6070 */
[----:B------:R-:W3:Y:S01]  /*1d200*/  LDL.LU.64 R46, [R1+0x470] ;  /* 0x00047000012e7983 */ /* 0x000ee20000300a00 */
[----:B------:R-:W-:Y:S01]  /*1d210*/  SEL R3, R3, RZ, P0 ;  /* 0x000000ff03037207 */ /* 0x000fe20000000000 */
[----:B----4-:R-:W-:Y:S01]  /*1d220*/  IMAD.WIDE R28, R198, 0x4, R12 ;  /* 0x00000004c61c7825 */ /* 0x010fe200078e020c */
[----:B------:R-:W-:-:S03]  /*1d230*/  ISETP.GE.U32.AND P0, PT, R252, 0x7ffffd68, PT ;  /* 0x7ffffd68fc00780c */ /* 0x000fc60003f06070 */
[C---:B------:R-:W-:Y:S01]  /*1d240*/  IMAD.WIDE R14, R198.reuse, 0x4, R14 ;  /* 0x00000004c60e7825 */ /* 0x040fe200078e020e */
[----:B------:R1:W-:Y:S03]  /*1d250*/  STL.64 [R1+0x38], R28 ;  /* 0x0000381c01007387 */ /* 0x0003e60000100a00 */
[----:B------:R-:W-:Y:S01]  /*1d260*/  IMAD.WIDE R8, R198, 0x4, R8 ;  /* 0x00000004c6087825 */ /* 0x000fe200078e0208 */
[----:B------:R-:W3:Y:S04]  /*1d270*/  LDL.LU.64 R12, [R1+0x468] ;  /* 0x00046800010c7983 */ /* 0x000ee80000300a00 */
[----:B------:R1:W-:Y:S04]  /*1d280*/  STL.64 [R1+0x20], R14 ;  /* 0x0000200e01007387 */ /* 0x0003e80000100a00 */
[----:B------:R1:W-:Y:S04]  /*1d290*/  LDGSTS.E [R199+0x42000], [R28.64], !P6 ;  /* 0x420000001cc77fae */ /* 0x0003e8000f121848 */
[----:B------:R1:W-:Y:S04]  /*1d2a0*/  STL.64 [R1+0x210], R8 ;  /* 0x0002100801007387 */ /* 0x0003e80000100a00 */
[----:B------:R1:W-:Y:S04]  /*1d2b0*/  LDGSTS.E [R199+0x42800], [R14.64], !P5 ;  /* 0x428000000ec77fae */ /* 0x0003e8000e921848 */
[----:B-1----:R-:W3:Y:S04]  /*1d2c0*/  LDL.LU.64 R28, [R1+0x460] ;  /* 0x00046000011c7983 */ /* 0x002ee80000300a00 */
[----:B------:R1:W-:Y:S04]  /*1d2d0*/  LDGSTS.E [R199+0x43000], [R8.64], !P0 ;  /* 0x4300000008c77fae */ /* 0x0003e8000c121848 */
[----:B------:R-:W3:Y:S04]  /*1d2e0*/  LDL.LU.64 R14, [R1+0x450] ;  /* 0x00045000010e7983 */ /* 0x000ee80000300a00 */
[----:B-1----:R-:W3:Y:S01]  /*1d2f0*/  LDL.LU.64 R8, [R1+0x448] ;  /* 0x0004480001087983 */ /* 0x002ee20000300a00 */
[----:B------:R-:W-:-:S04]  /*1d300*/  IADD3 R201, R0, -0x21d, RZ ;  /* 0xfffffde300c97810 */ /* 0x000fc80007ffe0ff */
[----:B------:R-:W-:Y:S02]  /*1d310*/  ISETP.GE.U32.AND P1, PT, R201, 0x7ffffd64, PT ;  /* 0x7ffffd64c900780c */ /* 0x000fe40003f26070 */
[C---:B------:R-:W-:Y:S02]  /*1d320*/  IADD3 R201, R0.reuse, -0x221, RZ ;  /* 0xfffffddf00c97810 */ /* 0x040fe40007ffe0ff */
[----:B------:R-:W-:Y:S02]  /*1d330*/  IADD3 R252, R0, -0x225, RZ ;  /* 0xfffffddb00fc7810 */ /* 0x000fe40007ffe0ff */
[----:B------:R-:W-:Y:S02]  /*1d340*/  ISETP.GE.U32.AND P4, PT, R201, 0x7ffffd60, PT ;  /* 0x7ffffd60c900780c */ /* 0x000fe40003f86070 */
[----:B------:R-:W-:Y:S02]  /*1d350*/  ISETP.GE.U32.AND P3, PT, R252, 0x7ffffd5c, PT ;  /* 0x7ffffd5cfc00780c */ /* 0x000fe40003f66070 */
[----:B------:R-:W-:-:S02]  /*1d360*/  IADD3 R201, R0, -0x229, RZ ;  /* 0xfffffdd700c97810 */ /* 0x000fc40007ffe0ff */
[C---:B------:R-:W-:Y:S02]  /*1d370*/  IADD3 R252, R0.reuse, -0x231, RZ ;  /* 0xfffffdcf00fc7810 */ /* 0x040fe40007ffe0ff */
[----:B------:R-:W-:Y:S02]  /*1d380*/  ISETP.GE.U32.AND P2, PT, R201, 0x7ffffd58, PT ;  /* 0x7ffffd58c900780c */ /* 0x000fe40003f46070 */
[----:B------:R-:W-:Y:S02]  /*1d390*/  IADD3 R201, R0, -0x22d, RZ ;  /* 0xfffffdd300c97810 */ /* 0x000fe40007ffe0ff */
[----:B------:R-:W-:Y:S02]  /*1d3a0*/  ISETP.GE.U32.AND P5, PT, R252, 0x7ffffd50, PT ;  /* 0x7ffffd50fc00780c */ /* 0x000fe40003fa6070 */
[----:B------:R-:W-:Y:S01]  /*1d3b0*/  ISETP.GE.U32.AND P6, PT, R201, 0x7ffffd54, PT ;  /* 0x7ffffd54c900780c */ /* 0x000fe20003fc6070 */
[----:B--2---:R-:W-:-:S04]  /*1d3c0*/  IMAD.WIDE R246, R198, 0x4, R246 ;  /* 0x00000004c6f67825 */ /* 0x004fc800078e02f6 */
[C---:B---3--:R-:W-:Y:S01]  /*1d3d0*/  IMAD.WIDE R222, R198.reuse, 0x4, R222 ;  /* 0x00000004c6de7825 */ /* 0x048fe200078e02de */
[----:B------:R1:W-:Y:S04]  /*1d3e0*/  STL.64 [R1+0x248], R246 ;  /* 0x000248f601007387 */ /* 0x0003e80000100a00 */
[----:B------:R1:W-:Y:S04]  /*1d3f0*/  LDGSTS.E [R199+0x43800], [R246.64], !P1 ;  /* 0x43800000f6c77fae */ /* 0x0003e8000c921848 */
[----:B------:R2:W-:Y:S04]  /*1d400*/  STL.64 [R1+0x260], R222 ;  /* 0x000260de01007387 */ /* 0x0005e80000100a00 */
[----:B------:R2:W-:Y:S01]  /*1d410*/  LDGSTS.E [R199+0x44000], [R222.64], !P4 ;  /* 0x44000000dec77fae */ /* 0x0005e2000e121848 */
[----:B------:R-:W-:-:S05]  /*1d420*/  IMAD.WIDE R220, R198, 0x4, R220 ;  /* 0x00000004c6dc7825 */ /* 0x000fca00078e02dc */
[----:B------:R3:W-:Y:S04]  /*1d430*/  STL.64 [R1+0x278], R220 ;  /* 0x000278dc01007387 */ /* 0x0007e80000100a00 */
[----:B-1----:R-:W4:Y:S04]  /*1d440*/  LDL.LU.64 R246, [R1+0x430] ;  /* 0x0004300001f67983 */ /* 0x002f280000300a00 */
[----:B------:R3:W-:Y:S01]  /*1d450*/  LDGSTS.E [R199+0x44800], [R220.64], !P3 ;  /* 0x44800000dcc77fae */ /* 0x0007e2000d921848 */
[----:B--2---:R-:W-:-:S05]  /*1d460*/  IMAD.WIDE R222, R198, 0x4, R30 ;  /* 0x00000004c6de7825 */ /* 0x004fca00078e021e */
[----:B------:R1:W-:Y:S01]  /*1d470*/  STL.64 [R1+0x2b8], R222 ;  /* 0x0002b8de01007387 */ /* 0x0003e20000100a00 */
[----:B---3--:R-:W-:-:S03]  /*1d480*/  IMAD.WIDE R220, R198, 0x4, R46 ;  /* 0x00000004c6dc7825 */ /* 0x008fc600078e022e */
[----:B------:R-:W2:Y:S04]  /*1d490*/  LDL.LU.64 R30, [R1+0x420] ;  /* 0x00042000011e7983 */ /* 0x000ea80000300a00 */
[----:B------:R-:W3:Y:S01]  /*1d4a0*/  LDL.LU.64 R46, [R1+0x408] ;  /* 0x00040800012e7983 */ /* 0x000ee20000300a00 */
[----:B------:R-:W-:-:S03]  /*1d4b0*/  IMAD.WIDE R12, R198, 0x4, R12 ;  /* 0x00000004c60c7825 */ /* 0x000fc600078e020c */
[----:B------:R1:W-:Y:S04]  /*1d4c0*/  LDGSTS.E [R199+0x45000], [R222.64], !P2 ;  /* 0x45000000dec77fae */ /* 0x0003e8000d121848 */
[----:B------:R-:W-:Y:S04]  /*1d4d0*/  STL.64 [R1+0x2c0], R220 ;  /* 0x0002c0dc01007387 */ /* 0x000fe80000100a00 */
[----:B------:R1:W-:Y:S04]  /*1d4e0*/  LDGSTS.E [R199+0x45800], [R220.64], !P6 ;  /* 0x45800000dcc77fae */ /* 0x0003e8000f121848 */
[----:B------:R1:W-:Y:S04]  /*1d4f0*/  STL.64 [R1+0x2c8], R12 ;  /* 0x0002c80c01007387 */ /* 0x0003e80000100a00 */
[----:B------:R1:W-:Y:S02]  /*1d500*/  LDGSTS.E [R199+0x46000], [R12.64], !P5 ;  /* 0x460000000cc77fae */ /* 0x0003e4000e921848 */
[----:B-1----:R-:W-:-:S02]  /*1d510*/  IMAD.WIDE R222, R198, 0x4, R28 ;  /* 0x00000004c6de7825 */ /* 0x002fc400078e021c */
[----:B------:R-:W3:Y:S02]  /*1d520*/  LDL.LU.64 R12, [R1+0x3f8] ;  /* 0x0003f800010c7983 */ /* 0x000ee40000300a00 */
[C---:B------:R-:W-:Y:S02]  /*1d530*/  IMAD.WIDE R28, R198.reuse, 0x4, R14 ;  /* 0x00000004c61c7825 */ /* 0x040fe400078e020e */
[----:B------:R-:W-:Y:S02]  /*1d540*/  STL.64 [R1+0x338], R222 ;  /* 0x000338de01007387 */ /* 0x000fe40000100a00 */
[----:B------:R-:W-:Y:S02]  /*1d550*/  IMAD.WIDE R14, R198, 0x4, R8 ;  /* 0x00000004c60e7825 */ /* 0x000fe400078e0208 */
[----:B------:R-:W3:Y:S04]  /*1d560*/  LDL.64 R220, [R1+0x3f0] ;  /* 0x0003f00001dc7983 */ /* 0x000ee80000100a00 */
[----:B------:R-:W3:Y:S01]  /*1d570*/  LDL.LU.64 R8, [R1+0x3e0] ;  /* 0x0003e00001087983 */ /* 0x000ee20000300a00 */
[----:B------:R-:W-:-:S04]  /*1d580*/  IADD3 R201, R0, -0x235, RZ ;  /* 0xfffffdcb00c97810 */ /* 0x000fc80007ffe0ff */
[----:B------:R-:W-:Y:S02]  /*1d590*/  ISETP.GE.U32.AND P0, PT, R201, 0x7ffffd4c, PT ;  /* 0x7ffffd4cc900780c */ /* 0x000fe40003f06070 */
[C---:B------:R-:W-:Y:S02]  /*1d5a0*/  IADD3 R201, R0.reuse, -0x239, RZ ;  /* 0xfffffdc700c97810 */ /* 0x040fe40007ffe0ff */
[----:B------:R-:W-:Y:S02]  /*1d5b0*/  IADD3 R252, R0, -0x23d, RZ ;  /* 0xfffffdc300fc7810 */ /* 0x000fe40007ffe0ff */
[----:B------:R-:W-:Y:S02]  /*1d5c0*/  ISETP.GE.U32.AND P1, PT, R201, 0x7ffffd48, PT ;  /* 0x7ffffd48c900780c */ /* 0x000fe40003f26070 */
[----:B------:R-:W-:Y:S01]  /*1d5d0*/  ISETP.GE.U32.AND P4, PT, R252, 0x7ffffd44, PT ;  /* 0x7ffffd44fc00780c */ /* 0x000fe20003f86070 */
[----:B------:R1:W-:Y:S01]  /*1d5e0*/  STL.64 [R1+0x348], R28 ;  /* 0x0003481c01007387 */ /* 0x0003e20000100a00 */
[----:B------:R-:W-:-:S03]  /*1d5f0*/  IADD3 R201, R0, -0x241, RZ ;  /* 0xfffffdbf00c97810 */ /* 0x000fc60007ffe0ff */
[----:B------:R2:W-:Y:S01]  /*1d600*/  LDGSTS.E [R199+0x46800], [R222.64], !P0 ;  /* 0x46800000dec77fae */ /* 0x0005e2000c121848 */
[----:B------:R-:W-:-:S03]  /*1d610*/  ISETP.GE.U32.AND P3, PT, R201, 0x7ffffd40, PT ;  /* 0x7ffffd40c900780c */ /* 0x000fc60003f66070 */
[----:B------:R1:W-:Y:S01]  /*1d620*/  STL.64 [R1+0x350], R14 ;  /* 0x0003500e01007387 */ /* 0x0003e20000100a00 */
[----:B------:R-:W-:-:S03]  /*1d630*/  IADD3 R201, R0, -0x245, RZ ;  /* 0xfffffdbb00c97810 */ /* 0x000fc60007ffe0ff */
[----:B------:R1:W-:Y:S01]  /*1d640*/  LDGSTS.E [R199+0x47000], [R28.64], !P1 ;  /* 0x470000001cc77fae */ /* 0x0003e2000c921848 */
[----:B------:R-:W-:-:S03]  /*1d650*/  IADD3 R252, R0, -0x249, RZ ;  /* 0xfffffdb700fc7810 */ /* 0x000fc60007ffe0ff */
[----:B------:R1:W-:Y:S01]  /*1d660*/  LDGSTS.E [R199+0x47800], [R14.64], !P4 ;  /* 0x478000000ec77fae */ /* 0x0003e2000e121848 */
[----:B------:R-:W-:-:S03]  /*1d670*/  ISETP.GE.U32.AND P2, PT, R201, 0x7ffffd3c, PT ;  /* 0x7ffffd3cc900780c */ /* 0x000fc60003f46070 */
[----:B-1----:R-:W3:Y:S01]  /*1d680*/  LDL.LU.64 R28, [R1+0x3c0] ;  /* 0x0003c000011c7983 */ /* 0x002ee20000300a00 */
[----:B------:R-:W-:-:S03]  /*1d690*/  ISETP.GE.U32.AND P6, PT, R252, 0x7ffffd38, PT ;  /* 0x7ffffd38fc00780c */ /* 0x000fc60003fc6070 */
[----:B------:R-:W3:Y:S01]  /*1d6a0*/  LDL.LU.64 R14, [R1+0x3b0] ;  /* 0x0003b000010e7983 */ /* 0x000ee20000300a00 */
[C---:B------:R-:W-:Y:S02]  /*1d6b0*/  IADD3 R201, R0.reuse, -0x24d, RZ ;  /* 0xfffffdb300c97810 */ /* 0x040fe40007ffe0ff */
[C---:B------:R-:W-:Y:S02]  /*1d6c0*/  IADD3 R252, R0.reuse, -0x255, RZ ;  /* 0xfffffdab00fc7810 */ /* 0x040fe40007ffe0ff */
[----:B------:R-:W-:Y:S02]  /*1d6d0*/  ISETP.GE.U32.AND P5, PT, R201, 0x7ffffd34, PT ;  /* 0x7ffffd34c900780c */ /* 0x000fe40003fa6070 */
[----:B------:R-:W-:Y:S02]  /*1d6e0*/  IADD3 R201, R0, -0x251, RZ ;  /* 0xfffffdaf00c97810 */ /* 0x000fe40007ffe0ff */
[----:B------:R-:W-:Y:S02]  /*1d6f0*/  ISETP.GE.U32.AND P1, PT, R252, 0x7ffffd2c, PT ;  /* 0x7ffffd2cfc00780c */ /* 0x000fe40003f26070 */
[----:B------:R-:W-:Y:S01]  /*1d700*/  ISETP.GE.U32.AND P0, PT, R201, 0x7ffffd30, PT ;  /* 0x7ffffd30c900780c */ /* 0x000fe20003f06070 */
[----:B----4-:R-:W-:-:S05]  /*1d710*/  IMAD.WIDE R246, R198, 0x4, R246 ;  /* 0x00000004c6f67825 */ /* 0x010fca00078e02f6 */
[----:B------:R1:W-:Y:S04]  /*1d720*/  STL.64 [R1+0x358], R246 ;  /* 0x000358f601007387 */ /* 0x0003e80000100a00 */
[----:B------:R1:W-:Y:S01]  /*1d730*/  LDGSTS.E [R199+0x48000], [R246.64], !P3 ;  /* 0x48000000f6c77fae */ /* 0x0003e2000d921848 */
[----:B--2---:R-:W-:-:S03]  /*1d740*/  IMAD.WIDE R222, R198, 0x4, R30 ;  /* 0x00000004c6de7825 */ /* 0x004fc600078e021e */
[----:B------:R-:W2:Y:S01]  /*1d750*/  LDL.LU.64 R30, [R1+0x3a0] ;  /* 0x0003a000011e7983 */ /* 0x000ea20000300a00 */
[----:B---3--:R-:W-:-:S03]  /*1d760*/  IMAD.WIDE R46, R198, 0x4, R46 ;  /* 0x00000004c62e7825 */ /* 0x008fc600078e022e */
[----:B------:R-:W-:Y:S04]  /*1d770*/  STL.64 [R1+0x368], R222 ;  /* 0x000368de01007387 */ /* 0x000fe80000100a00 */
[----:B------:R3:W-:Y:S04]  /*1d780*/  STL.64 [R1+0x378], R46 ;  /* 0x0003782e01007387 */ /* 0x0007e80000100a00 */
[----:B-1----:R-:W4:Y:S04]  /*1d790*/  LDL.LU.64 R246, [R1+0x390] ;  /* 0x0003900001f67983 */ /* 0x002f280000300a00 */
[----:B------:R1:W-:Y:S04]  /*1d7a0*/  LDGSTS.E [R199+0x48800], [R222.64], !P2 ;  /* 0x48800000dec77fae */ /* 0x0003e8000d121848 */
[----:B------:R3:W-:Y:S04]  /*1d7b0*/  LDGSTS.E [R199+0x49000], [R46.64], !P6 ;  /* 0x490000002ec77fae */ /* 0x0007e8000f121848 */
[----:B---3--:R-:W3:Y:S01]  /*1d7c0*/  LDL.LU.64 R46, [R1+0x380] ;  /* 0x00038000012e7983 */ /* 0x008ee20000300a00 */
[----:B-1----:R-:W-:-:S03]  /*1d7d0*/  IMAD.WIDE R222, R198, 0x4, R12 ;  /* 0x00000004c6de7825 */ /* 0x002fc600078e020c */
[----:B------:R-:W3:Y:S01]  /*1d7e0*/  LDL.64 R12, [R1+0x370] ;  /* 0x00037000010c7983 */ /* 0x000ee20000100a00 */
[----:B------:R-:W-:-:S03]  /*1d7f0*/  IMAD.WIDE R220, R198, 0x4, R220 ;  /* 0x00000004c6dc7825 */ /* 0x000fc600078e02dc */
[----:B------:R-:W-:Y:S01]  /*1d800*/  STL.64 [R1+0x388], R222 ;  /* 0x000388de01007387 */ /* 0x000fe20000100a00 */
[----:B------:R-:W-:-:S03]  /*1d810*/  IMAD.WIDE R8, R198, 0x4, R8 ;  /* 0x00000004c6087825 */ /* 0x000fc600078e0208 */
[----:B------:R1:W-:Y:S04]  /*1d820*/  LDGSTS.E [R199+0x49800], [R222.64], !P5 ;  /* 0x49800000dec77fae */ /* 0x0003e8000e921848 */
[----:B------:R-:W-:Y:S04]  /*1d830*/  STL.64 [R1+0x398], R220 ;  /* 0x000398dc01007387 */ /* 0x000fe80000100a00 */
[----:B------:R1:W-:Y:S04]  /*1d840*/  LDGSTS.E [R199+0x4a000], [R220.64], !P0 ;  /* 0x4a000000dcc77fae */ /* 0x0003e8000c121848 */
[----:B------:R1:W-:Y:S04]  /*1d850*/  STL.64 [R1+0x3a8], R8 ;  /* 0x0003a80801007387 */ /* 0x0003e80000100a00 */
[----:B------:R1:W-:Y:S04]  /*1d860*/  LDGSTS.E [R199+0x4a800], [R8.64], !P1 ;  /* 0x4a80000008c77fae */ /* 0x0003e8000c921848 */
[----:B-1----:R-:W3:Y:S01]  /*1d870*/  LDL.LU.64 R8, [R1+0x360] ;  /* 0x0003600001087983 */ /* 0x002ee20000300a00 */
[----:B------:R-:W-:-:S02]  /*1d880*/  IADD3 R201, R0, -0x259, RZ ;  /* 0xfffffda700c97810 */ /* 0x000fc40007ffe0ff */
[C---:B------:R-:W-:Y:S02]  /*1d890*/  IADD3 R252, R0.reuse, -0x261, RZ ;  /* 0xfffffd9f00fc7810 */ /* 0x040fe40007ffe0ff */
[----:B------:R-:W-:Y:S02]  /*1d8a0*/  ISETP.GE.U32.AND P4, PT, R201, 0x7ffffd28, PT ;  /* 0x7ffffd28c900780c */ /* 0x000fe40003f86070 */
[----:B------:R-:W-:Y:S01]  /*1d8b0*/  IADD3 R201, R0, -0x25d, RZ ;  /* 0xfffffda300c97810 */ /* 0x000fe20007ffe0ff */
[----:B------:R-:W-:Y:S01]  /*1d8c0*/  IMAD.WIDE R222, R198, 0x4, R28 ;  /* 0x00000004c6de7825 */ /* 0x000fe200078e021c */
[----:B------:R-:W-:Y:S02]  /*1d8d0*/  ISETP.GE.U32.AND P2, PT, R252, 0x7ffffd20, PT ;  /* 0x7ffffd20fc00780c */ /* 0x000fe40003f46070 */
[----:B------:R-:W-:Y:S01]  /*1d8e0*/  ISETP.GE.U32.AND P3, PT, R201, 0x7ffffd24, PT ;  /* 0x7ffffd24c900780c */ /* 0x000fe20003f66070 */
[----:B------:R-:W-:Y:S01]  /*1d8f0*/  IMAD.WIDE R220, R198, 0x4, R14 ;  /* 0x00000004c6dc7825 */ /* 0x000fe200078e020e */
[----:B------:R-:W-:Y:S04]  /*1d900*/  STL.64 [R1+0x3b8], R222 ;  /* 0x0003b8de01007387 */ /* 0x000fe80000100a00 */
[----:B------:R-:W3:Y:S01]  /*1d910*/  LDL.LU.64 R14, [R1+0x340] ;  /* 0x00034000010e7983 */ /* 0x000ee20000300a00 */
[----:B------:R-:W-:-:S03]  /*1d920*/  IADD3 R201, R0, -0x265, RZ ;  /* 0xfffffd9b00c97810 */ /* 0x000fc60007ffe0ff */
[----:B------:R-:W3:Y:S01]  /*1d930*/  LDL.LU.64 R28, [R1+0x330] ;  /* 0x00033000011c7983 */ /* 0x000ee20000300a00 */
[----:B------:R-:W-:Y:S02]  /*1d940*/  ISETP.GE.U32.AND P6, PT, R201, 0x7ffffd1c, PT ;  /* 0x7ffffd1cc900780c */ /* 0x000fe40003fc6070 */
[----:B------:R-:W-:Y:S01]  /*1d950*/  IADD3 R201, R0, -0x269, RZ ;  /* 0xfffffd9700c97810 */ /* 0x000fe20007ffe0ff */
[----:B------:R3:W-:Y:S04]  /*1d960*/  LDGSTS.E [R199+0x4b000], [R222.64], !P4 ;  /* 0x4b000000dec77fae */ /* 0x0007e8000e121848 */
[----:B------:R-:W-:Y:S04]  /*1d970*/  STL.64 [R1+0x3d8], R220 ;  /* 0x0003d8dc01007387 */ /* 0x000fe80000100a00 */
[----:B------:R1:W-:Y:S01]  /*1d980*/  LDGSTS.E [R199+0x4b800], [R220.64], !P3 ;  /* 0x4b800000dcc77fae */ /* 0x0003e2000d921848 */
[----:B------:R-:W-:Y:S01]  /*1d990*/  ISETP.GE.U32.AND P5, PT, R201, 0x7ffffd18, PT ;  /* 0x7ffffd18c900780c */ /* 0x000fe20003fa6070 */
[----:B--2---:R-:W-:-:S05]  /*1d9a0*/  IMAD.WIDE R30, R198, 0x4, R30 ;  /* 0x00000004c61e7825 */ /* 0x004fca00078e021e */
[----:B------:R2:W-:Y:S04]  /*1d9b0*/  STL.64 [R1+0x418], R30 ;  /* 0x0004181e01007387 */ /* 0x0005e80000100a00 */
[----:B------:R2:W-:Y:S01]  /*1d9c0*/  LDGSTS.E [R199+0x4c000], [R30.64], !P2 ;  /* 0x4c0000001ec77fae */ /* 0x0005e2000d121848 */
[----:B----4-:R-:W-:-:S05]  /*1d9d0*/  IMAD.WIDE R246, R198, 0x4, R246 ;  /* 0x00000004c6f67825 */ /* 0x010fca00078e02f6 */
[----:B------:R4:W-:Y:S04]  /*1d9e0*/  LDGSTS.E [R199+0x4c800], [R246.64], !P6 ;  /* 0x4c800000f6c77fae */ /* 0x0009e8000f121848 */
[----:B--2---:R-:W2:Y:S04]  /*1d9f0*/  LDL.LU.64 R30, [R1+0x328] ;  /* 0x00032800011e7983 */ /* 0x004ea80000300a00 */
[----:B------:R4:W-:Y:S04]  /*1da00*/  STL.64 [R1+0x448], R246 ;  /* 0x000448f601007387 */ /* 0x0009e80000100a00 */
[----:B-1----:R-:W2:Y:S01]  /*1da10*/  LDL.LU.64 R220, [R1+0x320] ;  /* 0x0003200001dc7983 */ /* 0x002ea20000300a00 */
[----:B---3--:R-:W-:-:S04]  /*1da20*/  IMAD.WIDE R222, R198, 0x4, R46 ;  /* 0x00000004c6de7825 */ /* 0x008fc800078e022e */
[C---:B------:R-:W-:Y:S01]  /*1da30*/  IMAD.WIDE R46, R198.reuse, 0x4, R12 ;  /* 0x00000004c62e7825 */ /* 0x040fe200078e020c */
[----:B------:R1:W-:Y:S04]  /*1da40*/  LDGSTS.E [R199+0x4d000], [R222.64], !P5 ;  /* 0x4d000000dec77fae */ /* 0x0003e8000e921848 */
[----:B------:R-:W3:Y:S04]  /*1da50*/  LDL.LU.64 R12, [R1+0x318] ;  /* 0x00031800010c7983 */ /* 0x000ee80000300a00 */
[----:B------:R1:W-:Y:S04]  /*1da60*/  STL.64 [R1+0x778], R222 ;  /* 0x000778de01007387 */ /* 0x0003e80000100a00 */
[----:B------:R1:W-:Y:S04]  /*1da70*/  STL.64 [R1+0x7b0], R46 ;  /* 0x0007b02e01007387 */ /* 0x0003e80000100a00 */
[----:B----4-:R-:W4:Y:S01]  /*1da80*/  LDL.64 R246, [R1+0x310] ;  /* 0x0003100001f67983 */ /* 0x010f220000100a00 */
[----:B-1----:R-:W-:-:S03]  /*1da90*/  IMAD.WIDE R222, R198, 0x4, R8 ;  /* 0x00000004c6de7825 */ /* 0x002fc600078e0208 */
[----:B------:R-:W4:Y:S01]  /*1daa0*/  LDL.LU.64 R8, [R1+0x308] ;  /* 0x0003080001087983 */ /* 0x000f220000300a00 */
[C---:B------:R-:W-:Y:S02]  /*1dab0*/  IADD3 R252, R0.reuse, -0x26d, RZ ;  /* 0xfffffd9300fc7810 */ /* 0x040fe40007ffe0ff */
[----:B------:R-:W-:Y:S02]  /*1dac0*/  IADD3 R201, R0, -0x271, RZ ;  /* 0xfffffd8f00c97810 */ /* 0x000fe40007ffe0ff */
[----:B------:R-:W-:Y:S02]  /*1dad0*/  ISETP.GE.U32.AND P0, PT, R252, 0x7ffffd14, PT ;  /* 0x7ffffd14fc00780c */ /* 0x000fe40003f06070 */
[----:B------:R-:W-:Y:S02]  /*1dae0*/  ISETP.GE.U32.AND P1, PT, R201, 0x7ffffd10, PT ;  /* 0x7ffffd10c900780c */ /* 0x000fe40003f26070 */
[C---:B------:R-:W-:Y:S02]  /*1daf0*/  IADD3 R201, R0.reuse, -0x275, RZ ;  /* 0xfffffd8b00c97810 */ /* 0x040fe40007ffe0ff */
[----:B------:R-:W-:-:S02]  /*1db00*/  IADD3 R252, R0, -0x279, RZ ;  /* 0xfffffd8700fc7810 */ /* 0x000fc40007ffe0ff */
[----:B------:R-:W-:Y:S02]  /*1db10*/  ISETP.GE.U32.AND P4, PT, R201, 0x7ffffd0c, PT ;  /* 0x7ffffd0cc900780c */ /* 0x000fe40003f86070 */
[----:B------:R-:W-:Y:S02]  /*1db20*/  IADD3 R201, R0, -0x27d, RZ ;  /* 0xfffffd8300c97810 */ /* 0x000fe40007ffe0ff */
[----:B------:R-:W-:Y:S01]  /*1db30*/  ISETP.GE.U32.AND P3, PT, R252, 0x7ffffd08, PT ;  /* 0x7ffffd08fc00780c */ /* 0x000fe20003f66070 */
[----:B------:R1:W-:Y:S01]  /*1db40*/  LDGSTS.E [R199+0x4d800], [R46.64], !P0 ;  /* 0x4d8000002ec77fae */ /* 0x0003e2000c121848 */
[----:B------:R-:W-:Y:S01]  /*1db50*/  IMAD.WIDE R28, R198, 0x4, R28 ;  /* 0x00000004c61c7825 */ /* 0x000fe200078e021c */
[----:B------:R-:W-:Y:S02]  /*1db60*/  ISETP.GE.U32.AND P2, PT, R201, 0x7ffffd04, PT ;  /* 0x7ffffd04c900780c */ /* 0x000fe40003f46070 */
[----:B------:R-:W-:Y:S01]  /*1db70*/  STL.64 [R1+0x7e8], R222 ;  /* 0x0007e8de01007387 */ /* 0x000fe20000100a00 */
[----:B------:R-:W-:-:S02]  /*1db80*/  IADD3 R201, R0, -0x202, RZ ;  /* 0xfffffdfe00c97810 */ /* 0x000fc40007ffe0ff */
[----:B------:R-:W-:Y:S01]  /*1db90*/  IADD3 R252, R0, -0x206, RZ ;  /* 0xfffffdfa00fc7810 */ /* 0x000fe20007ffe0ff */
[----:B------:R2:W-:Y:S01]  /*1dba0*/  LDGSTS.E [R199+0x4e000], [R222.64], !P1 ;  /* 0x4e000000dec77fae */ /* 0x0005e2000c921848 */
[----:B-1----:R-:W-:-:S03]  /*1dbb0*/  IMAD.WIDE R46, R198, 0x4, R14 ;  /* 0x00000004c62e7825 */ /* 0x002fc600078e020e */
[----:B------:R-:W4:Y:S01]  /*1dbc0*/  LDL.LU.64 R14, [R1+0x300] ;  /* 0x00030000010e7983 */ /* 0x000f220000300a00 */
[----:B------:R-:W-:-:S03]  /*1dbd0*/  ISETP.GE.U32.AND P6, PT, R201, 0x7ffffd7f, PT ;  /* 0x7ffffd7fc900780c */ /* 0x000fc60003fc6070 */
[----:B------:R1:W-:Y:S01]  /*1dbe0*/  STL.64 [R1+0x818], R46 ;  /* 0x0008182e01007387 */ /* 0x0003e20000100a00 */
[----:B------:R-:W-:-:S03]  /*1dbf0*/  ISETP.GE.U32.AND P5, PT, R252, 0x7ffffd7b, PT ;  /* 0x7ffffd7bfc00780c */ /* 0x000fc60003fa6070 */
[----:B------:R1:W-:Y:S04]  /*1dc00*/  STL.64 [R1+0x858], R28 ;  /* 0x0008581c01007387 */ /* 0x0003e80000100a00 */
[----:B------:R1:W-:Y:S04]  /*1dc10*/  LDGSTS.E [R199+0x4e800], [R46.64], !P4 ;  /* 0x4e8000002ec77fae */ /* 0x0003e8000e121848 */
[----:B------:R2:W-:Y:S04]  /*1dc20*/  LDGSTS.E [R199+0x4f000], [R28.64], !P3 ;  /* 0x4f0000001cc77fae */ /* 0x0005e8000d921848 */
[----:B-1----:R-:W4:Y:S01]  /*1dc30*/  LDL.LU.64 R46, [R1+0x2f8] ;  /* 0x0002f800012e7983 */ /* 0x002f220000300a00 */
[----:B--2---:R-:W-:-:S03]  /*1dc40*/  IMAD.WIDE R222, R198, 0x4, R30 ;  /* 0x00000004c6de7825 */ /* 0x004fc600078e021e */
[----:B------:R-:W2:Y:S04]  /*1dc50*/  LDL.LU.64 R30, [R1+0x2f0] ;  /* 0x0002f000011e7983 */ /* 0x000ea80000300a00 */
[----:B------:R-:W2:Y:S01]  /*1dc60*/  LDL.LU.64 R28, [R1+0x2e8] ;  /* 0x0002e800011c7983 */ /* 0x000ea20000300a00 */
[----:B------:R-:W-:-:S03]  /*1dc70*/  IMAD.WIDE R220, R198, 0x4, R220 ;  /* 0x00000004c6dc7825 */ /* 0x000fc600078e02dc */
[----:B------:R-:W-:Y:S04]  /*1dc80*/  STL.64 [R1+0x898], R222 ;  /* 0x000898de01007387 */ /* 0x000fe80000100a00 */
[----:B------:R1:W-:Y:S01]  /*1dc90*/  LDGSTS.E [R199+0x4f800], [R222.64], !P2 ;  /* 0x4f800000dec77fae */ /* 0x0003e2000d121848 */
[----:B---3--:R-:W-:-:S03]  /*1dca0*/  IMAD.WIDE R12, R198, 0x4, R12 ;  /* 0x00000004c60c7825 */ /* 0x008fc600078e020c */
[----:B------:R-:W-:Y:S04]  /*1dcb0*/  STL.64 [R1+0x90], R220 ;  /* 0x000090dc01007387 */ /* 0x000fe80000100a00 */
[----:B------:R3:W-:Y:S04]  /*1dcc0*/  LDGSTS.E [R10+0x40200], [R220.64], !P6 ;  /* 0x40200000dc0a7fae */ /* 0x0007e8000f121848 */
[----:B------:R1:W-:Y:S01]  /*1dcd0*/  STL.64 [R1+0x78], R12 ;  /* 0x0000780c01007387 */ /* 0x0003e20000100a00 */
[----:B----4-:R-:W-:-:S03]  /*1dce0*/  IMAD.WIDE R246, R198, 0x4, R246 ;  /* 0x00000004c6f67825 */ /* 0x010fc600078e02f6 */
[----:B------:R1:W-:Y:S04]  /*1dcf0*/  LDGSTS.E [R10+0x40a00], [R12.64], !P5 ;  /* 0x40a000000c0a7fae */ /* 0x0003e8000e921848 */
[----:B-1----:R-:W4:Y:S04]  /*1dd00*/  LDL.LU.64 R12, [R1+0x2e0] ;  /* 0x0002e000010c7983 */ /* 0x002f280000300a00 */
[----:B------:R1:W-:Y:S01]  /*1dd10*/  STL.64 [R1+0x60], R246 ;  /* 0x000060f601007387 */ /* 0x0003e20000100a00 */
[----:B------:R-:W-:-:S03]  /*1dd20*/  IMAD.WIDE R222, R198, 0x4, R8 ;  /* 0x00000004c6de7825 */ /* 0x000fc600078e0208 */
[----:B------:R-:W4:Y:S01]  /*1dd30*/  LDL.LU.64 R8, [R1+0x2d8] ;  /* 0x0002d80001087983 */ /* 0x000f220000300a00 */
[----:B------:R-:W-:-:S04]  /*1dd40*/  IADD3 R201, R0, -0x20a, RZ ;  /* 0xfffffdf600c97810 */ /* 0x000fc80007ffe0ff */
[----:B------:R-:W-:Y:S02]  /*1dd50*/  ISETP.GE.U32.AND P0, PT, R201, 0x7ffffd77, PT ;  /* 0x7ffffd77c900780c */ /* 0x000fe40003f06070 */
[----:B------:R-:W-:-:S04]  /*1dd60*/  IADD3 R201, R0, -0x20e, RZ ;  /* 0xfffffdf200c97810 */ /* 0x000fc80007ffe0ff */
[----:B------:R-:W-:Y:S02]  /*1dd70*/  ISETP.GE.U32.AND P1, PT, R201, 0x7ffffd73, PT ;  /* 0x7ffffd73c900780c */ /* 0x000fe40003f26070 */
[C---:B------:R-:W-:Y:S02]  /*1dd80*/  IADD3 R201, R0.reuse, -0x216, RZ ;  /* 0xfffffdea00c97810 */ /* 0x040fe40007ffe0ff */
[C---:B------:R-:W-:Y:S02]  /*1dd90*/  IADD3 R252, R0.reuse, -0x212, RZ ;  /* 0xfffffdee00fc7810 */ /* 0x040fe40007ffe0ff */
[----:B------:R-:W-:Y:S01]  /*1dda0*/  ISETP.GE.U32.AND P3, PT, R201, 0x7ffffd6b, PT ;  /* 0x7ffffd6bc900780c */ /* 0x000fe20003f66070 */
[----:B------:R1:W-:Y:S01]  /*1ddb0*/  LDGSTS.E [R10+0x41200], [R246.64], !P0 ;  /* 0x41200000f60a7fae */ /* 0x0003e2000c121848 */
[----:B------:R-:W-:Y:S02]  /*1ddc0*/  IADD3 R201, R0, -0x21a, RZ ;  /* 0xfffffde600c97810 */ /* 0x000fe40007ffe0ff */
[----:B------:R-:W-:-:S02]  /*1ddd0*/  ISETP.GE.U32.AND P4, PT, R252, 0x7ffffd6f, PT ;  /* 0x7ffffd6ffc00780c */ /* 0x000fc40003f86070 */
[----:B------:R-:W-:Y:S01]  /*1dde0*/  ISETP.GE.U32.AND P2, PT, R201, 0x7ffffd67, PT ;  /* 0x7ffffd67c900780c */ /* 0x000fe20003f46070 */
[----:B------:R1:W-:Y:S01]  /*1ddf0*/  LDGSTS.E [R10+0x41a00], [R222.64], !P1 ;  /* 0x41a00000de0a7fae */ /* 0x0003e2000c921848 */
[----:B---3--:R-:W-:-:S03]  /*1de00*/  IMAD.WIDE R220, R198, 0x4, R14 ;  /* 0x00000004c6dc7825 */ /* 0x008fc600078e020e */
[----:B------:R-:W2:Y:S01]  /*1de10*/  LDL.LU.64 R14, [R1+0x2d0] ;  /* 0x0002d000010e7983 */ /* 0x000ea20000300a00 */
[----:B------:R-:W-:-:S03]  /*1de20*/  IADD3 R252, R0, -0x21e, RZ ;  /* 0xfffffde200fc7810 */ /* 0x000fc60007ffe0ff */
[----:B------:R1:W-:Y:S04]  /*1de30*/  STL.64 [R1+0x48], R222 ;  /* 0x000048de01007387 */ /* 0x0003e80000100a00 */
[----:B------:R1:W-:Y:S04]  /*1de40*/  STL.64 [R1+0x30], R220 ;  /* 0x000030dc01007387 */ /* 0x0003e80000100a00 */
[----:B-1----:R-:W2:Y:S01]  /*1de50*/  LDL.LU.64 R246, [R1+0x2b0] ;  /* 0x0002b00001f67983 */ /* 0x002ea20000300a00 */
[----:B------:R-:W-:-:S03]  /*1de60*/  ISETP.GE.U32.AND P6, PT, R252, 0x7ffffd63, PT ;  /* 0x7ffffd63fc00780c */ /* 0x000fc60003fc6070 */
[----:B------:R1:W-:Y:S01]  /*1de70*/  LDGSTS.E [R10+0x42200], [R220.64], !P4 ;  /* 0x42200000dc0a7fae */ /* 0x0003e2000e121848 */
[----:B------:R-:W-:-:S05]  /*1de80*/  IMAD.WIDE R46, R198, 0x4, R46 ;  /* 0x00000004c62e7825 */ /* 0x000fca00078e022e */
[----:B------:R-:W-:Y:S04]  /*1de90*/  STL.64 [R1+0x1e8], R46 ;  /* 0x0001e82e01007387 */ /* 0x000fe80000100a00 */
[----:B------:R-:W2:Y:S04]  /*1dea0*/  LDL.LU.64 R222, [R1+0x298] ;  /* 0x0002980001de7983 */ /* 0x000ea80000300a00 */
[----:B-1----:R-:W2:Y:S04]  /*1deb0*/  LDL.LU.64 R220, [R1+0x288] ;  /* 0x0002880001dc7983 */ /* 0x002ea80000300a00 */
[----:B------:R4:W-:Y:S01]  /*1dec0*/  LDGSTS.E [R10+0x42a00], [R46.64], !P3 ;  /* 0x42a000002e0a7fae */ /* 0x0009e2000d921848 */
[----:B--2---:R-:W-:-:S04]  /*1ded0*/  IMAD.WIDE R30, R198, 0x4, R30 ;  /* 0x00000004c61e7825 */ /* 0x004fc800078e021e */
[C---:B------:R-:W-:Y:S01]  /*1dee0*/  IMAD.WIDE R28, R198.reuse, 0x4, R28 ;  /* 0x00000004c61c7825 */ /* 0x040fe200078e021c */
[----:B------:R1:W-:Y:S04]  /*1def0*/  STL.64 [R1+0x218], R30 ;  /* 0x0002181e01007387 */ /* 0x0003e80000100a00 */
[----:B------:R2:W-:Y:S04]  /*1df00*/  STL.64 [R1+0x250], R28 ;  /* 0x0002501c01007387 */ /* 0x0005e80000100a00 */
[----:B------:R1:W-:Y:S04]  /*1df10*/  LDGSTS.E [R10+0x43200], [R30.64], !P2 ;  /* 0x432000001e0a7fae */ /* 0x0003e8000d121848 */
[----:B------:R2:W-:Y:S04]  /*1df20*/  LDGSTS.E [R10+0x43a00], [R28.64], !P6 ;  /* 0x43a000001c0a7fae */ /* 0x0005e8000f121848 */
[----:B-1----:R-:W3:Y:S01]  /*1df30*/  LDL.LU.64 R30, [R1+0x280] ;  /* 0x00028000011e7983 */ /* 0x002ee20000300a00 */
[----:B----4-:R-:W-:-:S03]  /*1df40*/  IMAD.WIDE R46, R198, 0x4, R12 ;  /* 0x00000004c62e7825 */ /* 0x010fc600078e020c */
[----:B------:R-:W4:Y:S04]  /*1df50*/  LDL.LU.64 R12, [R1+0x268] ;  /* 0x00026800010c7983 */ /* 0x000f280000300a00 */
[----:B------:R-:W-:Y:S01]  /*1df60*/  STL.64 [R1+0x270], R46 ;  /* 0x0002702e01007387 */ /* 0x000fe20000100a00 */
[----:B--2---:R-:W-:-:S03]  /*1df70*/  IMAD.WIDE R28, R198, 0x4, R8 ;  /* 0x00000004c61c7825 */ /* 0x004fc600078e0208 */
[----:B------:R-:W2:Y:S01]  /*1df80*/  LDL.LU.64 R8, [R1+0x258] ;  /* 0x0002580001087983 */ /* 0x000ea20000300a00 */
        /* <DEDUP_REMOVED lines=11> */
[----:B------:R1:W-:Y:S01]  /*1e040*/  STL.64 [R1+0x290], R28 ;  /* 0x0002901c01007387 */ /* 0x0003e20000100a00 */
[----:B------:R-:W-:Y:S01]  /*1e050*/  IADD3 R252, R0, -0x236, RZ ;  /* 0xfffffdca00fc7810 */ /* 0x000fe20007ffe0ff */
[----:B------:R-:W-:-:S03]  /*1e060*/  IMAD.WIDE R14, R198, 0x4, R14 ;  /* 0x00000004c60e7825 */ /* 0x000fc600078e020e */
[----:B------:R-:W-:Y:S01]  /*1e070*/  ISETP.GE.U32.AND P2, PT, R252, 0x7ffffd4b, PT ;  /* 0x7ffffd4bfc00780c */ /* 0x000fe20003f46070 */
[----:B------:R1:W-:Y:S01]  /*1e080*/  LDGSTS.E [R10+0x44a00], [R28.64], !P0 ;  /* 0x44a000001c0a7fae */ /* 0x0003e2000c121848 */
[----:B------:R-:W-:-:S03]  /*1e090*/  IADD3 R201, R0, -0x23a, RZ ;  /* 0xfffffdc600c97810 */ /* 0x000fc60007ffe0ff */
[----:B------:R1:W-:Y:S01]  /*1e0a0*/  STL.64 [R1+0x2a0], R14 ;  /* 0x0002a00e01007387 */ /* 0x0003e20000100a00 */
[----:B------:R-:W-:-:S03]  /*1e0b0*/  ISETP.GE.U32.AND P6, PT, R201, 0x7ffffd47, PT ;  /* 0x7ffffd47c900780c */ /* 0x000fc60003fc6070 */
[----:B------:R1:W-:Y:S01]  /*1e0c0*/  LDGSTS.E [R10+0x45200], [R14.64], !P1 ;  /* 0x452000000e0a7fae */ /* 0x0003e2000c921848 */
[----:B------:R-:W-:-:S03]  /*1e0d0*/  IMAD.WIDE R246, R198, 0x4, R246 ;  /* 0x00000004c6f67825 */ /* 0x000fc600078e02f6 */
[----:B-1----:R-:W2:Y:S01]  /*1e0e0*/  LDL.LU.64 R28, [R1+0x240] ;  /* 0x00024000011c7983 */ /* 0x002ea20000300a00 */
[----:B------:R-:W-:-:S03]  /*1e0f0*/  IADD3 R201, R0, -0x23e, RZ ;  /* 0xfffffdc200c97810 */ /* 0x000fc60007ffe0ff */
[----:B------:R-:W2:Y:S01]  /*1e100*/  LDL.LU.64 R46, [R1+0x238] ;  /* 0x00023800012e7983 */ /* 0x000ea20000300a00 */
[----:B------:R-:W-:-:S03]  /*1e110*/  IADD3 R252, R0, -0x242, RZ ;  /* 0xfffffdbe00fc7810 */ /* 0x000fc60007ffe0ff */
[----:B------:R-:W2:Y:S04]  /*1e120*/  LDL.LU.64 R14, [R1+0x230] ;  /* 0x00023000010e7983 */ /* 0x000ea80000300a00 */
[----:B------:R1:W-:Y:S04]  /*1e130*/  STL.64 [R1+0x2a8], R246 ;  /* 0x0002a8f601007387 */ /* 0x0003e80000100a00 */
[----:B------:R1:W-:Y:S01]  /*1e140*/  LDGSTS.E [R10+0x45a00], [R246.64], !P4 ;  /* 0x45a00000f60a7fae */ /* 0x0003e2000e121848 */
[----:B------:R-:W-:-:S04]  /*1e150*/  IMAD.WIDE R222, R198, 0x4, R222 ;  /* 0x00000004c6de7825 */ /* 0x000fc800078e02de */
[----:B------:R-:W-:Y:S01]  /*1e160*/  IMAD.WIDE R220, R198, 0x4, R220 ;  /* 0x00000004c6dc7825 */ /* 0x000fe200078e02dc */
[----:B------:R3:W-:Y:S01]  /*1e170*/  STL.64 [R1+0x298], R222 ;  /* 0x000298de01007387 */ /* 0x0007e20000100a00 */
[----:B------:R-:W-:-:S03]  /*1e180*/  ISETP.GE.U32.AND P5, PT, R201, 0x7ffffd43, PT ;  /* 0x7ffffd43c900780c */ /* 0x000fc60003fa6070 */
[----:B------:R3:W-:Y:S01]  /*1e190*/  LDGSTS.E [R10+0x46200], [R222.64], !P3 ;  /* 0x46200000de0a7fae */ /* 0x0007e2000d921848 */
[----:B------:R-:W-:-:S03]  /*1e1a0*/  ISETP.GE.U32.AND P0, PT, R252, 0x7ffffd3f, PT ;  /* 0x7ffffd3ffc00780c */ /* 0x000fc60003f06070 */
[----:B------:R4:W-:Y:S04]  /*1e1b0*/  STL.64 [R1+0x288], R220 ;  /* 0x000288dc01007387 */ /* 0x0009e80000100a00 */
[----:B-1----:R-:W2:Y:S04]  /*1e1c0*/  LDL.LU.64 R246, [R1+0x228] ;  /* 0x0002280001f67983 */ /* 0x002ea80000300a00 */
[----:B------:R4:W-:Y:S01]  /*1e1d0*/  LDGSTS.E [R10+0x46a00], [R220.64], !P2 ;  /* 0x46a00000dc0a7fae */ /* 0x0009e2000d121848 */
[----:B---3--:R-:W-:-:S05]  /*1e1e0*/  IMAD.WIDE R222, R198, 0x4, R30 ;  /* 0x00000004c6de7825 */ /* 0x008fca00078e021e */
[----:B------:R-:W-:Y:S04]  /*1e1f0*/  STL.64 [R1+0x280], R222 ;  /* 0x000280de01007387 */ /* 0x000fe80000100a00 */
[----:B------:R1:W-:Y:S01]  /*1e200*/  LDGSTS.E [R10+0x47200], [R222.64], !P6 ;  /* 0x47200000de0a7fae */ /* 0x0003e2000f121848 */
[----:B----4-:R-:W-:-:S03]  /*1e210*/  IMAD.WIDE R220, R198, 0x4, R12 ;  /* 0x00000004c6dc7825 */ /* 0x010fc600078e020c */
[----:B------:R-:W3:Y:S04]  /*1e220*/  LDL.LU.64 R12, [R1+0x220] ;  /* 0x00022000010c7983 */ /* 0x000ee80000300a00 */
[----:B------:R-:W4:Y:S01]  /*1e230*/  LDL.LU.64 R30, [R1+0x208] ;  /* 0x00020800011e7983 */ /* 0x000f220000300a00 */
[----:B--2---:R-:W-:-:S03]  /*1e240*/  IMAD.WIDE R8, R198, 0x4, R8 ;  /* 0x00000004c6087825 */ /* 0x004fc600078e0208 */
[----:B------:R-:W-:Y:S04]  /*1e250*/  STL.64 [R1+0x268], R220 ;  /* 0x000268dc01007387 */ /* 0x000fe80000100a00 */
[----:B------:R2:W-:Y:S04]  /*1e260*/  LDGSTS.E [R10+0x47a00], [R220.64], !P5 ;  /* 0x47a00000dc0a7fae */ /* 0x0005e8000e921848 */
[----:B------:R1:W-:Y:S04]  /*1e270*/  STL.64 [R1+0x258], R8 ;  /* 0x0002580801007387 */ /* 0x0003e80000100a00 */
[----:B------:R1:W-:Y:S04]  /*1e280*/  LDGSTS.E [R10+0x48200], [R8.64], !P0 ;  /* 0x48200000080a7fae */ /* 0x0003e8000c121848 */
[----:B-1----:R-:W4:Y:S01]  /*1e290*/  LDL.LU.64 R8, [R1+0x200] ;  /* 0x0002000001087983 */ /* 0x002f220000300a00 */
[----:B------:R-:W-:-:S04]  /*1e2a0*/  IADD3 R201, R0, -0x246, RZ ;  /* 0xfffffdba00c97810 */ /* 0x000fc80007ffe0ff */
[----:B------:R-:W-:Y:S02]  /*1e2b0*/  ISETP.GE.U32.AND P1, PT, R201, 0x7ffffd3b, PT ;  /* 0x7ffffd3bc900780c */ /* 0x000fe40003f26070 */
[C---:B------:R-:W-:Y:S02]  /*1e2c0*/  IADD3 R201, R0.reuse, -0x24a, RZ ;  /* 0xfffffdb600c97810 */ /* 0x040fe40007ffe0ff */
[C---:B------:R-:W-:Y:S02]  /*1e2d0*/  IADD3 R252, R0.reuse, -0x24e, RZ ;  /* 0xfffffdb200fc7810 */ /* 0x040fe40007ffe0ff */
[----:B------:R-:W-:Y:S02]  /*1e2e0*/  ISETP.GE.U32.AND P4, PT, R201, 0x7ffffd37, PT ;  /* 0x7ffffd37c900780c */ /* 0x000fe40003f86070 */
[----:B------:R-:W-:Y:S02]  /*1e2f0*/  IADD3 R201, R0, -0x252, RZ ;  /* 0xfffffdae00c97810 */ /* 0x000fe40007ffe0ff */
[----:B------:R-:W-:Y:S01]  /*1e300*/  ISETP.GE.U32.AND P3, PT, R252, 0x7ffffd33, PT ;  /* 0x7ffffd33fc00780c */ /* 0x000fe20003f66070 */
[----:B------:R-:W-:Y:S01]  /*1e310*/  IMAD.WIDE R222, R198, 0x4, R28 ;  /* 0x00000004c6de7825 */ /* 0x000fe200078e021c */
[----:B------:R-:W-:-:S03]  /*1e320*/  ISETP.GE.U32.AND P2, PT, R201, 0x7ffffd2f, PT ;  /* 0x7ffffd2fc900780c */ /* 0x000fc60003f46070 */
[----:B------:R-:W-:Y:S01]  /*1e330*/  IMAD.WIDE R28, R198, 0x4, R46 ;  /* 0x00000004c61c7825 */ /* 0x000fe200078e022e */
[----:B------:R-:W-:Y:S01]  /*1e340*/  IADD3 R201, R0, -0x256, RZ ;  /* 0xfffffdaa00c97810 */ /* 0x000fe20007ffe0ff */
[----:B------:R-:W-:Y:S02]  /*1e350*/  STL.64 [R1+0x240], R222 ;  /* 0x000240de01007387 */ /* 0x000fe40000100a00 */
[----:B------:R-:W-:Y:S01]  /*1e360*/  IMAD.WIDE R14, R198, 0x4, R14 ;  /* 0x00000004c60e7825 */ /* 0x000fe200078e020e */
[----:B------:R-:W-:Y:S01]  /*1e370*/  IADD3 R252, R0, -0x25a, RZ ;  /* 0xfffffda600fc7810 */ /* 0x000fe20007ffe0ff */
[----:B--2---:R-:W2:Y:S01]  /*1e380*/  LDL.LU.64 R220, [R1+0x1f8] ;  /* 0x0001f80001dc7983 */ /* 0x004ea20000300a00 */
[----:B------:R-:W-:-:S03]  /*1e390*/  ISETP.GE.U32.AND P6, PT, R201, 0x7ffffd2b, PT ;  /* 0x7ffffd2bc900780c */ /* 0x000fc60003fc6070 */
[----:B------:R-:W2:Y:S01]  /*1e3a0*/  LDL.LU.64 R46, [R1+0x1f0] ;  /* 0x0001f000012e7983 */ /* 0x000ea20000300a00 */
[----:B------:R-:W-:-:S03]  /*1e3b0*/  ISETP.GE.U32.AND P5, PT, R252, 0x7ffffd27, PT ;  /* 0x7ffffd27fc00780c */ /* 0x000fc60003fa6070 */
[----:B------:R1:W-:Y:S04]  /*1e3c0*/  STL.64 [R1+0x238], R28 ;  /* 0x0002381c01007387 */ /* 0x0003e80000100a00 */
[----:B------:R3:W-:Y:S04]  /*1e3d0*/  LDGSTS.E [R10+0x48a00], [R222.64], !P1 ;  /* 0x48a00000de0a7fae */ /* 0x0007e8000c921848 */
[----:B------:R1:W-:Y:S04]  /*1e3e0*/  STL.64 [R1+0x230], R14 ;  /* 0x0002300e01007387 */ /* 0x0003e80000100a00 */
[----:B------:R1:W-:Y:S01]  /*1e3f0*/  LDGSTS.E [R10+0x49200], [R28.64], !P4 ;  /* 0x492000001c0a7fae */ /* 0x0003e2000e121848 */
[----:B------:R-:W-:-:S03]  /*1e400*/  IMAD.WIDE R246, R198, 0x4, R246 ;  /* 0x00000004c6f67825 */ /* 0x000fc600078e02f6 */
[----:B------:R1:W-:Y:S04]  /*1e410*/  LDGSTS.E [R10+0x49a00], [R14.64], !P3 ;  /* 0x49a000000e0a7fae */ /* 0x0003e8000d921848 */
[----:B------:R3:W-:Y:S04]  /*1e420*/  LDGSTS.E [R10+0x4a200], [R246.64], !P2 ;  /* 0x4a200000f60a7fae */ /* 0x0007e8000d121848 */
[----:B-1----:R-:W2:Y:S04]  /*1e430*/  LDL.LU.64 R28, [R1+0x1e0] ;  /* 0x0001e000011c7983 */ /* 0x002ea80000300a00 */
[----:B------:R-:W2:Y:S04]  /*1e440*/  LDL.LU.64 R14, [R1+0x1d8] ;  /* 0x0001d800010e7983 */ /* 0x000ea80000300a00 */
[----:B------:R1:W-:Y:S01]  /*1e450*/  STL.64 [R1+0x228], R246 ;  /* 0x000228f601007387 */ /* 0x0003e20000100a00 */
[----:B---3--:R-:W-:-:S03]  /*1e460*/  IMAD.WIDE R222, R198, 0x4, R12 ;  /* 0x00000004c6de7825 */ /* 0x008fc600078e020c */
[----:B------:R-:W3:Y:S01]  /*1e470*/  LDL.LU.64 R12, [R1+0x1d0] ;  /* 0x0001d000010c7983 */ /* 0x000ee20000300a00 */
[----:B----4-:R-:W-:-:S03]  /*1e480*/  IMAD.WIDE R30, R198, 0x4, R30 ;  /* 0x00000004c61e7825 */ /* 0x010fc600078e021e */
[----:B------:R-:W-:Y:S04]  /*1e490*/  STL.64 [R1+0x2b0], R222 ;  /* 0x0002b0de01007387 */ /* 0x000fe80000100a00 */
[----:B------:R4:W-:Y:S04]  /*1e4a0*/  STL.64 [R1+0x2d8], R30 ;  /* 0x0002d81e01007387 */ /* 0x0009e80000100a00 */
[----:B-1----:R-:W3:Y:S04]  /*1e4b0*/  LDL.LU.64 R246, [R1+0x1c8] ;  /* 0x0001c80001f67983 */ /* 0x002ee80000300a00 */
[----:B------:R1:W-:Y:S04]  /*1e4c0*/  LDGSTS.E [R10+0x4aa00], [R222.64], !P6 ;  /* 0x4aa00000de0a7fae */ /* 0x0003e8000f121848 */
[----:B------:R4:W-:Y:S04]  /*1e4d0*/  LDGSTS.E [R10+0x4b200], [R30.64], !P5 ;  /* 0x4b2000001e0a7fae */ /* 0x0009e8000e921848 */
[----:B----4-:R-:W4:Y:S01]  /*1e4e0*/  LDL.LU.64 R30, [R1+0x1c0] ;  /* 0x0001c000011e7983 */ /* 0x010f220000300a00 */
[----:B-1----:R-:W-:-:S03]  /*1e4f0*/  IMAD.WIDE R222, R198, 0x4, R8 ;  /* 0x00000004c6de7825 */ /* 0x002fc600078e0208 */
[----:B------:R-:W4:Y:S01]  /*1e500*/  LDL.LU.64 R8, [R1+0x1b8] ;  /* 0x0001b80001087983 */ /* 0x000f220000300a00 */
[C---:B------:R-:W-:Y:S02]  /*1e510*/  IADD3 R201, R0.reuse, -0x25e, RZ ;  /* 0xfffffda200c97810 */ /* 0x040fe40007ffe0ff */
[C---:B------:R-:W-:Y:S02]  /*1e520*/  IADD3 R252, R0.reuse, -0x266, RZ ;  /* 0xfffffd9a00fc7810 */ /* 0x040fe40007ffe0ff */
[----:B------:R-:W-:Y:S02]  /*1e530*/  ISETP.GE.U32.AND P0, PT, R201, 0x7ffffd23, PT ;  /* 0x7ffffd23c900780c */ /* 0x000fe40003f06070 */
[----:B------:R-:W-:Y:S02]  /*1e540*/  IADD3 R201, R0, -0x262, RZ ;  /* 0xfffffd9e00c97810 */ /* 0x000fe40007ffe0ff */
[----:B------:R-:W-:Y:S02]  /*1e550*/  ISETP.GE.U32.AND P4, PT, R252, 0x7ffffd1b, PT ;  /* 0x7ffffd1bfc00780c */ /* 0x000fe40003f86070 */
[----:B------:R-:W-:-:S02]  /*1e560*/  ISETP.GE.U32.AND P1, PT, R201, 0x7ffffd1f, PT ;  /* 0x7ffffd1fc900780c */ /* 0x000fc40003f26070 */
[C---:B------:R-:W-:Y:S02]  /*1e570*/  IADD3 R201, R0.reuse, -0x26a, RZ ;  /* 0xfffffd9600c97810 */ /* 0x040fe40007ffe0ff */
[C---:B------:R-:W-:Y:S02]  /*1e580*/  IADD3 R252, R0.reuse, -0x272, RZ ;  /* 0xfffffd8e00fc7810 */ /* 0x040fe40007ffe0ff */
[----:B------:R-:W-:Y:S01]  /*1e590*/  ISETP.GE.U32.AND P3, PT, R201, 0x7ffffd17, PT ;  /* 0x7ffffd17c900780c */ /* 0x000fe20003f66070 */
[----:B------:R-:W-:Y:S01]  /*1e5a0*/  STL.64 [R1+0x2e8], R222 ;  /* 0x0002e8de01007387 */ /* 0x000fe20000100a00 */
[----:B------:R-:W-:-:S03]  /*1e5b0*/  IADD3 R201, R0, -0x26e, RZ ;  /* 0xfffffd9200c97810 */ /* 0x000fc60007ffe0ff */
[----:B------:R1:W-:Y:S01]  /*1e5c0*/  LDGSTS.E [R10+0x4ba00], [R222.64], !P0 ;  /* 0x4ba00000de0a7fae */ /* 0x0003e2000c121848 */
[----:B------:R-:W-:Y:S01]  /*1e5d0*/  ISETP.GE.U32.AND P2, PT, R201, 0x7ffffd13, PT ;  /* 0x7ffffd13c900780c */ /* 0x000fe20003f46070 */
[----:B--2---:R-:W-:Y:S01]  /*1e5e0*/  IMAD.WIDE R220, R198, 0x4, R220 ;  /* 0x00000004c6dc7825 */ /* 0x004fe200078e02dc */
[----:B------:R-:W-:-:S03]  /*1e5f0*/  ISETP.GE.U32.AND P6, PT, R252, 0x7ffffd0f, PT ;  /* 0x7ffffd0ffc00780c */ /* 0x000fc60003fc6070 */
[C---:B------:R-:W-:Y:S01]  /*1e600*/  IMAD.WIDE R46, R198.reuse, 0x4, R46 ;  /* 0x00000004c62e7825 */ /* 0x040fe200078e022e */
[----:B------:R-:W-:Y:S04]  /*1e610*/  STL.64 [R1+0x2f8], R220 ;  /* 0x0002f8dc01007387 */ /* 0x000fe80000100a00 */
[----:B------:R2:W-:Y:S04]  /*1e620*/  LDGSTS.E [R10+0x4c200], [R220.64], !P1 ;  /* 0x4c200000dc0a7fae */ /* 0x0005e8000c921848 */
[----:B------:R1:W-:Y:S04]  /*1e630*/  STL.64 [R1+0x308], R46 ;  /* 0x0003082e01007387 */ /* 0x0003e80000100a00 */
[----:B------:R1:W-:Y:S04]  /*1e640*/  LDGSTS.E [R10+0x4ca00], [R46.64], !P4 ;  /* 0x4ca000002e0a7fae */ /* 0x0003e8000e121848 */
[----:B-1----:R-:W4:Y:S01]  /*1e650*/  LDL.LU.64 R46, [R1+0x88] ;  /* 0x00008800012e7983 */ /* 0x002f220000300a00 */
[----:B------:R-:W-:-:S04]  /*1e660*/  IMAD.WIDE R222, R198, 0x4, R28 ;  /* 0x00000004c6de7825 */ /* 0x000fc800078e021c */
[C---:B--2---:R-:W-:Y:S01]  /*1e670*/  IMAD.WIDE R220, R198.reuse, 0x4, R14 ;  /* 0x00000004c6dc7825 */ /* 0x044fe200078e020e */
[----:B------:R1:W-:Y:S04]  /*1e680*/  STL.64 [R1+0x330], R222 ;  /* 0x000330de01007387 */ /* 0x0003e80000100a00 */
[----:B------:R-:W2:Y:S04]  /*1e690*/  LDL.LU.64 R14, [R1+0x70] ;  /* 0x00007000010e7983 */ /* 0x000ea80000300a00 */
[----:B------:R1:W-:Y:S04]  /*1e6a0*/  LDGSTS.E [R10+0x4d200], [R222.64], !P3 ;  /* 0x4d200000de0a7fae */ /* 0x0003e8000d921848 */
[----:B------:R1:W-:Y:S01]  /*1e6b0*/  LDGSTS.E [R10+0x4da00], [R220.64], !P2 ;  /* 0x4da00000dc0a7fae */ /* 0x0003e2000d121848 */
[----:B---3--:R-:W-:-:S03]  /*1e6c0*/  IMAD.WIDE R28, R198, 0x4, R12 ;  /* 0x00000004c61c7825 */ /* 0x008fc600078e020c */
[----:B------:R-:W3:Y:S04]  /*1e6d0*/  LDL.LU.64 R12, [R1+0x58] ;  /* 0x00005800010c7983 */ /* 0x000ee80000300a00 */
[----:B------:R-:W-:Y:S01]  /*1e6e0*/  STL.64 [R1+0x3b0], R220 ;  /* 0x0003b0dc01007387 */ /* 0x000fe20000100a00 */
[----:B-1----:R-:W-:-:S03]  /*1e6f0*/  IMAD.WIDE R222, R198, 0x4, R246 ;  /* 0x00000004c6de7825 */ /* 0x002fc600078e02f6 */
[----:B------:R4:W-:Y:S04]  /*1e700*/  STL.64 [R1+0x400], R28 ;  /* 0x0004001c01007387 */ /* 0x0009e80000100a00 */
[----:B------:R4:W-:Y:S04]  /*1e710*/  LDGSTS.E [R10+0x4e200], [R28.64], !P6 ;  /* 0x4e2000001c0a7fae */ /* 0x0009e8000f121848 */
[----:B------:R-:W3:Y:S04]  /*1e720*/  LDL.LU.64 R246, [R1+0x40] ;  /* 0x0000400001f67983 */ /* 0x000ee80000300a00 */
[----:B------:R1:W-:Y:S01]  /*1e730*/  STL.64 [R1+0x440], R222 ;  /* 0x000440de01007387 */ /* 0x0003e20000100a00 */
[----:B----4-:R-:W-:-:S03]  /*1e740*/  IMAD.WIDE R28, R198, 0x4, R8 ;  /* 0x00000004c61c7825 */ /* 0x010fc600078e0208 */
[----:B------:R-:W3:Y:S04]  /*1e750*/  LDL.LU.64 R8, [R1+0x28] ;  /* 0x0000280001087983 */ /* 0x000ee80000300a00 */
[----:B------:R-:W3:Y:S01]  /*1e760*/  LDL.LU.64 R220, [R1+0x18] ;  /* 0x0000180001dc7983 */ /* 0x000ee20000300a00 */
[----:B------:R-:W-:-:S04]  /*1e770*/  IADD3 R201, R0, -0x276, RZ ;  /* 0xfffffd8a00c97810 */ /* 0x000fc80007ffe0ff */
[----:B------:R-:W-:Y:S02]  /*1e780*/  ISETP.GE.U32.AND P5, PT, R201, 0x7ffffd0b, PT ;  /* 0x7ffffd0bc900780c */ /* 0x000fe40003fa6070 */
[C---:B------:R-:W-:Y:S02]  /*1e790*/  IADD3 R201, R0.reuse, -0x27a, RZ ;  /* 0xfffffd8600c97810 */ /* 0x040fe40007ffe0ff */
[C---:B------:R-:W-:Y:S02]  /*1e7a0*/  IADD3 R252, R0.reuse, -0x27e, RZ ;  /* 0xfffffd8200fc7810 */ /* 0x040fe40007ffe0ff */
[----:B------:R-:W-:Y:S02]  /*1e7b0*/  ISETP.GE.U32.AND P0, PT, R201, 0x7ffffd07, PT ;  /* 0x7ffffd07c900780c */ /* 0x000fe40003f06070 */
[----:B------:R-:W-:Y:S02]  /*1e7c0*/  IADD3 R201, R0, -0x203, RZ ;  /* 0xfffffdfd00c97810 */ /* 0x000fe40007ffe0ff */
[----:B------:R-:W-:-:S02]  /*1e7d0*/  ISETP.GE.U32.AND P1, PT, R252, 0x7ffffd03, PT ;  /* 0x7ffffd03fc00780c */ /* 0x000fc40003f26070 */
[----:B------:R-:W-:Y:S01]  /*1e7e0*/  ISETP.GE.U32.AND P4, PT, R201, 0x7ffffd7e, PT ;  /* 0x7ffffd7ec900780c */ /* 0x000fe20003f86070 */
[----:B------:R-:W-:Y:S01]  /*1e7f0*/  IMAD.WIDE R30, R198, 0x4, R30 ;  /* 0x00000004c61e7825 */ /* 0x000fe200078e021e */
[C---:B------:R-:W-:Y:S01]  /*1e800*/  IADD3 R201, R0.reuse, -0x207, RZ ;  /* 0xfffffdf900c97810 */ /* 0x040fe20007ffe0ff */
[----:B------:R1:W-:Y:S01]  /*1e810*/  LDGSTS.E [R10+0x4ea00], [R222.64], !P5 ;  /* 0x4ea00000de0a7fae */ /* 0x0003e2000e921848 */
[C---:B------:R-:W-:Y:S02]  /*1e820*/  IADD3 R252, R0.reuse, -0x20b, RZ ;  /* 0xfffffdf500fc7810 */ /* 0x040fe40007ffe0ff */
[----:B------:R-:W-:Y:S01]  /*1e830*/  ISETP.GE.U32.AND P3, PT, R201, 0x7ffffd7a, PT ;  /* 0x7ffffd7ac900780c */ /* 0x000fe20003f66070 */
[----:B------:R-:W-:Y:S01]  /*1e840*/  STL.64 [R1+0x770], R30 ;  /* 0x0007701e01007387 */ /* 0x000fe20000100a00 */
[----:B------:R-:W-:Y:S02]  /*1e850*/  IADD3 R201, R0, -0x20f, RZ ;  /* 0xfffffdf100c97810 */ /* 0x000fe40007ffe0ff */
[----:B------:R-:W-:Y:S01]  /*1e860*/  ISETP.GE.U32.AND P2, PT, R252, 0x7ffffd76, PT ;  /* 0x7ffffd76fc00780c */ /* 0x000fe20003f46070 */
[----:B------:R1:W-:Y:S01]  /*1e870*/  LDGSTS.E [R10+0x4f200], [R30.64], !P0 ;  /* 0x4f2000001e0a7fae */ /* 0x0003e2000c121848 */
[----:B------:R-:W-:-:S02]  /*1e880*/  ISETP.GE.U32.AND P6, PT, R201, 0x7ffffd72, PT ;  /* 0x7ffffd72c900780c */ /* 0x000fc40003fc6070 */
[----:B------:R-:W-:Y:S01]  /*1e890*/  IADD3 R201, R0, -0x213, RZ ;  /* 0xfffffded00c97810 */ /* 0x000fe20007ffe0ff */
[----:B------:R1:W-:Y:S04]  /*1e8a0*/  STL.64 [R1+0x7a0], R28 ;  /* 0x0007a01c01007387 */ /* 0x0003e80000100a00 */
[----:B------:R1:W-:Y:S01]  /*1e8b0*/  LDGSTS.E [R10+0x4fa00], [R28.64], !P1 ;  /* 0x4fa000001c0a7fae */ /* 0x0003e2000c921848 */
[----:B------:R-:W-:-:S03]  /*1e8c0*/  ISETP.GE.U32.AND P5, PT, R201, 0x7ffffd6e, PT ;  /* 0x7ffffd6ec900780c */ /* 0x000fc60003fa6070 */
[----:B-1----:R-:W3:Y:S04]  /*1e8d0*/  LDL.LU.64 R222, [R1+0x10] ;  /* 0x0000100001de7983 */ /* 0x002ee80000300a00 */
[----:B------:R-:W3:Y:S01]  /*1e8e0*/  LDL.LU.64 R28, [R1+0x1b0] ;  /* 0x0001b000011c7983 */ /* 0x000ee20000300a00 */
[----:B------:R-:W-:-:S05]  /*1e8f0*/  IMAD.WIDE R46, R198, 0x4, R46 ;  /* 0x00000004c62e7825 */ /* 0x000fca00078e022e */
[----:B------:R1:W-:Y:S04]  /*1e900*/  STL.64 [R1+0x88], R46 ;  /* 0x0000882e01007387 */ /* 0x0003e80000100a00 */
[----:B------:R-:W3:Y:S01]  /*1e910*/  LDL.LU.64 R30, [R1+0x160] ;  /* 0x00016000011e7983 */ /* 0x000ee20000300a00 */
[----:B--2---:R-:W-:-:S03]  /*1e920*/  IMAD.WIDE R14, R198, 0x4, R14 ;  /* 0x00000004c60e7825 */ /* 0x004fc600078e020e */
[----:B------:R1:W-:Y:S04]  /*1e930*/  LDGSTS.E [R11+0x40400], [R46.64], !P4 ;  /* 0x404000002e0b7fae */ /* 0x0003e8000e121848 */
[----:B------:R2:W-:Y:S04]  /*1e940*/  STL.64 [R1+0x70], R14 ;  /* 0x0000700e01007387 */ /* 0x0005e80000100a00 */
[----:B------:R2:W-:Y:S01]  /*1e950*/  LDGSTS.E [R11+0x40c00], [R14.64], !P3 ;  /* 0x40c000000e0b7fae */ /* 0x0005e2000d921848 */
[----:B---3--:R-:W-:-:S05]  /*1e960*/  IMAD.WIDE R12, R198, 0x4, R12 ;  /* 0x00000004c60c7825 */ /* 0x008fca00078e020c */
[----:B------:R3:W-:Y:S04]  /*1e970*/  STL.64 [R1+0x58], R12 ;  /* 0x0000580c01007387 */ /* 0x0007e80000100a00 */
[----:B-1----:R-:W4:Y:S04]  /*1e980*/  LDL.LU.64 R46, [R1+0x150] ;  /* 0x00015000012e7983 */ /* 0x002f280000300a00 */
[----:B------:R3:W-:Y:S01]  /*1e990*/  LDGSTS.E [R11+0x41400], [R12.64], !P2 ;  /* 0x414000000c0b7fae */ /* 0x0007e2000d121848 */
[----:B--2---:R-:W-:-:S05]  /*1e9a0*/  IMAD.WIDE R14, R198, 0x4, R246 ;  /* 0x00000004c60e7825 */ /* 0x004fca00078e02f6 */
[----:B------:R1:W-:Y:S04]  /*1e9b0*/  LDGSTS.E [R11+0x41c00], [R14.64], !P6 ;  /* 0x41c000000e0b7fae */ /* 0x0003e8000f121848 */
[----:B---3--:R-:W2:Y:S04]  /*1e9c0*/  LDL.LU.64 R12, [R1+0x138] ;  /* 0x00013800010c7983 */ /* 0x008ea80000300a00 */
[----:B------:R-:W3:Y:S01]  /*1e9d0*/  LDL.LU.64 R246, [R1+0x128] ;  /* 0x0001280001f67983 */ /* 0x000ee20000300a00 */
[----:B------:R-:W-:-:S03]  /*1e9e0*/  IMAD.WIDE R8, R198, 0x4, R8 ;  /* 0x00000004c6087825 */ /* 0x000fc600078e0208 */
[----:B------:R1:W-:Y:S01]  /*1e9f0*/  STL.64 [R1+0x40], R14 ;  /* 0x0000400e01007387 */ /* 0x0003e20000100a00 */
[----:B------:R-:W-:-:S03]  /*1ea00*/  IMAD.WIDE R220, R198, 0x4, R220 ;  /* 0x00000004c6dc7825 */ /* 0x000fc600078e02dc */
[----:B------:R1:W-:Y:S04]  /*1ea10*/  LDGSTS.E [R11+0x42400], [R8.64], !P5 ;  /* 0x42400000080b7fae */ /* 0x0003e8000e921848 */
[----:B-1----:R-:W3:Y:S04]  /*1ea20*/  LDL.LU.64 R14, [R1+0x118] ;  /* 0x00011800010e7983 */ /* 0x002ee80000300a00 */
[----:B------:R1:W-:Y:S04]  /*1ea30*/  STL.64 [R1+0x28], R8 ;  /* 0x0000280801007387 */ /* 0x0003e80000100a00 */
[----:B------:R1:W-:Y:S04]  /*1ea40*/  STL.64 [R1+0x18], R220 ;  /* 0x000018dc01007387 */ /* 0x0003e80000100a00 */
[----:B-1----:R-:W3:Y:S01]  /*1ea50*/  LDL.LU.64 R8, [R1+0x100] ;  /* 0x0001000001087983 */ /* 0x002ee20000300a00 */
[----:B------:R-:W-:-:S02]  /*1ea60*/  IADD3 R201, R0, -0x21b, RZ ;  /* 0xfffffde500c97810 */ /* 0x000fc40007ffe0ff */
[C---:B------:R-:W-:Y:S02]  /*1ea70*/  IADD3 R252, R0.reuse, -0x217, RZ ;  /* 0xfffffde900fc7810 */ /* 0x040fe40007ffe0ff */
[----:B------:R-:W-:Y:S02]  /*1ea80*/  ISETP.GE.U32.AND P1, PT, R201, 0x7ffffd66, PT ;  /* 0x7ffffd66c900780c */ /* 0x000fe40003f26070 */
[----:B------:R-:W-:Y:S02]  /*1ea90*/  IADD3 R201, R0, -0x21f, RZ ;  /* 0xfffffde100c97810 */ /* 0x000fe40007ffe0ff */
[----:B------:R-:W-:Y:S02]  /*1eaa0*/  ISETP.GE.U32.AND P0, PT, R252, 0x7ffffd6a, PT ;  /* 0x7ffffd6afc00780c */ /* 0x000fe40003f06070 */
[----:B------:R-:W-:Y:S02]  /*1eab0*/  ISETP.GE.U32.AND P4, PT, R201, 0x7ffffd62, PT ;  /* 0x7ffffd62c900780c */ /* 0x000fe40003f86070 */
[----:B------:R-:W-:-:S02]  /*1eac0*/  IADD3 R201, R0, -0x227, RZ ;  /* 0xfffffdd900c97810 */ /* 0x000fc40007ffe0ff */
[C---:B------:R-:W-:Y:S02]  /*1ead0*/  IADD3 R252, R0.reuse, -0x223, RZ ;  /* 0xfffffddd00fc7810 */ /* 0x040fe40007ffe0ff */
[----:B------:R-:W-:Y:S02]  /*1eae0*/  ISETP.GE.U32.AND P2, PT, R201, 0x7ffffd5a, PT ;  /* 0x7ffffd5ac900780c */ /* 0x000fe40003f46070 */
[----:B------:R-:W-:Y:S02]  /*1eaf0*/  IADD3 R201, R0, -0x22b, RZ ;  /* 0xfffffdd500c97810 */ /* 0x000fe40007ffe0ff */
[----:B------:R-:W-:Y:S01]  /*1eb00*/  ISETP.GE.U32.AND P3, PT, R252, 0x7ffffd5e, PT ;  /* 0x7ffffd5efc00780c */ /* 0x000fe20003f66070 */
[----:B------:R-:W-:Y:S01]  /*1eb10*/  IMAD.WIDE R222, R198, 0x4, R222 ;  /* 0x00000004c6de7825 */ /* 0x000fe200078e02de */
[----:B------:R-:W-:Y:S01]  /*1eb20*/  IADD3 R252, R0, -0x22f, RZ ;  /* 0xfffffdd100fc7810 */ /* 0x000fe20007ffe0ff */
[----:B------:R1:W-:Y:S01]  /*1eb30*/  LDGSTS.E [R11+0x42c00], [R220.64], !P0 ;  /* 0x42c00000dc0b7fae */ /* 0x0003e2000c121848 */
[----:B------:R-:W-:-:S02]  /*1eb40*/  ISETP.GE.U32.AND P6, PT, R201, 0x7ffffd56, PT ;  /* 0x7ffffd56c900780c */ /* 0x000fc40003fc6070 */
[----:B------:R-:W-:Y:S01]  /*1eb50*/  IADD3 R201, R0, -0x233, RZ ;  /* 0xfffffdcd00c97810 */ /* 0x000fe20007ffe0ff */
[----:B------:R-:W-:Y:S01]  /*1eb60*/  IMAD.WIDE R28, R198, 0x4, R28 ;  /* 0x00000004c61c7825 */ /* 0x000fe200078e021c */
[----:B------:R-:W-:Y:S01]  /*1eb70*/  ISETP.GE.U32.AND P5, PT, R252, 0x7ffffd52, PT ;  /* 0x7ffffd52fc00780c */ /* 0x000fe20003fa6070 */
[----:B------:R1:W-:Y:S01]  /*1eb80*/  LDGSTS.E [R11+0x43400], [R222.64], !P1 ;  /* 0x43400000de0b7fae */ /* 0x0003e2000c921848 */
[----:B------:R-:W-:Y:S02]  /*1eb90*/  ISETP.GE.U32.AND P0, PT, R201, 0x7ffffd4e, PT ;  /* 0x7ffffd4ec900780c */ /* 0x000fe40003f06070 */
[----:B------:R-:W-:Y:S01]  /*1eba0*/  IADD3 R201, R0, -0x237, RZ ;  /* 0xfffffdc900c97810 */ /* 0x000fe20007ffe0ff */
[----:B------:R-:W-:Y:S01]  /*1ebb0*/  IMAD.WIDE R30, R198, 0x4, R30 ;  /* 0x00000004c61e7825 */ /* 0x000fe200078e021e */
[----:B------:R1:W-:Y:S04]  /*1ebc0*/  LDGSTS.E [R11+0x43c00], [R28.64], !P4 ;  /* 0x43c000001c0b7fae */ /* 0x0003e8000e121848 */
[----:B-1----:R-:W3:Y:S01]  /*1ebd0*/  LDL.LU.64 R220, [R1+0xd70] ;  /* 0x000d700001dc7983 */ /* 0x002ee20000300a00 */
[----:B------:R-:W-:-:S03]  /*1ebe0*/  ISETP.GE.U32.AND P1, PT, R201, 0x7ffffd4a, PT ;  /* 0x7ffffd4ac900780c */ /* 0x000fc60003f26070 */
[----:B------:R1:W-:Y:S04]  /*1ebf0*/  STL.64 [R1+0x10], R222 ;  /* 0x000010de01007387 */ /* 0x0003e80000100a00 */
[----:B------:R1:W-:Y:S04]  /*1ec00*/  LDGSTS.E [R11+0x44400], [R30.64], !P3 ;  /* 0x444000001e0b7fae */ /* 0x0003e8000d921848 */
[----:B-1----:R-:W3:Y:S04]  /*1ec10*/  LDL.LU.64 R222, [R1+0xd68] ;  /* 0x000d680001de7983 */ /* 0x002ee80000300a00 */
[----:B------:R1:W-:Y:S04]  /*1ec20*/  STL.64 [R1+0x1b0], R28 ;  /* 0x0001b01c01007387 */ /* 0x0003e80000100a00 */
[----:B------:R1:W-:Y:S04]  /*1ec30*/  STL.64 [R1+0x160], R30 ;  /* 0x0001601e01007387 */ /* 0x0003e80000100a00 */
[----:B-1----:R-:W3:Y:S04]  /*1ec40*/  LDL.LU.64 R28, [R1+0xd60] ;  /* 0x000d6000011c7983 */ /* 0x002ee80000300a00 */
[----:B------:R-:W3:Y:S01]  /*1ec50*/  LDL.LU.64 R30, [R1+0xd58] ;  /* 0x000d5800011e7983 */ /* 0x000ee20000300a00 */
[----:B----4-:R-:W-:-:S05]  /*1ec60*/  IMAD.WIDE R46, R198, 0x4, R46 ;  /* 0x00000004c62e7825 */ /* 0x010fca00078e022e */
[----:B------:R1:W-:Y:S04]  /*1ec70*/  STL.64 [R1+0x150], R46 ;  /* 0x0001502e01007387 */ /* 0x0003e80000100a00 */
[----:B------:R1:W-:Y:S01]  /*1ec80*/  LDGSTS.E [R11+0x44c00], [R46.64], !P2 ;  /* 0x44c000002e0b7fae */ /* 0x0003e2000d121848 */
[----:B--2---:R-:W-:-:S03]  /*1ec90*/  IMAD.WIDE R12, R198, 0x4, R12 ;  /* 0x00000004c60c7825 */ /* 0x004fc600078e020c */
[----:B-1----:R-:W2:Y:S01]  /*1eca0*/  LDL.LU.64 R46, [R1+0xd50] ;  /* 0x000d5000012e7983 */ /* 0x002ea20000300a00 */
[----:B---3--:R-:W-:-:S03]  /*1ecb0*/  IMAD.WIDE R246, R198, 0x4, R246 ;  /* 0x00000004c6f67825 */ /* 0x008fc600078e02f6 */
[----:B------:R1:W-:Y:S04]  /*1ecc0*/  STL.64 [R1+0x138], R12 ;  /* 0x0001380c01007387 */ /* 0x0003e80000100a00 */
[----:B------:R3:W-:Y:S04]  /*1ecd0*/  STL.64 [R1+0x128], R246 ;  /* 0x000128f601007387 */ /* 0x0007e80000100a00 */
[----:B------:R1:W-:Y:S04]  /*1ece0*/  LDGSTS.E [R11+0x45400], [R12.64], !P6 ;  /* 0x454000000c0b7fae */ /* 0x0003e8000f121848 */
[----:B------:R3:W-:Y:S01]  /*1ecf0*/  LDGSTS.E [R11+0x45c00], [R246.64], !P5 ;  /* 0x45c00000f60b7fae */ /* 0x0007e2000e921848 */
[----:B------:R-:W-:-:S03]  /*1ed00*/  IMAD.WIDE R14, R198, 0x4, R14 ;  /* 0x00000004c60e7825 */ /* 0x000fc600078e020e */
[----:B-1----:R-:W4:Y:S04]  /*1ed10*/  LDL.LU.64 R12, [R1+0xd48] ;  /* 0x000d4800010c7983 */ /* 0x002f280000300a00 */
[----:B---3--:R-:W3:Y:S04]  /*1ed20*/  LDL.LU.64 R246, [R1+0xd40] ;  /* 0x000d400001f67983 */ /* 0x008ee80000300a00 */
[----:B------:R1:W-:Y:S01]  /*1ed30*/  STL.64 [R1+0x118], R14 ;  /* 0x0001180e01007387 */ /* 0x0003e20000100a00 */
[----:B------:R-:W-:-:S03]  /*1ed40*/  IMAD.WIDE R8, R198, 0x4, R8 ;  /* 0x00000004c6087825 */ /* 0x000fc600078e0208 */
[----:B------:R1:W-:Y:S04]  /*1ed50*/  LDGSTS.E [R11+0x46400], [R14.64], !P0 ;  /* 0x464000000e0b7fae */ /* 0x0003e8000c121848 */
[----:B------:R1:W-:Y:S04]  /*1ed60*/  LDGSTS.E [R11+0x46c00], [R8.64], !P1 ;  /* 0x46c00000080b7fae */ /* 0x0003e8000c921848 */
[----:B-1----:R-:W2:Y:S04]  /*1ed70*/  LDL.LU.64 R14, [R1+0xd38] ;  /* 0x000d3800010e7983 */ /* 0x002ea80000300a00 */
[----:B------:R1:W-:Y:S04]  /*1ed80*/  STL.64 [R1+0x100], R8 ;  /* 0x0001000801007387 */ /* 0x0003e80000100a00 */
[----:B-1----:R-:W2:Y:S01]  /*1ed90*/  LDL.LU.64 R8, [R1+0xd30] ;  /* 0x000d300001087983 */ /* 0x002ea20000300a00 */
[----:B------:R-:W-:-:S02]  /*1eda0*/  IADD3 R252, R0, -0x23b, RZ ;  /* 0xfffffdc500fc7810 */ /* 0x000fc40007ffe0ff */
[----:B------:R-:W-:Y:S02]  /*1edb0*/  IADD3 R201, R0, -0x23f, RZ ;  /* 0xfffffdc100c97810 */ /* 0x000fe40007ffe0ff */
[----:B------:R-:W-:Y:S02]  /*1edc0*/  ISETP.GE.U32.AND P4, PT, R252, 0x7ffffd46, PT ;  /* 0x7ffffd46fc00780c */ /* 0x000fe40003f86070 */
[----:B------:R-:W-:Y:S01]  /*1edd0*/  ISETP.GE.U32.AND P3, PT, R201, 0x7ffffd42, PT ;  /* 0x7ffffd42c900780c */ /* 0x000fe20003f66070 */
[----:B---3--:R-:W-:-:S10]  /*1ede0*/  IMAD.WIDE R246, R198, 0x4, R246 ;  /* 0x00000004c6f67825 */ /* 0x008fd400078e02f6 */
[----:B------:R1:W-:Y:S04]  /*1edf0*/  LDGSTS.E [R11+0x47400], [R246.64], !P4 ;  /* 0x47400000f60b7fae */ /* 0x0003e8000e121848 */
[----:B------:R1:W-:Y:S02]  /*1ee00*/  STL.64 [R1+0xbf0], R246 ;  /* 0x000bf0f601007387 */ /* 0x0003e40000100a00 */
[----:B-1----:R-:W-:Y:S01]  /*1ee10*/  LOP3.LUT R247, R199, 0x40, RZ, 0x3c, !PT ;  /* 0x00000040c7f77812 */ /* 0x002fe200078e3cff */
[----:B--2---:R-:W-:-:S05]  /*1ee20*/  IMAD.WIDE R10, R198, 0x4, R8 ;  /* 0x00000004c60a7825 */ /* 0x004fca00078e0208 */
[----:B------:R1:W-:Y:S04]  /*1ee30*/  STL.64 [R1+0x1b8], R10 ;  /* 0x0001b80a01007387 */ /* 0x0003e80000100a00 */
[----:B------:R1:W-:Y:S04]  /*1ee40*/  LDGSTS.E [R247+0x47c00], [R10.64], !P3 ;  /* 0x47c000000af77fae */ /* 0x0003e8000d921848 */
[----:B-1----:R-:W2:Y:S01]  /*1ee50*/  LDL.LU.64 R10, [R1+0xd28] ;  /* 0x000d2800010a7983 */ /* 0x002ea20000300a00 */
        /* <DEDUP_REMOVED lines=8> */
[----:B------:R-:W-:Y:S01]  /*1eee0*/  IMAD.WIDE R14, R198, 0x4, R14 ;  /* 0x00000004c60e7825 */ /* 0x000fe200078e020e */
[----:B------:R-:W-:-:S02]  /*1eef0*/  IADD3 R252, R0, -0x253, RZ ;  /* 0xfffffdad00fc7810 */ /* 0x000fc40007ffe0ff */
[----:B------:R-:W-:Y:S01]  /*1ef00*/  ISETP.GE.U32.AND P0, PT, R201, 0x7ffffd32, PT ;  /* 0x7ffffd32c900780c */ /* 0x000fe20003f06070 */
[----:B----4-:R-:W-:Y:S01]  /*1ef10*/  IMAD.WIDE R12, R198, 0x4, R12 ;  /* 0x00000004c60c7825 */ /* 0x010fe200078e020c */
[----:B------:R-:W-:Y:S01]  /*1ef20*/  ISETP.GE.U32.AND P3, PT, R8, 0x7ffffd26, PT ;  /* 0x7ffffd260800780c */ /* 0x000fe20003f66070 */
[----:B------:R1:W-:Y:S01]  /*1ef30*/  LDGSTS.E [R247+0x48400], [R14.64], !P2 ;  /* 0x484000000ef77fae */ /* 0x0003e2000d121848 */
[----:B------:R-:W-:Y:S02]  /*1ef40*/  ISETP.GE.U32.AND P1, PT, R252, 0x7ffffd2e, PT ;  /* 0x7ffffd2efc00780c */ /* 0x000fe40003f26070 */
[C---:B------:R-:W-:Y:S01]  /*1ef50*/  IADD3 R8, R0.reuse, -0x263, RZ ;  /* 0xfffffd9d00087810 */ /* 0x040fe20007ffe0ff */
[----:B------:R3:W-:Y:S01]  /*1ef60*/  LDGSTS.E [R247+0x48c00], [R12.64], !P6 ;  /* 0x48c000000cf77fae */ /* 0x0007e2000f121848 */
[C---:B------:R-:W-:Y:S02]  /*1ef70*/  IADD3 R201, R0.reuse, -0x257, RZ ;  /* 0xfffffda900c97810 */ /* 0x040fe40007ffe0ff */
[----:B------:R-:W-:-:S02]  /*1ef80*/  IADD3 R9, R0, -0x25f, RZ ;  /* 0xfffffda100097810 */ /* 0x000fc40007ffe0ff */
[----:B------:R-:W-:Y:S01]  /*1ef90*/  ISETP.GE.U32.AND P6, PT, R8, 0x7ffffd1e, PT ;  /* 0x7ffffd1e0800780c */ /* 0x000fe20003fc6070 */
[----:B------:R1:W-:Y:S01]  /*1efa0*/  STL.64 [R1+0x1c0], R14 ;  /* 0x0001c00e01007387 */ /* 0x0003e20000100a00 */
[----:B------:R-:W-:Y:S02]  /*1efb0*/  ISETP.GE.U32.AND P4, PT, R201, 0x7ffffd2a, PT ;  /* 0x7ffffd2ac900780c */ /* 0x000fe40003f86070 */
[C---:B------:R-:W-:Y:S01]  /*1efc0*/  IADD3 R8, R0.reuse, -0x267, RZ ;  /* 0xfffffd9900087810 */ /* 0x040fe20007ffe0ff */
[----:B------:R3:W-:Y:S01]  /*1efd0*/  STL.64 [R1+0x1c8], R12 ;  /* 0x0001c80c01007387 */ /* 0x0007e20000100a00 */
[----:B------:R-:W-:Y:S02]  /*1efe0*/  ISETP.GE.U32.AND P2, PT, R9, 0x7ffffd22, PT ;  /* 0x7ffffd220900780c */ /* 0x000fe40003f46070 */
[----:B------:R-:W-:Y:S01]  /*1eff0*/  IADD3 R9, R0, -0x26b, RZ ;  /* 0xfffffd9500097810 */ /* 0x000fe20007ffe0ff */
[----:B-1----:R-:W-:-:S04]  /*1f000*/  IMAD.WIDE R14, R198, 0x4, R46 ;  /* 0x00000004c60e7825 */ /* 0x002fc800078e022e */
[----:B---3--:R-:W-:-:S04]  /*1f010*/  IMAD.WIDE R12, R198, 0x4, R30 ;  /* 0x00000004c60c7825 */ /* 0x008fc800078e021e */
[----:B--2---:R-:W-:-:S05]  /*1f020*/  IMAD.WIDE R10, R198, 0x4, R10 ;  /* 0x00000004c60a7825 */ /* 0x004fca00078e020a */
[----:B------:R1:W-:Y:S01]  /*1f030*/  LDGSTS.E [R247+0x49400], [R10.64], !P5 ;  /* 0x494000000af77fae */ /* 0x0003e2000e921848 */
[----:B------:R-:W-:Y:S02]  /*1f040*/  ISETP.GE.U32.AND P5, PT, R8, 0x7ffffd1a, PT ;  /* 0x7ffffd1a0800780c */ /* 0x000fe40003fa6070 */
[----:B------:R-:W-:Y:S01]  /*1f050*/  IADD3 R8, R0, -0x26f, RZ ;  /* 0xfffffd9100087810 */ /* 0x000fe20007ffe0ff */
[----:B------:R-:W-:Y:S04]  /*1f060*/  STL.64 [R1+0x1d0], R10 ;  /* 0x0001d00a01007387 */ /* 0x000fe80000100a00 */
[----:B------:R2:W-:Y:S04]  /*1f070*/  STL.64 [R1+0x1d8], R14 ;  /* 0x0001d80e01007387 */ /* 0x0005e80000100a00 */
[----:B------:R2:W-:Y:S01]  /*1f080*/  LDGSTS.E [R247+0x49c00], [R14.64], !P0 ;  /* 0x49c000000ef77fae */ /* 0x0005e2000c121848 */
[----:B------:R-:W-:-:S03]  /*1f090*/  ISETP.GE.U32.AND P0, PT, R9, 0x7ffffd16, PT ;  /* 0x7ffffd160900780c */ /* 0x000fc60003f06070 */
[----:B------:R3:W-:Y:S01]  /*1f0a0*/  STL.64 [R1+0x1e0], R12 ;  /* 0x0001e00c01007387 */ /* 0x0007e20000100a00 */
[----:B------:R-:W-:-:S03]  /*1f0b0*/  IADD3 R9, R0, -0x277, RZ ;  /* 0xfffffd8900097810 */ /* 0x000fc60007ffe0ff */
[----:B------:R3:W-:Y:S01]  /*1f0c0*/  LDGSTS.E [R247+0x4a400], [R12.64], !P1 ;  /* 0x4a4000000cf77fae */ /* 0x0007e2000c921848 */
[----:B------:R-:W-:Y:S01]  /*1f0d0*/  ISETP.GE.U32.AND P1, PT, R8, 0x7ffffd12, PT ;  /* 0x7ffffd120800780c */ /* 0x000fe20003f26070 */
[----:B--2---:R-:W-:Y:S01]  /*1f0e0*/  IMAD.WIDE R14, R198, 0x4, R28 ;  /* 0x00000004c60e7825 */ /* 0x004fe200078e021c */
[----:B------:R-:W-:-:S03]  /*1f0f0*/  IADD3 R8, R0, -0x273, RZ ;  /* 0xfffffd8d00087810 */ /* 0x000fc60007ffe0ff */
[C---:B-1----:R-:W-:Y:S01]  /*1f100*/  IMAD.WIDE R10, R198.reuse, 0x4, R220 ;  /* 0x00000004c60a7825 */ /* 0x042fe200078e02dc */
[----:B------:R1:W-:Y:S03]  /*1f110*/  LDGSTS.E [R247+0x4ac00], [R14.64], !P4 ;  /* 0x4ac000000ef77fae */ /* 0x0003e6000e121848 */
[----:B---3--:R-:W-:Y:S01]  /*1f120*/  IMAD.WIDE R12, R198, 0x4, R222 ;  /* 0x00000004c60c7825 */ /* 0x008fe200078e02de */
[----:B------:R1:W-:Y:S01]  /*1f130*/  STL.64 [R1+0x1f0], R14 ;  /* 0x0001f00e01007387 */ /* 0x0003e20000100a00 */
[----:B------:R-:W-:-:S03]  /*1f140*/  ISETP.GE.U32.AND P4, PT, R8, 0x7ffffd0e, PT ;  /* 0x7ffffd0e0800780c */ /* 0x000fc60003f86070 */
[----:B------:R2:W-:Y:S01]  /*1f150*/  LDGSTS.E [R247+0x4b400], [R12.64], !P3 ;  /* 0x4b4000000cf77fae */ /* 0x0005e2000d921848 */
[----:B------:R-:W-:-:S03]  /*1f160*/  ISETP.GE.U32.AND P3, PT, R9, 0x7ffffd0a, PT ;  /* 0x7ffffd0a0900780c */ /* 0x000fc60003f66070 */
[----:B------:R2:W-:Y:S01]  /*1f170*/  STL.64 [R1+0x1f8], R12 ;  /* 0x0001f80c01007387 */ /* 0x0005e20000100a00 */
        /* <DEDUP_REMOVED lines=12> */
[----:B------:R2:W-:Y:S01]  /*1f240*/  STL.64 [R1+0x2d0], R10 ;  /* 0x0002d00a01007387 */ /* 0x0005e20000100a00 */
[----:B------:R-:W-:-:S03]  /*1f250*/  IADD3 R8, R0, -0x27f, RZ ;  /* 0xfffffd8100087810 */ /* 0x000fc60007ffe0ff */
[----:B------:R2:W-:Y:S01]  /*1f260*/  LDGSTS.E [R247+0x4d400], [R10.64], !P0 ;  /* 0x4d4000000af77fae */ /* 0x0005e2000c121848 */
[----:B-1----:R-:W-:-:S03]  /*1f270*/  IMAD.WIDE R12, R198, 0x4, R234 ;  /* 0x00000004c60c7825 */ /* 0x002fc600078e02ea */
[----:B------:R-:W-:Y:S01]  /*1f280*/  STL.64 [R1+0x2e0], R14 ;  /* 0x0002e00e01007387 */ /* 0x000fe20000100a00 */
[----:B------:R-:W-:-:S03]  /*1f290*/  ISETP.GE.U32.AND P6, PT, R8, 0x7ffffd02, PT ;  /* 0x7ffffd020800780c */ /* 0x000fc60003fc6070 */
[----:B------:R1:W-:Y:S01]  /*1f2a0*/  LDGSTS.E [R247+0x4dc00], [R14.64], !P1 ;  /* 0x4dc000000ef77fae */ /* 0x0003e2000c921848 */
[----:B--2---:R-:W-:-:S03]  /*1f2b0*/  IMAD.WIDE R10, R198, 0x4, R232 ;  /* 0x00000004c60a7825 */ /* 0x004fc600078e02e8 */
[----:B------:R2:W-:Y:S04]  /*1f2c0*/  STL.64 [R1+0x2f0], R12 ;  /* 0x0002f00c01007387 */ /* 0x0005e80000100a00 */
[----:B------:R2:W-:Y:S04]  /*1f2d0*/  LDGSTS.E [R247+0x4e400], [R12.64], !P4 ;  /* 0x4e4000000cf77fae */ /* 0x0005e8000e121848 */
[----:B------:R3:W-:Y:S04]  /*1f2e0*/  STL.64 [R1+0x300], R10 ;  /* 0x0003000a01007387 */ /* 0x0007e80000100a00 */
[----:B------:R3:W-:Y:S01]  /*1f2f0*/  LDGSTS.E [R247+0x4ec00], [R10.64], !P3 ;  /* 0x4ec000000af77fae */ /* 0x0007e2000d921848 */
[----:B--2---:R-:W-:-:S04]  /*1f300*/  IMAD.WIDE R12, R198, 0x4, R240 ;  /* 0x00000004c60c7825 */ /* 0x004fc800078e02f0 */
[----:B---3--:R-:W-:-:S05]  /*1f310*/  IMAD.WIDE R10, R198, 0x4, R230 ;  /* 0x00000004c60a7825 */ /* 0x008fca00078e02e6 */
[----:B------:R2:W-:Y:S04]  /*1f320*/  STL.64 [R1+0x320], R10 ;  /* 0x0003200a01007387 */ /* 0x0005e80000100a00 */
[----:B------:R-:W3:Y:S04]  /*1f330*/  LDL.LU.64 R30, [R1+0x108] ;  /* 0x00010800011e7983 */ /* 0x000ee80000300a00 */
[----:B------:R2:W-:Y:S04]  /*1f340*/  LDGSTS.E [R247+0x4f400], [R10.64], !P2 ;  /* 0x4f4000000af77fae */ /* 0x0005e8000d121848 */
[----:B------:R4:W-:Y:S04]  /*1f350*/  STL.64 [R1+0x380], R12 ;  /* 0x0003800c01007387 */ /* 0x0009e80000100a00 */
[----:B------:R4:W-:Y:S04]  /*1f360*/  LDGSTS.E [R247+0x4fc00], [R12.64], !P6 ;  /* 0x4fc000000cf77fae */ /* 0x0009e8000f121848 */
[----:B--2---:R-:W2:Y:S04]  /*1f370*/  LDL.LU.64 R10, [R1+0x120] ;  /* 0x00012000010a7983 */ /* 0x004ea80000300a00 */
[----:B-1----:R-:W2:Y:S04]  /*1f380*/  LDL.LU.64 R14, [R1+0x130] ;  /* 0x00013000010e7983 */ /* 0x002ea80000300a00 */
[----:B----4-:R-:W4:Y:S04]  /*1f390*/  LDL.LU.64 R12, [R1+0x140] ;  /* 0x00014000010c7983 */ /* 0x010f280000300a00 */
[----:B------:R-:W4:Y:S01]  /*1f3a0*/  LDL.LU.64 R246, [R1+0x148] ;  /* 0x0001480001f67983 */ /* 0x000f220000300a00 */
[----:B------:R-:W-:-:S04]  /*1f3b0*/  IMAD.WIDE R238, R198, 0x4, R238 ;  /* 0x00000004c6ee7825 */ /* 0x000fc800078e02ee */
[C---:B------:R-:W-:Y:S01]  /*1f3c0*/  IMAD.WIDE R46, R198.reuse, 0x4, R236 ;  /* 0x00000004c62e7825 */ /* 0x040fe200078e02ec */
[----:B------:R1:W-:Y:S03]  /*1f3d0*/  STL.64 [R1+0xbf8], R238 ;  /* 0x000bf8ee01007387 */ /* 0x0003e60000100a00 */
[C---:B------:R-:W-:Y:S01]  /*1f3e0*/  IMAD.WIDE R44, R198.reuse, 0x4, R44 ;  /* 0x00000004c62c7825 */ /* 0x040fe200078e022c */
[----:B------:R-:W-:Y:S03]  /*1f3f0*/  STL.64 [R1+0xc00], R46 ;  /* 0x000c002e01007387 */ /* 0x000fe60000100a00 */
[C---:B------:R-:W-:Y:S01]  /*1f400*/  IMAD.WIDE R34, R198.reuse, 0x4, R34 ;  /* 0x00000004c6227825 */ /* 0x040fe200078e0222 */
[----:B------:R-:W-:Y:S04]  /*1f410*/  STL.64 [R1+0xc08], R44 ;  /* 0x000c082c01007387 */ /* 0x000fe80000100a00 */
[----:B------:R-:W-:Y:S04]  /*1f420*/  STL.64 [R1+0xc10], R34 ;  /* 0x000c102201007387 */ /* 0x000fe80000100a00 */
[----:B------:R-:W4:Y:S01]  /*1f430*/  LDL.LU.64 R222, [R1+0x158] ;  /* 0x0001580001de7983 */ /* 0x000f220000300a00 */
[----:B------:R-:W-:-:S03]  /*1f440*/  IMAD.WIDE R32, R198, 0x4, R32 ;  /* 0x00000004c6207825 */ /* 0x000fc600078e0220 */
[----:B------:R-:W4:Y:S04]  /*1f450*/  LDL.LU.64 R218, [R1+0x1a8] ;  /* 0x0001a80001da7983 */ /* 0x000f280000300a00 */
[----:B------:R-:W4:Y:S04]  /*1f460*/  LDL.LU.64 R220, [R1+0x1a0] ;  /* 0x0001a00001dc7983 */ /* 0x000f280000300a00 */
[----:B------:R-:W-:Y:S01]  /*1f470*/  STL.64 [R1+0xc18], R32 ;  /* 0x000c182001007387 */ /* 0x000fe20000100a00 */
[----:B---3--:R-:W-:-:S05]  /*1f480*/  IMAD.WIDE R30, R198, 0x4, R30 ;  /* 0x00000004c61e7825 */ /* 0x008fca00078e021e */
[----:B------:R-:W-:Y:S01]  /*1f490*/  STL.64 [R1+0xc20], R30 ;  /* 0x000c201e01007387 */ /* 0x000fe20000100a00 */
[----:B--2---:R-:W-:-:S05]  /*1f4a0*/  IMAD.WIDE R28, R198, 0x4, R10 ;  /* 0x00000004c61c7825 */ /* 0x004fca00078e020a */
[----:B------:R2:W-:Y:S04]  /*1f4b0*/  STL.64 [R1+0xc28], R28 ;  /* 0x000c281c01007387 */ /* 0x0005e80000100a00 */
[----:B------:R-:W3:Y:S01]  /*1f4c0*/  LDL.LU.64 R226, [R1+0x198] ;  /* 0x0001980001e27983 */ /* 0x000ee20000300a00 */
[----:B----4-:R-:W-:-:S03]  /*1f4d0*/  IMAD.WIDE R10, R198, 0x4, R246 ;  /* 0x00000004c60a7825 */ /* 0x010fc600078e02f6 */
[----:B------:R-:W4:Y:S04]  /*1f4e0*/  LDL.LU.64 R228, [R1+0x190] ;  /* 0x0001900001e47983 */ /* 0x000f280000300a00 */
[----:B------:R-:W2:Y:S01]  /*1f4f0*/  LDL.64 R246, [R1+0x188] ;  /* 0x0001880001f67983 */ /* 0x000ea20000100a00 */
[----:B------:R-:W-:-:S04]  /*1f500*/  IMAD.WIDE R14, R198, 0x4, R14 ;  /* 0x00000004c60e7825 */ /* 0x000fc800078e020e */
[----:B------:R-:W-:Y:S01]  /*1f510*/  IMAD.WIDE R12, R198, 0x4, R12 ;  /* 0x00000004c60c7825 */ /* 0x000fe200078e020c */
[----:B------:R-:W-:Y:S04]  /*1f520*/  STL.64 [R1+0xc30], R14 ;  /* 0x000c300e01007387 */ /* 0x000fe80000100a00 */
[----:B------:R-:W-:Y:S04]  /*1f530*/  STL.64 [R1+0xc38], R12 ;  /* 0x000c380c01007387 */ /* 0x000fe80000100a00 */
[----:B------:R-:W-:Y:S04]  /*1f540*/  STL.64 [R1+0xc40], R10 ;  /* 0x000c400a01007387 */ /* 0x000fe80000100a00 */
[----:B------:R-:W2:Y:S04]  /*1f550*/  LDL.64 R230, [R1+0x180] ;  /* 0x0001800001e67983 */ /* 0x000ea80000100a00 */
[----:B------:R-:W4:Y:S04]  /*1f560*/  LDL.LU.64 R232, [R1+0x178] ;  /* 0x0001780001e87983 */ /* 0x000f280000300a00 */
[----:B------:R-:W4:Y:S01]  /*1f570*/  LDL.LU.64 R234, [R1+0x170] ;  /* 0x0001700001ea7983 */ /* 0x000f220000300a00 */
        /* <DEDUP_REMOVED lines=10> */
[----:B------:R-:W-:Y:S02]  /*1f620*/  LOP3.LUT R252, R199, 0x60, RZ, 0x3c, !PT ;  /* 0x00000060c7fc7812 */ /* 0x000fe400078e3cff */
[----:B------:R-:W-:Y:S02]  /*1f630*/  ISETP.GE.U32.AND P2, PT, R8, 0x7ffffd69, PT ;  /* 0x7ffffd690800780c */ /* 0x000fe40003f46070 */
[----:B------:R-:W-:Y:S01]  /*1f640*/  ISETP.GE.U32.AND P4, PT, R9, 0x7ffffd71, PT ;  /* 0x7ffffd710900780c */ /* 0x000fe20003f86070 */
[----:B------:R1:W-:Y:S01]  /*1f650*/  LDGSTS.E [R252+0x40600], [R238.64], !P5 ;  /* 0x40600000eefc7fae */ /* 0x0003e2000e921848 */
[----:B------:R-:W-:-:S02]  /*1f660*/  IADD3 R8, R0, -0x220, RZ ;  /* 0xfffffde000087810 */ /* 0x000fc40007ffe0ff */
[----:B------:R-:W-:Y:S01]  /*1f670*/  IADD3 R9, R0, -0x21c, RZ ;  /* 0xfffffde400097810 */ /* 0x000fe20007ffe0ff */
[----:B------:R1:W-:Y:S01]  /*1f680*/  LDGSTS.E [R252+0x40e00], [R46.64], !P0 ;  /* 0x40e000002efc7fae */ /* 0x0003e2000c121848 */
[----:B------:R-:W-:Y:S02]  /*1f690*/  ISETP.GE.U32.AND P5, PT, R8, 0x7ffffd61, PT ;  /* 0x7ffffd610800780c */ /* 0x000fe40003fa6070 */
[----:B------:R-:W-:Y:S01]  /*1f6a0*/  IADD3 R8, R0, -0x224, RZ ;  /* 0xfffffddc00087810 */ /* 0x000fe20007ffe0ff */
[----:B------:R1:W-:Y:S01]  /*1f6b0*/  LDGSTS.E [R252+0x41600], [R44.64], !P1 ;  /* 0x416000002cfc7fae */ /* 0x0003e2000c921848 */
        /* <DEDUP_REMOVED lines=22> */
[----:B------:R-:W-:Y:S02]  /*1f820*/  IADD3 R8, R0, -0x244, RZ ;  /* 0xfffffdbc00087810 */ /* 0x000fe40007ffe0ff */
[----:B------:R-:W-:Y:S02]  /*1f830*/  ISETP.GE.U32.AND P0, PT, R9, 0x7ffffd41, PT ;  /* 0x7ffffd410900780c */ /* 0x000fe40003f06070 */
[----:B------:R-:W-:Y:S01]  /*1f840*/  ISETP.GE.U32.AND P1, PT, R8, 0x7ffffd3d, PT ;  /* 0x7ffffd3d0800780c */ /* 0x000fe20003f26070 */
[----:B------:R-:W-:-:S04]  /*1f850*/  IMAD.WIDE R8, R198, 0x4, R222 ;  /* 0x00000004c6087825 */ /* 0x000fc800078e02de */
[C---:B------:R-:W-:Y:S01]  /*1f860*/  IMAD.WIDE R218, R198.reuse, 0x4, R218 ;  /* 0x00000004c6da7825 */ /* 0x040fe200078e02da */
[----:B------:R1:W-:Y:S03]  /*1f870*/  STL.64 [R1+0xc48], R8 ;  /* 0x000c480801007387 */ /* 0x0003e60000100a00 */
[----:B------:R-:W-:Y:S01]  /*1f880*/  IMAD.WIDE R220, R198, 0x4, R220 ;  /* 0x00000004c6dc7825 */ /* 0x000fe200078e02dc */
[----:B------:R-:W-:Y:S04]  /*1f890*/  STL.64 [R1+0xc50], R218 ;  /* 0x000c50da01007387 */ /* 0x000fe80000100a00 */
[----:B------:R-:W-:Y:S04]  /*1f8a0*/  STL.64 [R1+0xc58], R220 ;  /* 0x000c58dc01007387 */ /* 0x000fe80000100a00 */
[----:B-1----:R-:W4:Y:S04]  /*1f8b0*/  LDL.LU.64 R238, [R1+0x168] ;  /* 0x0001680001ee7983 */ /* 0x002f280000300a00 */
[----:B------:R-:W4:Y:S01]  /*1f8c0*/  LDL.LU.64 R240, [R1+0x4e0] ;  /* 0x0004e00001f07983 */ /* 0x000f220000300a00 */
[----:B------:R-:W-:-:S03]  /*1f8d0*/  IADD3 R201, R0, -0x248, RZ ;  /* 0xfffffdb800c97810 */ /* 0x000fc60007ffe0ff */
[----:B------:R1:W-:Y:S01]  /*1f8e0*/  LDGSTS.E [R252+0x45600], [R8.64], !P4 ;  /* 0x4560000008fc7fae */ /* 0x0003e2000e121848 */
[----:B---3--:R-:W-:-:S04]  /*1f8f0*/  IMAD.WIDE R224, R198, 0x4, R226 ;  /* 0x00000004c6e07825 */ /* 0x008fc800078e02e2 */
[----:B--2---:R-:W-:-:S04]  /*1f900*/  IMAD.WIDE R230, R198, 0x4, R230 ;  /* 0x00000004c6e67825 */ /* 0x004fc800078e02e6 */
[----:B----4-:R-:W-:-:S04]  /*1f910*/  IMAD.WIDE R232, R198, 0x4, R232 ;  /* 0x00000004c6e87825 */ /* 0x010fc800078e02e8 */
[C---:B------:R-:W-:Y:S01]  /*1f920*/  IMAD.WIDE R234, R198.reuse, 0x4, R234 ;  /* 0x00000004c6ea7825 */ /* 0x040fe200078e02ea */
[----:B------:R-:W-:Y:S01]  /*1f930*/  ISETP.GE.U32.AND P4, PT, R201, 0x7ffffd39, PT ;  /* 0x7ffffd39c900780c */ /* 0x000fe20003f86070 */
[----:B------:R2:W-:Y:S02]  /*1f940*/  LDGSTS.E [R252+0x45e00], [R218.64], !P3 ;  /* 0x45e00000dafc7fae */ /* 0x0005e4000d921848 */
[----:B------:R-:W-:Y:S01]  /*1f950*/  IMAD.WIDE R226, R198, 0x4, R228 ;  /* 0x00000004c6e27825 */ /* 0x000fe200078e02e4 */
[----:B------:R-:W-:Y:S01]  /*1f960*/  IADD3 R201, R0, -0x250, RZ ;  /* 0xfffffdb000c97810 */ /* 0x000fe20007ffe0ff */
[----:B------:R2:W-:Y:S02]  /*1f970*/  LDGSTS.E [R252+0x46600], [R220.64], !P2 ;  /* 0x46600000dcfc7fae */ /* 0x0005e4000d121848 */
[----:B------:R-:W-:Y:S02]  /*1f980*/  IMAD.WIDE R228, R198, 0x4, R246 ;  /* 0x00000004c6e47825 */ /* 0x000fe400078e02f6 */
[----:B------:R-:W1:Y:S04]  /*1f990*/  LDL.LU.64 R246, [R1+0x4e8] ;  /* 0x0004e80001f67983 */ /* 0x000e680000300a00 */
[----:B------:R-:W-:Y:S04]  /*1f9a0*/  STL.64 [R1+0xc60], R224 ;  /* 0x000c60e001007387 */ /* 0x000fe80000100a00 */
[----:B------:R-:W-:Y:S04]  /*1f9b0*/  STL.64 [R1+0xc68], R226 ;  /* 0x000c68e201007387 */ /* 0x000fe80000100a00 */
[----:B------:R-:W-:Y:S04]  /*1f9c0*/  STL.64 [R1+0xc70], R228 ;  /* 0x000c70e401007387 */ /* 0x000fe80000100a00 */
[----:B------:R-:W4:Y:S04]  /*1f9d0*/  LDL.LU.64 R28, [R1+0x4f8] ;  /* 0x0004f800011c7983 */ /* 0x000f280000300a00 */
[----:B------:R-:W2:Y:S04]  /*1f9e0*/  LDL.LU.64 R30, [R1+0x508] ;  /* 0x00050800011e7983 */ /* 0x000ea80000300a00 */
[----:B------:R-:W2:Y:S04]  /*1f9f0*/  LDL.LU.64 R32, [R1+0x518] ;  /* 0x0005180001207983 */ /* 0x000ea80000300a00 */
[----:B------:R-:W-:Y:S04]  /*1fa00*/  STL.64 [R1+0xc78], R230 ;  /* 0x000c78e601007387 */ /* 0x000fe80000100a00 */
[----:B------:R-:W-:Y:S04]  /*1fa10*/  STL.64 [R1+0xc80], R232 ;  /* 0x000c80e801007387 */ /* 0x000fe80000100a00 */
[----:B------:R-:W-:Y:S04]  /*1fa20*/  STL.64 [R1+0xc88], R234 ;  /* 0x000c88ea01007387 */ /* 0x000fe80000100a00 */
[----:B------:R-:W2:Y:S04]  /*1fa30*/  LDL.LU.64 R34, [R1+0x528] ;  /* 0x0005280001227983 */ /* 0x000ea80000300a00 */
[----:B------:R-:W2:Y:S01]  /*1fa40*/  LDL.LU.64 R46, [R1+0xf8] ;  /* 0x0000f800012e7983 */ /* 0x000ea20000300a00 */
[----:B------:R-:W-:-:S02]  /*1fa50*/  ISETP.GE.U32.AND P2, PT, R201, 0x7ffffd31, PT ;  /* 0x7ffffd31c900780c */ /* 0x000fc40003f46070 */
[C---:B------:R-:W-:Y:S01]  /*1fa60*/  IADD3 R201, R0.reuse, -0x254, RZ ;  /* 0xfffffdac00c97810 */ /* 0x040fe20007ffe0ff */
[----:B------:R1:W-:Y:S01]  /*1fa70*/  LDGSTS.E [R252+0x46e00], [R224.64], !P6 ;  /* 0x46e00000e0fc7fae */ /* 0x0003e2000f121848 */
[C---:B------:R-:W-:Y:S02]  /*1fa80*/  IADD3 R222, R0.reuse, -0x24c, RZ ;  /* 0xfffffdb400de7810 */ /* 0x040fe40007ffe0ff */
        /* <DEDUP_REMOVED lines=8> */
[----:B------:R-:W-:Y:S01]  /*1fb10*/  IADD3 R201, R0, -0x260, RZ ;  /* 0xfffffda000c97810 */ /* 0x000fe20007ffe0ff */
[----:B------:R-:W-:-:S04]  /*1fb20*/  IMAD.WIDE R236, R198, 0x4, R238 ;  /* 0x00000004c6ec7825 */ /* 0x000fc800078e02ee */
[----:B------:R-:W-:Y:S01]  /*1fb30*/  IMAD.WIDE R240, R198, 0x4, R240 ;  /* 0x00000004c6f07825 */ /* 0x000fe200078e02f0 */
[----:B------:R-:W2:Y:S04]  /*1fb40*/  LDL.LU.64 R238, [R1] ;  /* 0x0000000001ee7983 */ /* 0x000ea80000300a00 */
[----:B------:R-:W2:Y:S04]  /*1fb50*/  LDL.LU.64 R44, [R1+0x550] ;  /* 0x00055000012c7983 */ /* 0x000ea80000300a00 */
[----:B------:R-:W-:Y:S01]  /*1fb60*/  STL.64 [R1+0xc90], R236 ;  /* 0x000c90ec01007387 */ /* 0x000fe20000100a00 */
[----:B------:R-:W-:-:S02]  /*1fb70*/  ISETP.GE.U32.AND P5, PT, R222, 0x7ffffd29, PT ;  /* 0x7ffffd29de00780c */ /* 0x000fc40003fa6070 */
[----:B------:R-:W-:Y:S01]  /*1fb80*/  ISETP.GE.U32.AND P1, PT, R201, 0x7ffffd21, PT ;  /* 0x7ffffd21c900780c */ /* 0x000fe20003f26070 */
[----:B------:R1:W-:Y:S04]  /*1fb90*/  LDGSTS.E [R252+0x48e00], [R232.64], !P4 ;  /* 0x48e00000e8fc7fae */ /* 0x0003e8000e121848 */
[----:B------:R1:W-:Y:S04]  /*1fba0*/  LDGSTS.E [R252+0x49600], [R234.64], !P3 ;  /* 0x49600000eafc7fae */ /* 0x0003e8000d921848 */
[----:B------:R1:W-:Y:S04]  /*1fbb0*/  LDGSTS.E [R252+0x49e00], [R236.64], !P2 ;  /* 0x49e00000ecfc7fae */ /* 0x0003e8000d121848 */
[----:B------:R1:W-:Y:S02]  /*1fbc0*/  LDGSTS.E [R252+0x4a600], [R240.64], !P6 ;  /* 0x4a600000f0fc7fae */ /* 0x0003e4000f121848 */
[----:B-1----:R-:W-:-:S05]  /*1fbd0*/  IMAD.WIDE R8, R198, 0x4, R246 ;  /* 0x00000004c6087825 */ /* 0x002fca00078e02f6 */
[----:B------:R2:W-:Y:S04]  /*1fbe0*/  STL.64 [R1+0x108], R8 ;  /* 0x0001080801007387 */ /* 0x0005e80000100a00 */
[----:B------:R-:W-:Y:S04]  /*1fbf0*/  STL.64 [R1+0xc98], R240 ;  /* 0x000c98f001007387 */ /* 0x000fe80000100a00 */
[----:B------:R-:W3:Y:S01]  /*1fc00*/  LDL.LU.64 R246, [R1+0xf0] ;  /* 0x0000f00001f67983 */ /* 0x000ee20000300a00 */
[----:B----4-:R-:W-:-:S03]  /*1fc10*/  IMAD.WIDE R12, R198, 0x4, R28 ;  /* 0x00000004c60c7825 */ /* 0x010fc600078e021c */
[----:B------:R1:W-:Y:S01]  /*1fc20*/  LDGSTS.E [R252+0x4ae00], [R8.64], !P5 ;  /* 0x4ae0000008fc7fae */ /* 0x0003e2000e921848 */
[----:B--2---:R-:W-:-:S03]  /*1fc30*/  IMAD.WIDE R10, R198, 0x4, R30 ;  /* 0x00000004c60a7825 */ /* 0x004fc600078e021e */
[----:B------:R2:W-:Y:S04]  /*1fc40*/  STL.64 [R1+0x120], R12 ;  /* 0x0001200c01007387 */ /* 0x0005e80000100a00 */
[----:B------:R2:W-:Y:S01]  /*1fc50*/  LDGSTS.E [R252+0x4b600], [R12.64], !P0 ;  /* 0x4b6000000cfc7fae */ /* 0x0005e2000c121848 */
[----:B-1----:R-:W-:-:S03]  /*1fc60*/  IMAD.WIDE R8, R198, 0x4, R32 ;  /* 0x00000004c6087825 */ /* 0x002fc600078e0220 */
[----:B------:R1:W-:Y:S04]  /*1fc70*/  STL.64 [R1+0x130], R10 ;  /* 0x0001300a01007387 */ /* 0x0003e80000100a00 */
[----:B------:R1:W-:Y:S01]  /*1fc80*/  LDGSTS.E [R252+0x4be00], [R10.64], !P1 ;  /* 0x4be000000afc7fae */ /* 0x0003e2000c921848 */
[----:B--2---:R-:W-:-:S03]  /*1fc90*/  IMAD.WIDE R12, R2, 0x4, R34 ;  /* 0x00000004020c7825 */ /* 0x004fc600078e0222 */
[----:B------:R2:W-:Y:S01]  /*1fca0*/  STL.64 [R1+0x140], R8 ;  /* 0x0001400801007387 */ /* 0x0005e20000100a00 */
[----:B-1----:R-:W-:-:S03]  /*1fcb0*/  IMAD.WIDE R10, R2, 0x4, R46 ;  /* 0x00000004020a7825 */ /* 0x002fc600078e022e */
[----:B------:R-:W-:Y:S04]  /*1fcc0*/  STL.64 [R1+0x148], R12 ;  /* 0x0001480c01007387 */ /* 0x000fe80000100a00 */
[----:B------:R-:W4:Y:S04]  /*1fcd0*/  LDL.LU.64 R34, [R1+0x570] ;  /* 0x0005700001227983 */ /* 0x000f280000300a00 */
[----:B------:R-:W-:Y:S04]  /*1fce0*/  STL.64 [R1+0xf8], R10 ;  /* 0x0000f80a01007387 */ /* 0x000fe80000100a00 */
[----:B------:R-:W4:Y:S01]  /*1fcf0*/  LDL.LU.64 R46, [R1+0xe8] ;  /* 0x0000e800012e7983 */ /* 0x000f220000300a00 */
[----:B------:R-:W-:-:S04]  /*1fd00*/  IADD3 R201, R0, -0x268, RZ ;  /* 0xfffffd9800c97810 */ /* 0x000fc80007ffe0ff */
[----:B------:R-:W-:Y:S02]  /*1fd10*/  ISETP.GE.U32.AND P3, PT, R201, 0x7ffffd19, PT ;  /* 0x7ffffd19c900780c */ /* 0x000fe40003f66070 */
[C---:B------:R-:W-:Y:S02]  /*1fd20*/  IADD3 R201, R0.reuse, -0x26c, RZ ;  /* 0xfffffd9400c97810 */ /* 0x040fe40007ffe0ff */
[C---:B------:R-:W-:Y:S02]  /*1fd30*/  IADD3 R222, R0.reuse, -0x264, RZ ;  /* 0xfffffd9c00de7810 */ /* 0x040fe40007ffe0ff */
[----:B------:R-:W-:Y:S02]  /*1fd40*/  ISETP.GE.U32.AND P2, PT, R201, 0x7ffffd15, PT ;  /* 0x7ffffd15c900780c */ /* 0x000fe40003f46070 */
[----:B------:R-:W-:Y:S02]  /*1fd50*/  IADD3 R201, R0, -0x274, RZ ;  /* 0xfffffd8c00c97810 */ /* 0x000fe40007ffe0ff */
[----:B------:R-:W-:-:S02]  /*1fd60*/  ISETP.GE.U32.AND P4, PT, R222, 0x7ffffd1d, PT ;  /* 0x7ffffd1dde00780c */ /* 0x000fc40003f86070 */
[----:B------:R-:W-:Y:S02]  /*1fd70*/  ISETP.GE.U32.AND P5, PT, R201, 0x7ffffd0d, PT ;  /* 0x7ffffd0dc900780c */ /* 0x000fe40003fa6070 */
[----:B------:R-:W-:-:S04]  /*1fd80*/  IADD3 R201, R0, -0x27c, RZ ;  /* 0xfffffd8400c97810 */ /* 0x000fc80007ffe0ff */
[----:B------:R-:W-:Y:S02]  /*1fd90*/  ISETP.GE.U32.AND P1, PT, R201, 0x7ffffd05, PT ;  /* 0x7ffffd05c900780c */ /* 0x000fe40003f26070 */
[----:B------:R-:W-:Y:S01]  /*1fda0*/  LOP3.LUT R201, R199, 0x60, RZ, 0x3c, !PT ;  /* 0x00000060c7c97812 */ /* 0x000fe200078e3cff */
[----:B------:R-:W-:-:S04]  /*1fdb0*/  IMAD.WIDE R220, R2, 0x4, R242 ;  /* 0x0000000402dc7825 */ /* 0x000fc800078e02f2 */
[----:B------:R2:W-:Y:S01]  /*1fdc0*/  LDGSTS.E [R201+0x4c600], [R8.64], !P4 ;  /* 0x4c60000008c97fae */ /* 0x0005e2000e121848 */
[----:B------:R-:W-:Y:S01]  /*1fdd0*/  IMAD.WIDE R30, R2, 0x4, R86 ;  /* 0x00000004021e7825 */ /* 0x000fe200078e0256 */
[----:B------:R-:W-:-:S03]  /*1fde0*/  IADD3 R222, R0, -0x270, RZ ;  /* 0xfffffd9000de7810 */ /* 0x000fc60007ffe0ff */
[----:B--2---:R-:W-:Y:S01]  /*1fdf0*/  IMAD.WIDE R8, R2, 0x4, R238 ;  /* 0x0000000402087825 */ /* 0x004fe200078e02ee */
[----:B------:R-:W-:-:S03]  /*1fe00*/  ISETP.GE.U32.AND P6, PT, R222, 0x7ffffd11, PT ;  /* 0x7ffffd11de00780c */ /* 0x000fc60003fc6070 */
[----:B------:R-:W-:Y:S01]  /*1fe10*/  IMAD.WIDE R238, R2, 0x4, R118 ;  /* 0x0000000402ee7825 */ /* 0x000fe200078e0276 */
[----:B------:R1:W-:Y:S01]  /*1fe20*/  STL.64 [R1+0x158], R8 ;  /* 0x0001580801007387 */ /* 0x0003e20000100a00 */
[----:B------:R-:W-:-:S03]  /*1fe30*/  IADD3 R222, R0, -0x278, RZ ;  /* 0xfffffd8800de7810 */ /* 0x000fc60007ffe0ff */
[----:B------:R-:W-:Y:S04]  /*1fe40*/  STL.64 [R1+0x168], R220 ;  /* 0x000168dc01007387 */ /* 0x000fe80000100a00 */
[----:B------:R2:W-:Y:S01]  /*1fe50*/  STL.64 [R1+0xca0], R220 ;  /* 0x000ca0dc01007387 */ /* 0x0005e20000100a00 */
[----:B-1----:R-:W-:-:S03]  /*1fe60*/  IMAD.WIDE R8, R2, 0x4, R44 ;  /* 0x0000000402087825 */ /* 0x002fc600078e022c */
[----:B------:R-:W-:Y:S04]  /*1fe70*/  STL.64 [R1+0x170], R30 ;  /* 0x0001701e01007387 */ /* 0x000fe80000100a00 */
[----:B------:R-:W-:Y:S01]  /*1fe80*/  STL.64 [R1+0xca8], R30 ;  /* 0x000ca81e01007387 */ /* 0x000fe20000100a00 */
[----:B------:R-:W-:-:S03]  /*1fe90*/  ISETP.GE.U32.AND P0, PT, R222, 0x7ffffd09, PT ;  /* 0x7ffffd09de00780c */ /* 0x000fc60003f06070 */
[----:B------:R-:W-:Y:S01]  /*1fea0*/  STL.64 [R1+0x178], R238 ;  /* 0x000178ee01007387 */ /* 0x000fe20000100a00 */
[----:B------:R-:W-:-:S03]  /*1feb0*/  IMAD.WIDE R222, R2, 0x4, R150 ;  /* 0x0000000402de7825 */ /* 0x000fc600078e0296 */
[----:B------:R-:W-:Y:S01]  /*1fec0*/  STL.64 [R1+0xcb0], R238 ;  /* 0x000cb0ee01007387 */ /* 0x000fe20000100a00 */
[----:B------:R-:W-:-:S03]  /*1fed0*/  IMAD.WIDE R182, R2, 0x4, R182 ;  /* 0x0000000402b67825 */ /* 0x000fc600078e02b6 */
[----:B------:R3:W-:Y:S01]  /*1fee0*/  STL.64 [R1+0x190], R8 ;  /* 0x0001900801007387 */ /* 0x0007e20000100a00 */
[----:B------:R-:W-:-:S03]  /*1fef0*/  IMAD.WIDE R120, R2, 0x4, R120 ;  /* 0x0000000402787825 */ /* 0x000fc600078e0278 */
[----:B------:R-:W4:Y:S01]  /*1ff00*/  LDL.LU.64 R44, [R1+0x500] ;  /* 0x00050000012c7983 */ /* 0x000f220000300a00 */
[----:B--2---:R-:W-:-:S04]  /*1ff10*/  IMAD.WIDE R220, R2, 0x4, R250 ;  /* 0x0000000402dc7825 */ /* 0x004fc800078e02fa */
[----:B------:R-:W-:-:S04]  /*1ff20*/  IMAD.WIDE R218, R2, 0x4, R56 ;  /* 0x0000000402da7825 */ /* 0x000fc800078e0238 */
[----:B------:R-:W-:-:S04]  /*1ff30*/  IMAD.WIDE R184, R2, 0x4, R184 ;  /* 0x0000000402b87825 */ /* 0x000fc800078e02b8 */
[----:B------:R-:W-:-:S04]  /*1ff40*/  IMAD.WIDE R32, R2, 0x4, R88 ;  /* 0x0000000402207825 */ /* 0x000fc800078e0258 */
[----:B------:R-:W-:-:S04]  /*1ff50*/  IMAD.WIDE R122, R2, 0x4, R122 ;  /* 0x00000004027a7825 */ /* 0x000fc800078e027a */
[----:B------:R-:W-:-:S04]  /*1ff60*/  IMAD.WIDE R240, R2, 0x4, R248 ;  /* 0x0000000402f07825 */ /* 0x000fc800078e02f8 */
[----:B------:R-:W-:-:S04]  /*1ff70*/  IMAD.WIDE R186, R2, 0x4, R186 ;  /* 0x0000000402ba7825 */ /* 0x000fc800078e02ba */
[C---:B---3--:R-:W-:Y:S02]  /*1ff80*/  IMAD.WIDE R8, R2.reuse, 0x4, R246 ;  /* 0x0000000402087825 */ /* 0x048fe400078e02f6 */
[----:B------:R-:W2:Y:S04]  /*1ff90*/  LDL.LU.64 R246, [R1+0xe0] ;  /* 0x0000e00001f67983 */ /* 0x000ea80000300a00 */
[----:B------:R4:W-:Y:S04]  /*1ffa0*/  STL.64 [R1+0xf0], R8 ;  /* 0x0000f00801007387 */ /* 0x0009e80000100a00 */
        /* <DEDUP_REMOVED lines=9> */
[----:B------:R-:W-:Y:S04]  /*20040*/  STL.64 [R1+0xce8], R32 ;  /* 0x000ce82001007387 */ /* 0x000fe80000100a00 */
[----:B------:R-:W3:Y:S01]  /*20050*/  LDL.LU.64 R28, [R1+0x4f0] ;  /* 0x0004f000011c7983 */ /* 0x000ee20000300a00 */
[----:B----4-:R-:W-:-:S04]  /*20060*/  IMAD.WIDE R8, R2, 0x4, R34 ;  /* 0x0000000402087825 */ /* 0x010fc800078e0222 */
[C---:B-1----:R-:W-:Y:S01]  /*20070*/  IMAD.WIDE R184, R2.reuse, 0x4, R46 ;  /* 0x0000000402b87825 */ /* 0x042fe200078e022e */
[----:B------:R1:W-:Y:S04]  /*20080*/  STL.64 [R1+0x318], R8 ;  /* 0x0003180801007387 */ /* 0x0003e80000100a00 */
[----:B------:R-:W4:Y:S01]  /*20090*/  LDL.LU.64 R46, [R1+0xd8] ;  /* 0x0000d800012e7983 */ /* 0x000f220000300a00 */
[----:B------:R-:W-:-:S03]  /*200a0*/  IMAD.WIDE R34, R2, 0x4, R90 ;  /* 0x0000000402227825 */ /* 0x000fc600078e025a */
[----:B------:R-:W-:Y:S01]  /*200b0*/  STL.64 [R1+0xe8], R184 ;  /* 0x0000e8b801007387 */ /* 0x000fe20000100a00 */
[----:B-1----:R-:W-:-:S03]  /*200c0*/  IMAD.WIDE R8, R2, 0x4, R58 ;  /* 0x0000000402087825 */ /* 0x002fc600078e023a */
        /* <DEDUP_REMOVED lines=8> */
[----:B------:R-:W-:Y:S04]  /*20150*/  STL.64 [R1+0xd18], R34 ;  /* 0x000d182201007387 */ /* 0x000fe80000100a00 */
[----:B------:R-:W4:Y:S01]  /*20160*/  LDL.LU.64 R224, [R1+0x458] ;  /* 0x0004580001e07983 */ /* 0x000f220000300a00 */
[----:B------:R-:W-:-:S04]  /*20170*/  IMAD.WIDE R248, R2, 0x4, R154 ;  /* 0x0000000402f87825 */ /* 0x000fc800078e029a */
[----:B------:R-:W-:-:S04]  /*20180*/  IMAD.WIDE R236, R2, 0x4, R244 ;  /* 0x0000000402ec7825 */ /* 0x000fc800078e02f4 */
[----:B------:R-:W-:-:S04]  /*20190*/  IMAD.WIDE R10, R2, 0x4, R60 ;  /* 0x00000004020a7825 */ /* 0x000fc800078e023c */
[----:B-1----:R-:W-:-:S05]  /*201a0*/  IMAD.WIDE R8, R2, 0x4, R44 ;  /* 0x0000000402087825 */ /* 0x002fca00078e022c */
[----:B------:R3:W-:Y:S01]  /*201b0*/  STL.64 [R1+0x390], R8 ;  /* 0x0003900801007387 */ /* 0x0007e20000100a00 */
[----:B------:R-:W-:-:S03]  /*201c0*/  IMAD.WIDE R44, R2, 0x4, R92 ;  /* 0x00000004022c7825 */ /* 0x000fc600078e025c */
[----:B------:R-:W4:Y:S04]  /*201d0*/  LDL.LU.64 R14, [R1+0xd0] ;  /* 0x0000d000010e7983 */ /* 0x000f280000300a00 */
[----:B------:R1:W-:Y:S01]  /*201e0*/  STL.64 [R1+0xd20], R248 ;  /* 0x000d20f801007387 */ /* 0x0003e20000100a00 */
[----:B------:R-:W-:-:S04]  /*201f0*/  IMAD.WIDE R234, R2, 0x4, R20 ;  /* 0x0000000402ea7825 */ /* 0x000fc800078e0214 */
[----:B------:R-:W-:-:S04]  /*20200*/  IMAD.WIDE R12, R2, 0x4, R62 ;  /* 0x00000004020c7825 */ /* 0x000fc800078e023e */
[----:B------:R-:W-:-:S04]  /*20210*/  IMAD.WIDE R56, R2, 0x4, R152 ;  /* 0x0000000402387825 */ /* 0x000fc800078e0298 */
[----:B------:R-:W-:-:S04]  /*20220*/  IMAD.WIDE R152, R2, 0x4, R126 ;  /* 0x0000000402987825 */ /* 0x000fc800078e027e */
[----:B--2---:R-:W-:-:S04]  /*20230*/  IMAD.WIDE R218, R2, 0x4, R246 ;  /* 0x0000000402da7825 */ /* 0x004fc800078e02f6 */
[C---:B------:R-:W-:Y:S01]  /*20240*/  IMAD.WIDE R246, R2.reuse, 0x4, R124 ;  /* 0x0000000402f67825 */ /* 0x040fe200078e027c */
[----:B------:R-:W-:Y:S04]  /*20250*/  STL.64 [R1+0x3a0], R218 ;  /* 0x0003a0da01007387 */ /* 0x000fe80000100a00 */
[----:B------:R-:W-:Y:S04]  /*20260*/  STL.64 [R1+0x3c0], R236 ;  /* 0x0003c0ec01007387 */ /* 0x000fe80000100a00 */
[----:B------:R-:W-:Y:S04]  /*20270*/  STL.64 [R1+0x3c8], R10 ;  /* 0x0003c80a01007387 */ /* 0x000fe80000100a00 */
[----:B------:R-:W-:Y:S04]  /*20280*/  STL.64 [R1+0x3e0], R44 ;  /* 0x0003e02c01007387 */ /* 0x000fe80000100a00 */
[----:B------:R-:W2:Y:S04]  /*20290*/  LDL.LU.64 R226, [R1+0x3d0] ;  /* 0x0003d00001e27983 */ /* 0x000ea80000300a00 */
[----:B------:R-:W-:Y:S01]  /*202a0*/  STL.64 [R1+0x3e8], R246 ;  /* 0x0003e8f601007387 */ /* 0x000fe20000100a00 */
[----:B---3--:R-:W-:-:S05]  /*202b0*/  IMAD.WIDE R8, R2, 0x4, R28 ;  /* 0x0000000402087825 */ /* 0x008fca00078e021c */
[----:B------:R3:W-:Y:S04]  /*202c0*/  STL.64 [R1+0x3f8], R8 ;  /* 0x0003f80801007387 */ /* 0x0007e80000100a00 */
[----:B------:R-:W3:Y:S01]  /*202d0*/  LDL.LU.64 R28, [R1+0xc8] ;  /* 0x0000c800011c7983 */ /* 0x000ee20000300a00 */
[----:B----4-:R-:W-:-:S04]  /*202e0*/  IMAD.WIDE R220, R2, 0x4, R46 ;  /* 0x0000000402dc7825 */ /* 0x010fc800078e022e */
[C---:B------:R-:W-:Y:S01]  /*202f0*/  IMAD.WIDE R46, R2.reuse, 0x4, R94 ;  /* 0x00000004022e7825 */ /* 0x040fe200078e025e */
[----:B------:R-:W-:Y:S04]  /*20300*/  STL.64 [R1+0x408], R220 ;  /* 0x000408dc01007387 */ /* 0x000fe80000100a00 */
[----:B------:R-:W-:Y:S04]  /*20310*/  STL.64 [R1+0x410], R234 ;  /* 0x000410ea01007387 */ /* 0x000fe80000100a00 */
[----:B------:R-:W-:Y:S04]  /*20320*/  STL.64 [R1+0x420], R12 ;  /* 0x0004200c01007387 */ /* 0x000fe80000100a00 */
[----:B------:R-:W-:Y:S01]  /*20330*/  STL.64 [R1+0x428], R46 ;  /* 0x0004282e01007387 */ /* 0x000fe20000100a00 */
[----:B-1----:R-:W-:-:S03]  /*20340*/  IMAD.WIDE R248, R2, 0x4, R224 ;  /* 0x0000000402f87825 */ /* 0x002fc600078e02e0 */
[----:B------:R-:W4:Y:S04]  /*20350*/  LDL.LU.64 R224, [R1+0x578] ;  /* 0x0005780001e07983 */ /* 0x000f280000300a00 */
[----:B------:R-:W-:Y:S04]  /*20360*/  STL.64 [R1+0x430], R152 ;  /* 0x0004309801007387 */ /* 0x000fe80000100a00 */
[----:B------:R-:W4:Y:S01]  /*20370*/  LDL.LU.64 R228, [R1+0xc0] ;  /* 0x0000c00001e47983 */ /* 0x000f220000300a00 */
[----:B------:R-:W-:-:S03]  /*20380*/  IMAD.WIDE R232, R2, 0x4, R22 ;  /* 0x0000000402e87825 */ /* 0x000fc600078e0216 */
[----:B------:R1:W-:Y:S01]  /*20390*/  STL.64 [R1+0x740], R248 ;  /* 0x000740f801007387 */ /* 0x0003e20000100a00 */
[----:B------:R-:W-:-:S04]  /*203a0*/  IMAD.WIDE R128, R2, 0x4, R128 ;  /* 0x0000000402807825 */ /* 0x000fc800078e0280 */
[----:B------:R-:W-:-:S04]  /*203b0*/  IMAD.WIDE R230, R2, 0x4, R24 ;  /* 0x0000000402e67825 */ /* 0x000fc800078e0218 */
[----:B------:R-:W-:-:S04]  /*203c0*/  IMAD.WIDE R120, R2, 0x4, R14 ;  /* 0x0000000402787825 */ /* 0x000fc800078e020e */
[C---:B------:R-:W-:Y:S01]  /*203d0*/  IMAD.WIDE R14, R2.reuse, 0x4, R64 ;  /* 0x00000004020e7825 */ /* 0x040fe200078e0240 */
[----:B------:R-:W-:Y:S04]  /*203e0*/  STL.64 [R1+0x748], R120 ;  /* 0x0007487801007387 */ /* 0x000fe80000100a00 */
[----:B------:R-:W-:Y:S04]  /*203f0*/  STL.64 [R1+0x750], R232 ;  /* 0x000750e801007387 */ /* 0x000fe80000100a00 */
[----:B------:R-:W-:Y:S04]  /*20400*/  STL.64 [R1+0x758], R14 ;  /* 0x0007580e01007387 */ /* 0x000fe80000100a00 */
[----:B------:R-:W4:Y:S01]  /*20410*/  LDL.LU.64 R86, [R1+0x588] ;  /* 0x0005880001567983 */ /* 0x000f220000300a00 */
[----:B------:R-:W-:-:S04]  /*20420*/  IMAD.WIDE R124, R2, 0x4, R130 ;  /* 0x00000004027c7825 */ /* 0x000fc800078e0282 */
[----:B------:R-:W-:-:S04]  /*20430*/  IMAD.WIDE R126, R2, 0x4, R160 ;  /* 0x00000004027e7825 */ /* 0x000fc800078e02a0 */
[----:B------:R-:W-:-:S04]  /*20440*/  IMAD.WIDE R160, R2, 0x4, R100 ;  /* 0x0000000402a07825 */ /* 0x000fc800078e0264 */
[----:B------:R-:W-:-:S04]  /*20450*/  IMAD.WIDE R118, R2, 0x4, R132 ;  /* 0x0000000402767825 */ /* 0x000fc800078e0284 */
[C---:B--2---:R-:W-:Y:S02]  /*20460*/  IMAD.WIDE R34, R2.reuse, 0x4, R226 ;  /* 0x0000000402227825 */ /* 0x044fe400078e02e2 */
[----:B------:R-:W2:Y:S04]  /*20470*/  LDL.LU.64 R226, [R1+0xb8] ;  /* 0x0000b80001e27983 */ /* 0x000ea80000300a00 */
[----:B------:R-:W-:Y:S04]  /*20480*/  STL.64 [R1+0x760], R128 ;  /* 0x0007608001007387 */ /* 0x000fe80000100a00 */
[----:B------:R1:W-:Y:S01]  /*20490*/  STL.64 [R1+0x3d0], R34 ;  /* 0x0003d02201007387 */ /* 0x0003e20000100a00 */
[----:B---3--:R-:W-:-:S04]  /*204a0*/  IMAD.WIDE R182, R2, 0x4, R28 ;  /* 0x0000000402b67825 */ /* 0x008fc800078e021c */
[C---:B------:R-:W-:Y:S01]  /*204b0*/  IMAD.WIDE R28, R2.reuse, 0x4, R66 ;  /* 0x00000004021c7825 */ /* 0x040fe200078e0242 */
[----:B------:R-:W-:Y:S04]  /*204c0*/  STL.64 [R1+0x780], R182 ;  /* 0x000780b601007387 */ /* 0x000fe80000100a00 */
[----:B------:R-:W-:Y:S04]  /*204d0*/  STL.64 [R1+0x788], R230 ;  /* 0x000788e601007387 */ /* 0x000fe80000100a00 */
[----:B------:R-:W-:Y:S04]  /*204e0*/  STL.64 [R1+0x790], R28 ;  /* 0x0007901c01007387 */ /* 0x000fe80000100a00 */
[----:B------:R-:W3:Y:S01]  /*204f0*/  LDL.LU.64 R242, [R1+0x590] ;  /* 0x0005900001f27983 */ /* 0x000ee20000300a00 */
[----:B----4-:R-:W-:-:S03]  /*20500*/  IMAD.WIDE R186, R2, 0x4, R224 ;  /* 0x0000000402ba7825 */ /* 0x010fc600078e02e0 */
[----:B------:R-:W4:Y:S01]  /*20510*/  LDL.LU.64 R224, [R1+0xb0] ;  /* 0x0000b00001e07983 */ /* 0x000f220000300a00 */
[----:B------:R-:W-:-:S03]  /*20520*/  IMAD.WIDE R222, R2, 0x4, R228 ;  /* 0x0000000402de7825 */ /* 0x000fc600078e02e4 */
        /* <DEDUP_REMOVED lines=8> */
[----:B------:R-:W4:Y:S01]  /*205b0*/  LDL.LU.64 R32, [R1+0xa8] ;  /* 0x0000a80001207983 */ /* 0x000f220000300a00 */
[----:B------:R-:W-:-:S04]  /*205c0*/  IMAD.WIDE R66, R2, 0x4, R164 ;  /* 0x0000000402427825 */ /* 0x000fc800078e02a4 */
[----:B------:R-:W-:-:S04]  /*205d0*/  IMAD.WIDE R132, R2, 0x4, R102 ;  /* 0x0000000402847825 */ /* 0x000fc800078e0266 */
[C---:B------:R-:W-:Y:S01]  /*205e0*/  IMAD.WIDE R8, R2.reuse, 0x4, R86 ;  /* 0x0000000402087825 */ /* 0x040fe200078e0256 */
[----:B------:R-:W-:Y:S03]  /*205f0*/  STL.64 [R1+0x7e0], R66 ;  /* 0x0007e04201007387 */ /* 0x000fe60000100a00 */
[C---:B------:R-:W-:Y:S01]  /*20600*/  IMAD.WIDE R100, R2.reuse, 0x4, R134 ;  /* 0x0000000402647825 */ /* 0x040fe200078e0286 */
[----:B------:R1:W-:Y:S03]  /*20610*/  STL.64 [R1+0x7f0], R8 ;  /* 0x0007f00801007387 */ /* 0x0003e60000100a00 */
[----:B------:R-:W-:-:S04]  /*20620*/  IMAD.WIDE R150, R2, 0x4, R158 ;  /* 0x0000000402967825 */ /* 0x000fc800078e029e */
        /* <DEDUP_REMOVED lines=10> */
[----:B------:R-:W2:Y:S01]  /*206d0*/  LDL.LU.64 R88, [R1+0x5a0] ;  /* 0x0005a00001587983 */ /* 0x000ea20000300a00 */
[----:B---3--:R-:W-:-:S03]  /*206e0*/  IMAD.WIDE R240, R2, 0x4, R242 ;  /* 0x0000000402f07825 */ /* 0x008fc600078e02f2 */
[----:B------:R-:W3:Y:S04]  /*206f0*/  LDL.LU.64 R242, [R1+0x8] ;  /* 0x0000080001f27983 */ /* 0x000ee80000300a00 */
[----:B------:R1:W-:Y:S01]  /*20700*/  STL.64 [R1+0x830], R240 ;  /* 0x000830f001007387 */ /* 0x0003e20000100a00 */
[----:B----4-:R-:W-:-:S04]  /*20710*/  IMAD.WIDE R30, R2, 0x4, R224 ;  /* 0x00000004021e7825 */ /* 0x010fc800078e02e0 */
[C---:B------:R-:W-:Y:S01]  /*20720*/  IMAD.WIDE R224, R2.reuse, 0x4, R38 ;  /* 0x0000000402e07825 */ /* 0x040fe200078e0226 */
[----:B------:R-:W-:Y:S04]  /*20730*/  STL.64 [R1+0x838], R30 ;  /* 0x0008381e01007387 */ /* 0x000fe80000100a00 */
[----:B------:R-:W-:Y:S04]  /*20740*/  STL.64 [R1+0x840], R224 ;  /* 0x000840e001007387 */ /* 0x000fe80000100a00 */
[----:B------:R-:W-:Y:S04]  /*20750*/  STL.64 [R1+0x848], R158 ;  /* 0x0008489e01007387 */ /* 0x000fe80000100a00 */
[----:B------:R-:W-:Y:S04]  /*20760*/  STL.64 [R1+0x850], R130 ;  /* 0x0008508201007387 */ /* 0x000fe80000100a00 */
[----:B------:R-:W-:Y:S01]  /*20770*/  STL.64 [R1+0x860], R94 ;  /* 0x0008605e01007387 */ /* 0x000fe20000100a00 */
[----:B------:R-:W-:-:S03]  /*20780*/  IMAD.WIDE R204, R2, 0x4, R32 ;  /* 0x0000000402cc7825 */ /* 0x000fc600078e0220 */
[----:B------:R-:W4:Y:S01]  /*20790*/  LDL.LU.64 R32, [R1+0x5a8] ;  /* 0x0005a80001207983 */ /* 0x000f220000300a00 */
[----:B------:R-:W-:-:S04]  /*207a0*/  IMAD.WIDE R122, R2, 0x4, R58 ;  /* 0x00000004027a7825 */ /* 0x000fc800078e023a */
[C---:B------:R-:W-:Y:S01]  /*207b0*/  IMAD.WIDE R92, R2.reuse, 0x4, R166 ;  /* 0x00000004025c7825 */ /* 0x040fe200078e02a6 */
[----:B------:R1:W-:Y:S03]  /*207c0*/  STL.64 [R1+0x878], R122 ;  /* 0x0008787a01007387 */ /* 0x0003e60000100a00 */
[C---:B------:R-:W-:Y:S01]  /*207d0*/  IMAD.WIDE R166, R2.reuse, 0x4, R40 ;  /* 0x0000000402a67825 */ /* 0x040fe200078e0228 */
[----:B------:R-:W-:Y:S03]  /*207e0*/  STL.64 [R1+0x870], R26 ;  /* 0x0008701a01007387 */ /* 0x000fe60000100a00 */
        /* <DEDUP_REMOVED lines=11> */
[----:B------:R-:W4:Y:S03]  /*208a0*/  LDL.LU.64 R60, [R1+0x5b0] ;  /* 0x0005b000013c7983 */ /* 0x000f260000300a00 */
[C---:B------:R-:W-:Y:S01]  /*208b0*/  IMAD.WIDE R134, R2.reuse, 0x4, R76 ;  /* 0x0000000402867825 */ /* 0x040fe200078e024c */
[----:B------:R-:W-:Y:S03]  /*208c0*/  STL.64 [R1+0x8b0], R64 ;  /* 0x0008b04001007387 */ /* 0x000fe60000100a00 */
[----:B------:R-:W-:-:S04]  /*208d0*/  IMAD.WIDE R102, R2, 0x4, R108 ;  /* 0x0000000402667825 */ /* 0x000fc800078e026c */
[----:B------:R-:W-:-:S04]  /*208e0*/  IMAD.WIDE R38, R2, 0x4, R172 ;  /* 0x0000000402267825 */ /* 0x000fc800078e02ac */
[----:B------:R-:W-:-:S04]  /*208f0*/  IMAD.WIDE R172, R2, 0x4, R4 ;  /* 0x0000000402ac7825 */ /* 0x000fc800078e0204 */
[----:B------:R-:W-:-:S04]  /*20900*/  IMAD.WIDE R108, R2, 0x4, R78 ;  /* 0x00000004026c7825 */ /* 0x000fc800078e024e */
[----:B------:R-:W-:-:S04]  /*20910*/  IMAD.WIDE R76, R2, 0x4, R110 ;  /* 0x00000004024c7825 */ /* 0x000fc800078e026e */
[----:B------:R-:W-:-:S04]  /*20920*/  IMAD.WIDE R86, R2, 0x4, R202 ;  /* 0x0000000402567825 */ /* 0x000fc800078e02ca */
[----:B------:R-:W-:-:S04]  /*20930*/  IMAD.WIDE R202, R2, 0x4, R168 ;  /* 0x0000000402ca7825 */ /* 0x000fc800078e02a8 */
[----:B--2---:R-:W-:-:S05]  /*20940*/  IMAD.WIDE R184, R2, 0x4, R88 ;  /* 0x0000000402b87825 */ /* 0x004fca00078e0258 */
[----:B------:R2:W-:Y:S01]  /*20950*/  STL.64 [R1+0x8c0], R184 ;  /* 0x0008c0b801007387 */ /* 0x0005e20000100a00 */
[----:B------:R-:W-:-:S04]  /*20960*/  IMAD.WIDE R88, R2, 0x4, R140 ;  /* 0x0000000402587825 */ /* 0x000fc800078e028c */
[----:B---3--:R-:W-:-:S05]  /*20970*/  IMAD.WIDE R162, R2, 0x4, R242 ;  /* 0x0000000402a27825 */ /* 0x008fca00078e02f2 */
[----:B------:R-:W-:Y:S04]  /*20980*/  STL.64 [R1+0x8c8], R162 ;  /* 0x0008c8a201007387 */ /* 0x000fe80000100a00 */
[----:B------:R-:W-:Y:S04]  /*20990*/  STL.64 [R1+0x8d0], R164 ;  /* 0x0008d0a401007387 */ /* 0x000fe80000100a00 */
[----:B------:R-:W-:Y:S04]  /*209a0*/  STL.64 [R1+0x8d8], R134 ;  /* 0x0008d88601007387 */ /* 0x000fe80000100a00 */
[----:B------:R-:W-:Y:S04]  /*209b0*/  STL.64 [R1+0x8e0], R102 ;  /* 0x0008e06601007387 */ /* 0x000fe80000100a00 */
[----:B------:R-:W3:Y:S04]  /*209c0*/  LDL.LU.64 R154, [R1+0x110] ;  /* 0x00011000019a7983 */ /* 0x000ee80000300a00 */
[----:B------:R-:W2:Y:S01]  /*209d0*/  LDL.LU.64 R58, [R1+0xa0] ;  /* 0x0000a000013a7983 */ /* 0x000ea20000300a00 */
[----:B------:R-:W-:-:S03]  /*209e0*/  IMAD.WIDE R140, R2, 0x4, R48 ;  /* 0x00000004028c7825 */ /* 0x000fc600078e0230 */
[----:B------:R-:W-:Y:S04]  /*209f0*/  STL.64 [R1+0x8e8], R88 ;  /* 0x0008e85801007387 */ /* 0x000fe80000100a00 */
[----:B------:R-:W-:Y:S01]  /*20a00*/  STL.64 [R1+0x8f0], R38 ;  /* 0x0008f02601007387 */ /* 0x000fe20000100a00 */
[----:B----4-:R-:W-:-:S05]  /*20a10*/  IMAD.WIDE R32, R2, 0x4, R32 ;  /* 0x0000000402207825 */ /* 0x010fca00078e0220 */
[----:B------:R4:W-:Y:S04]  /*20a20*/  STL.64 [R1+0x900], R32 ;  /* 0x0009002001007387 */ /* 0x0009e80000100a00 */
[----:B------:R-:W-:Y:S04]  /*20a30*/  STL.64 [R1+0x908], R172 ;  /* 0x000908ac01007387 */ /* 0x000fe80000100a00 */
[----:B------:R-:W-:Y:S04]  /*20a40*/  STL.64 [R1+0x910], R140 ;  /* 0x0009108c01007387 */ /* 0x000fe80000100a00 */
[----:B------:R-:W-:Y:S04]  /*20a50*/  STL.64 [R1+0x918], R108 ;  /* 0x0009186c01007387 */ /* 0x000fe80000100a00 */
[----:B------:R-:W-:Y:S04]  /*20a60*/  STL.64 [R1+0x920], R76 ;  /* 0x0009204c01007387 */ /* 0x000fe80000100a00 */
[----:B------:R-:W4:Y:S01]  /*20a70*/  LDL.LU.64 R168, [R1+0x5b8] ;  /* 0x0005b80001a87983 */ /* 0x000f220000300a00 */
[----:B------:R-:W-:-:S04]  /*20a80*/  IMAD.WIDE R74, R2, 0x4, R142 ;  /* 0x00000004024a7825 */ /* 0x000fc800078e028e */
[----:B------:R-:W-:-:S04]  /*20a90*/  IMAD.WIDE R242, R2, 0x4, R208 ;  /* 0x0000000402f27825 */ /* 0x000fc800078e02d0 */
[C---:B------:R-:W-:Y:S01]  /*20aa0*/  IMAD.WIDE R36, R2.reuse, 0x4, R174 ;  /* 0x0000000402247825 */ /* 0x040fe200078e02ae */
[----:B------:R-:W-:Y:S03]  /*20ab0*/  STL.64 [R1+0x928], R74 ;  /* 0x0009284a01007387 */ /* 0x000fe60000100a00 */
[C---:B------:R-:W-:Y:S01]  /*20ac0*/  IMAD.WIDE R208, R2.reuse, 0x4, R60 ;  /* 0x0000000402d07825 */ /* 0x040fe200078e023c */
[----:B------:R-:W-:Y:S03]  /*20ad0*/  STL.64 [R1+0x930], R36 ;  /* 0x0009302401007387 */ /* 0x000fe60000100a00 */
        /* <DEDUP_REMOVED lines=19> */
[----:B---3--:R-:W-:-:S05]  /*20c10*/  IMAD.WIDE R174, R2, 0x4, R154 ;  /* 0x0000000402ae7825 */ /* 0x008fca00078e029a */
[----:B------:R-:W-:Y:S04]  /*20c20*/  STL.64 [R1+0x970], R174 ;  /* 0x000970ae01007387 */ /* 0x000fe80000100a00 */
[----:B------:R-:W-:Y:S04]  /*20c30*/  STL.64 [R1+0x968], R22 ;  /* 0x0009681601007387 */ /* 0x000fe80000100a00 */
[----:B------:R-:W-:Y:S01]  /*20c40*/  STL.64 [R1+0x978], R142 ;  /* 0x0009788e01007387 */ /* 0x000fe20000100a00 */
[----:B------:R-:W-:-:S03]  /*20c50*/  IMAD.MOV.U32 R154, RZ, RZ, R56 ;  /* 0x000000ffff9a7224 */ /* 0x000fc600078e0038 */
[----:B------:R3:W-:Y:S01]  /*20c60*/  STL.64 [R1+0x980], R110 ;  /* 0x0009806e01007387 */ /* 0x0007e20000100a00 */
[----:B------:R-:W-:-:S03]  /*20c70*/  IMAD.MOV.U32 R155, RZ, RZ, R57 ;  /* 0x000000ffff9b7224 */ /* 0x000fc600078e0039 */
[----:B------:R-:W-:Y:S01]  /*20c80*/  STL.64 [R1+0x988], R80 ;  /* 0x0009885001007387 */ /* 0x000fe20000100a00 */
[----:B--2---:R-:W-:-:S03]  /*20c90*/  IMAD.WIDE R144, R2, 0x4, R58 ;  /* 0x0000000402907825 */ /* 0x004fc600078e023a */
[----:B------:R-:W2:Y:S04]  /*20ca0*/  LDL.LU.64 R146, [R1+0x5e8] ;  /* 0x0005e80001927983 */ /* 0x000ea80000300a00 */
[----:B------:R-:W3:Y:S04]  /*20cb0*/  LDL.LU.64 R50, [R1+0x5e0] ;  /* 0x0005e00001327983 */ /* 0x000ee80000300a00 */
[----:B------:R-:W3:Y:S04]  /*20cc0*/  LDL.LU.64 R56, [R1+0x5d8] ;  /* 0x0005d80001387983 */ /* 0x000ee80000300a00 */
[----:B------:R-:W3:Y:S04]  /*20cd0*/  LDL.LU.64 R58, [R1+0x5d0] ;  /* 0x0005d000013a7983 */ /* 0x000ee80000300a00 */
[----:B------:R-:W3:Y:S04]  /*20ce0*/  LDL.LU.64 R60, [R1+0x5c8] ;  /* 0x0005c800013c7983 */ /* 0x000ee80000300a00 */
[----:B------:R-:W3:Y:S04]  /*20cf0*/  LDL.LU.64 R62, [R1+0x5c0] ;  /* 0x0005c000013e7983 */ /* 0x000ee80000300a00 */
[----:B------:R-:W-:Y:S04]  /*20d00*/  STL.64 [R1+0x990], R42 ;  /* 0x0009902a01007387 */ /* 0x000fe80000100a00 */
[----:B------:R1:W-:Y:S04]  /*20d10*/  STL.64 [R1+0x9a0], R144 ;  /* 0x0009a09001007387 */ /* 0x0003e80000100a00 */
[----:B------:R-:W-:Y:S04]  /*20d20*/  STL.64 [R1+0x998], R20 ;  /* 0x0009981401007387 */ /* 0x000fe80000100a00 */
[----:B------:R-:W-:Y:S04]  /*20d30*/  STL.64 [R1+0x9a8], R82 ;  /* 0x0009a85201007387 */ /* 0x000fe80000100a00 */
[----:B------:R-:W3:Y:S04]  /*20d40*/  LDL.64 R6, [R1+0x148] ;  /* 0x0001480001067983 */ /* 0x000ee80000100a00 */
[----:B------:R-:W3:Y:S01]  /*20d50*/  LDL.64 R206, [R1+0x190] ;  /* 0x0001900001ce7983 */ /* 0x000ee20000100a00 */
[----:B----4-:R-:W-:-:S03]  /*20d60*/  IMAD.WIDE R48, R198, 0x4, R168 ;  /* 0x00000004c6307825 */ /* 0x010fc600078e02a8 */
[----:B------:R-:W4:Y:S04]  /*20d70*/  LDL.64 R212, [R1+0x390] ;  /* 0x0003900001d47983 */ /* 0x000f280000100a00 */
[----:B------:R-:W4:Y:S04]  /*20d80*/  LDL.64 R168, [R1+0x318] ;  /* 0x0003180001a87983 */ /* 0x000f280000100a00 */
[----:B------:R-:W4:Y:S01]  /*20d90*/  LDL.64 R210, [R1+0x3f8] ;  /* 0x0003f80001d27983 */ /* 0x000f220000100a00 */
[----:B------:R-:W-:-:S03]  /*20da0*/  IADD3 R0, R0, -0x280, RZ ;  /* 0xfffffd8000007810 */ /* 0x000fc60007ffe0ff */
[----:B------:R1:W-:Y:S01]  /*20db0*/  LDGSTS.E [R201+0x4ce00], [R48.64], !P3 ;  /* 0x4ce0000030c97fae */ /* 0x0003e2000d921848 */
[----:B------:R-:W-:Y:S01]  /*20dc0*/  ISETP.GE.U32.AND P3, PT, R0, 0x7ffffd01, PT ;  /* 0x7ffffd010000780c */ /* 0x000fe20003f66070 */
[----:B------:R-:W-:Y:S01]  /*20dd0*/  IMAD.WIDE R156, R2, 0x4, R156 ;  /* 0x00000004029c7825 */ /* 0x000fe200078e029c */
[----:B------:R-:W-:-:S03]  /*20de0*/  ISETP.NE.U32.AND P4, PT, R3, RZ, PT ;  /* 0x000000ff0300720c */ /* 0x000fc60003f85070 */
        /* <DEDUP_REMOVED lines=18> */
[----:B------:R-:W-:Y:S01]  /*20f10*/  IMAD.WIDE R16, R2, 0x4, R216 ;  /* 0x0000000402107825 */ /* 0x000fe200078e02d8 */
[C---:B------:R-:W-:Y:S02]  /*20f20*/  IADD3 R4, R199.reuse, 0x100000, RZ ;  /* 0x00100000c7047810 */ /* 0x040fe40007ffe0ff */
[C---:B------:R-:W-:Y:S02]  /*20f30*/  IADD3 R0, R199.reuse, 0x100000, RZ ;  /* 0x00100000c7007810 */ /* 0x040fe40007ffe0ff */
[----:B------:R-:W-:Y:S01]  /*20f40*/  IADD3 R5, R199, 0x100000, RZ ;  /* 0x00100000c7057810 */ /* 0x000fe20007ffe0ff */
[----:B------:R-:W-:Y:S04]  /*20f50*/  STL.64 [R1+0x9b0], R54 ;  /* 0x0009b03601007387 */ /* 0x000fe80000100a00 */
[----:B------:R1:W-:Y:S04]  /*20f60*/  STL.64 [R1+0x9b8], R78 ;  /* 0x0009b84e01007387 */ /* 0x0003e80000100a00 */
[----:B------:R1:W-:Y:S04]  /*20f70*/  STL.64 [R1+0x9c0], R52 ;  /* 0x0009c03401007387 */ /* 0x0003e80000100a00 */
[----:B------:R1:W-:Y:S04]  /*20f80*/  STL.64 [R1+0x9c8], R40 ;  /* 0x0009c82801007387 */ /* 0x0003e80000100a00 */
[----:B------:R-:W-:Y:S04]  /*20f90*/  STL.64 [R1+0x9d8], R18 ;  /* 0x0009d81201007387 */ /* 0x000fe80000100a00 */
[----:B------:R1:W-:Y:S01]  /*20fa0*/  STL.64 [R1+0x9d0], R16 ;  /* 0x0009d01001007387 */ /* 0x0003e20000100a00 */
[----:B--2---:R-:W-:-:S04]  /*20fb0*/  IMAD.WIDE R2, R198, 0x4, R146 ;  /* 0x00000004c6027825 */ /* 0x004fc800078e0292 */
[C---:B---3--:R-:W-:Y:S01]  /*20fc0*/  IMAD.WIDE R50, R198.reuse, 0x4, R50 ;  /* 0x00000004c6327825 */ /* 0x048fe200078e0232 */
[----:B------:R4:W-:Y:S03]  /*20fd0*/  LDGSTS.E [R201+0x4d600], [R2.64], !P2 ;  /* 0x4d60000002c97fae */ /* 0x0009e6000d121848 */
[C---:B------:R-:W-:Y:S01]  /*20fe0*/  IMAD.WIDE R56, R198.reuse, 0x4, R56 ;  /* 0x00000004c6387825 */ /* 0x040fe200078e0238 */
[----:B------:R4:W-:Y:S03]  /*20ff0*/  LDGSTS.E [R201+0x4de00], [R50.64], !P6 ;  /* 0x4de0000032c97fae */ /* 0x0009e6000f121848 */
[C---:B------:R-:W-:Y:S01]  /*21000*/  IMAD.WIDE R58, R198.reuse, 0x4, R58 ;  /* 0x00000004c63a7825 */ /* 0x040fe200078e023a */
[----:B------:R4:W-:Y:S03]  /*21010*/  LDGSTS.E [R201+0x4e600], [R56.64], !P5 ;  /* 0x4e60000038c97fae */ /* 0x0009e6000e921848 */
[C---:B------:R-:W-:Y:S01]  /*21020*/  IMAD.WIDE R60, R198.reuse, 0x4, R60 ;  /* 0x00000004c63c7825 */ /* 0x040fe200078e023c */
[----:B------:R4:W-:Y:S03]  /*21030*/  LDGSTS.E [R201+0x4ee00], [R58.64], !P0 ;  /* 0x4ee000003ac97fae */ /* 0x0009e6000c121848 */
[----:B------:R-:W-:Y:S01]  /*21040*/  IMAD.WIDE R62, R198, 0x4, R62 ;  /* 0x00000004c63e7825 */ /* 0x000fe200078e023e */
[----:B------:R4:W-:Y:S04]  /*21050*/  LDGSTS.E [R201+0x4f600], [R60.64], !P1 ;  /* 0x4f6000003cc97fae */ /* 0x0009e8000c921848 */
[----:B------:R4:W-:Y:S04]  /*21060*/  LDGSTS.E [R201+0x4fe00], [R62.64], !P3 ;  /* 0x4fe000003ec97fae */ /* 0x0009e8000d921848 */
[----:B------:R-:W0:Y:S04]  /*21070*/  LDGDEPBAR ;  /* 0x00000000000079af */ /* 0x000e280000000000 */
[----:B------:R3:W-:Y:S04]  /*21080*/  LDGSTS.E [R4+-0x70000], [R6.64], P4 ;  /* 0x9000000006047fae */ /* 0x0007e8000a121848 */
[----:B------:R1:W-:Y:S01]  /*21090*/  LDGSTS.E [R0+-0x6f000], [R206.64], P4 ;  /* 0x91000000ce007fae */ /* 0x0003e2000a121848 */
[----:B---3--:R-:W-:-:S03]  /*210a0*/  IADD3 R6, R199, 0x100000, RZ ;  /* 0x00100000c7067810 */ /* 0x008fc60007ffe0ff */
[----:B----4-:R3:W-:Y:S04]  /*210b0*/  LDGSTS.E [R5+-0x6e000], [R168.64], P4 ;  /* 0x92000000a8057fae */ /* 0x0107e8000a121848 */
[----:B------:R4:W-:Y:S04]  /*210c0*/  LDGSTS.E [R4+-0x6d000], [R212.64], P4 ;  /* 0x93000000d4047fae */ /* 0x0009e8000a121848 */
[----:B------:R4:W-:Y:S04]  /*210d0*/  LDGSTS.E [R0+-0x6c000], [R210.64], P4 ;  /* 0x94000000d2007fae */ /* 0x0009e8000a121848 */
[----:B-1----:R-:W2:Y:S04]  /*210e0*/  LDL.64 R206, [R1+0xf8] ;  /* 0x0000f80001ce7983 */ /* 0x002ea80000100a00 */
[----:B---3--:R-:W3:Y:S04]  /*210f0*/  LDL.64 R168, [R1+0xf0] ;  /* 0x0000f00001a87983 */ /* 0x008ee80000100a00 */
[----:B------:R1:W-:Y:S04]  /*21100*/  LDGSTS.E [R6+-0x6b000], [R248.64], P4 ;  /* 0x95000000f8067fae */ /* 0x0003e8000a121848 */
[----:B------:R4:W-:Y:S04]  /*21110*/  LDGSTS.E [R5+-0x6a000], [R34.64], P4 ;  /* 0x9600000022057fae */ /* 0x0009e8000a121848 */
[----:B------:R4:W-:Y:S04]  /*21120*/  LDGSTS.E [R0+-0x69000], [R186.64], P4 ;  /* 0x97000000ba007fae */ /* 0x0009e8000a121848 */
[----:B-1----:R-:W3:Y:S04]  /*21130*/  LDL.LU.64 R248, [R1+0xd20] ;  /* 0x000d200001f87983 */ /* 0x002ee80000300a00 */
[----:B----4-:R-:W4:Y:S04]  /*21140*/  LDL.LU.64 R34, [R1+0xd18] ;  /* 0x000d180001227983 */ /* 0x010f280000300a00 */
[----:B------:R-:W4:Y:S04]  /*21150*/  LDL.LU.64 R186, [R1+0xd10] ;  /* 0x000d100001ba7983 */ /* 0x000f280000300a00 */
[----:B------:R1:W-:Y:S04]  /*21160*/  LDGSTS.E [R6+-0x68000], [R8.64], P4 ;  /* 0x9800000008067fae */ /* 0x0003e8000a121848 */
[----:B------:R1:W-:Y:S04]  /*21170*/  LDGSTS.E [R5+-0x67000], [R240.64], P4 ;  /* 0x99000000f0057fae */ /* 0x0003e8000a121848 */
[----:B------:R1:W-:Y:S04]  /*21180*/  LDGSTS.E [R4+-0x66000], [R122.64], P4 ;  /* 0x9a0000007a047fae */ /* 0x0003e8000a121848 */
[----:B-1----:R-:W4:Y:S04]  /*21190*/  LDL.LU.64 R8, [R1+0xd08] ;  /* 0x000d080001087983 */ /* 0x002f280000300a00 */
[----:B------:R-:W4:Y:S04]  /*211a0*/  LDL.LU.64 R240, [R1+0xd00] ;  /* 0x000d000001f07983 */ /* 0x000f280000300a00 */
[----:B------:R-:W4:Y:S04]  /*211b0*/  LDL.LU.64 R122, [R1+0xcf8] ;  /* 0x000cf800017a7983 */ /* 0x000f280000300a00 */
[----:B------:R1:W-:Y:S01]  /*211c0*/  LDGSTS.E [R0+-0x65000], [R184.64], P4 ;  /* 0x9b000000b8007fae */ /* 0x0003e2000a121848 */
[----:B------:R-:W-:-:S03]  /*211d0*/  LOP3.LUT R252, R199, 0x10, RZ, 0x3c, !PT ;  /* 0x00000010c7fc7812 */ /* 0x000fc600078e3cff */
[----:B------:R1:W-:Y:S04]  /*211e0*/  LDGSTS.E [R5+-0x64000], [R32.64], P4 ;  /* 0x9c00000020057fae */ /* 0x0003e8000a121848 */
[----:B------:R1:W-:Y:S04]  /*211f0*/  LDGSTS.E [R4+-0x63000], [R208.64], P4 ;  /* 0x9d000000d0047fae */ /* 0x0003e8000a121848 */
[----:B-1----:R-:W4:Y:S01]  /*21200*/  LDL.LU.64 R184, [R1+0xcf0] ;  /* 0x000cf00001b87983 */ /* 0x002f220000300a00 */
[----:B------:R-:W-:-:S03]  /*21210*/  IADD3 R5, R252, 0x100000, RZ ;  /* 0x00100000fc057810 */ /* 0x000fc60007ffe0ff */
[----:B------:R1:W-:Y:S04]  /*21220*/  LDGSTS.E [R0+-0x62000], [R174.64], P4 ;  /* 0x9e000000ae007fae */ /* 0x0003e8000a121848 */
[----:B------:R1:W-:Y:S01]  /*21230*/  LDGSTS.E [R6+-0x61000], [R144.64], P4 ;  /* 0x9f00000090067fae */ /* 0x0003e2000a121848 */
[----:B------:R-:W-:-:S03]  /*21240*/  IADD3 R4, R252, 0x100000, RZ ;  /* 0x00100000fc047810 */ /* 0x000fc60007ffe0ff */
[----:B------:R-:W4:Y:S01]  /*21250*/  LDL.LU.64 R32, [R1+0xce8] ;  /* 0x000ce80001207983 */ /* 0x000f220000300a00 */
[C---:B-1----:R-:W-:Y:S02]  /*21260*/  IADD3 R0, R252.reuse, 0x100000, RZ ;  /* 0x00100000fc007810 */ /* 0x042fe40007ffe0ff */
[----:B------:R-:W-:Y:S01]  /*21270*/  IADD3 R6, R252, 0x100000, RZ ;  /* 0x00100000fc067810 */ /* 0x000fe20007ffe0ff */
[----:B--2---:R1:W-:Y:S04]  /*21280*/  LDGSTS.E [R5+-0x6fe00], [R206.64], P4 ;  /* 0x90200000ce057fae */ /* 0x0043e8000a121848 */
[----:B---3--:R2:W-:Y:S04]  /*21290*/  LDGSTS.E [R0+-0x6ee00], [R168.64], P4 ;  /* 0x91200000a8007fae */ /* 0x0085e8000a121848 */
[----:B--2---:R-:W2:Y:S04]  /*212a0*/  LDL.64 R168, [R1+0x158] ;  /* 0x0001580001a87983 */ /* 0x004ea80000100a00 */
[----:B----4-:R3:W-:Y:S04]  /*212b0*/  LDGSTS.E [R6+-0x6de00], [R184.64], P4 ;  /* 0x92200000b8067fae */ /* 0x0107e8000a121848 */
[----:B------:R4:W-:Y:S04]  /*212c0*/  LDGSTS.E [R5+-0x6ce00], [R218.64], P4 ;  /* 0x93200000da057fae */ /* 0x0009e8000a121848 */
[----:B------:R1:W-:Y:S04]  /*212d0*/  LDGSTS.E [R4+-0x6be00], [R220.64], P4 ;  /* 0x94200000dc047fae */ /* 0x0003e8000a121848 */
[----:B---3--:R-:W3:Y:S04]  /*212e0*/  LDL.LU.64 R184, [R1+0xce0] ;  /* 0x000ce00001b87983 */ /* 0x008ee80000300a00 */
[----:B----4-:R-:W4:Y:S04]  /*212f0*/  LDL.LU.64 R218, [R1+0xcd8] ;  /* 0x000cd80001da7983 */ /* 0x010f280000300a00 */
[----:B-1----:R-:W3:Y:S04]  /*21300*/  LDL.LU.64 R220, [R1+0xcd0] ;  /* 0x000cd00001dc7983 */ /* 0x002ee80000300a00 */
[----:B------:R1:W-:Y:S04]  /*21310*/  LDGSTS.E [R0+-0x6ae00], [R120.64], P4 ;  /* 0x9520000078007fae */ /* 0x0003e8000a121848 */
[----:B------:R1:W-:Y:S04]  /*21320*/  LDGSTS.E [R5+-0x69e00], [R182.64], P4 ;  /* 0x96200000b6057fae */ /* 0x0003e8000a121848 */
[----:B------:R1:W-:Y:S04]  /*21330*/  LDGSTS.E [R4+-0x68e00], [R222.64], P4 ;  /* 0x97200000de047fae */ /* 0x0003e8000a121848 */
[----:B------:R1:W-:Y:S04]  /*21340*/  LDGSTS.E [R0+-0x67e00], [R238.64], P4 ;  /* 0x98200000ee007fae */ /* 0x0003e8000a121848 */
[----:B------:R1:W-:Y:S04]  /*21350*/  LDGSTS.E [R6+-0x66e00], [R30.64], P4 ;  /* 0x992000001e067fae */ /* 0x0003e8000a121848 */
[----:B------:R1:W-:Y:S04]  /*21360*/  LDGSTS.E [R5+-0x65e00], [R204.64], P4 ;  /* 0x9a200000cc057fae */ /* 0x0003e8000a121848 */
[----:B------:R1:W-:Y:S04]  /*21370*/  LDGSTS.E [R0+-0x64e00], [R162.64], P4 ;  /* 0x9b200000a2007fae */ /* 0x0003e8000a121848 */
[----:B------:R2:W-:Y:S04]  /*21380*/  LDGSTS.E [R6+-0x63e00], [R172.64], P4 ;  /* 0x9c200000ac067fae */ /* 0x0005e8000a121848 */
[----:B------:R1:W-:Y:S02]  /*21390*/  LDGSTS.E [R5+-0x62e00], [R170.64], P4 ;  /* 0x9d200000aa057fae */ /* 0x0003e4000a121848 */
[----:B-1----:R-:W-:-:S02]  /*213a0*/  LOP3.LUT R163, R199, 0x20, RZ, 0x3c, !PT ;  /* 0x00000020c7a37812 */ /* 0x002fc400078e3cff */
[----:B------:R1:W-:Y:S04]  /*213b0*/  LDGSTS.E [R4+-0x61e00], [R142.64], P4 ;  /* 0x9e2000008e047fae */ /* 0x0003e8000a121848 */
[----:B------:R-:W4:Y:S01]  /*213c0*/  LDL.LU.64 R120, [R1+0xcc8] ;  /* 0x000cc80001787983 */ /* 0x000f220000300a00 */
[----:B------:R-:W-:-:S03]  /*213d0*/  IADD3 R5, R163, 0x100000, RZ ;  /* 0x00100000a3057810 */ /* 0x000fc60007ffe0ff */
[----:B------:R-:W4:Y:S01]  /*213e0*/  LDL.LU.64 R182, [R1+0xcc0] ;  /* 0x000cc00001b67983 */ /* 0x000f220000300a00 */
[----:B-1----:R-:W-:-:S03]  /*213f0*/  IADD3 R4, R163, 0x100000, RZ ;  /* 0x00100000a3047810 */ /* 0x002fc60007ffe0ff */
[----:B------:R-:W4:Y:S04]  /*21400*/  LDL.LU.64 R222, [R1+0xcb8] ;  /* 0x000cb80001de7983 */ /* 0x000f280000300a00 */
[----:B------:R1:W-:Y:S04]  /*21410*/  LDGSTS.E [R0+-0x60e00], [R82.64], P4 ;  /* 0x9f20000052007fae */ /* 0x0003e8000a121848 */
[----:B------:R-:W4:Y:S04]  /*21420*/  LDL.LU.64 R238, [R1+0xcb0] ;  /* 0x000cb00001ee7983 */ /* 0x000f280000300a00 */
[----:B------:R-:W4:Y:S04]  /*21430*/  LDL.LU.64 R30, [R1+0xca8] ;  /* 0x000ca800011e7983 */ /* 0x000f280000300a00 */
[----:B--2---:R2:W-:Y:S04]  /*21440*/  LDGSTS.E [R5+-0x6fc00], [R168.64], P4 ;  /* 0x90400000a8057fae */ /* 0x0045e8000a121848 */
[----:B---3--:R3:W-:Y:S04]  /*21450*/  LDGSTS.E [R4+-0x6ec00], [R220.64], P4 ;  /* 0x91400000dc047fae */ /* 0x0087e8000a121848 */
[----:B---3--:R-:W3:Y:S01]  /*21460*/  LDL.LU.64 R220, [R1+0xca0] ;  /* 0x000ca00001dc7983 */ /* 0x008ee20000300a00 */
[----:B-1----:R-:W-:-:S02]  /*21470*/  IADD3 R0, R163, 0x100000, RZ ;  /* 0x00100000a3007810 */ /* 0x002fc40007ffe0ff */
[----:B------:R-:W-:-:S03]  /*21480*/  IADD3 R6, R163, 0x100000, RZ ;  /* 0x00100000a3067810 */ /* 0x000fc60007ffe0ff */
[----:B------:R1:W-:Y:S04]  /*21490*/  LDGSTS.E [R0+-0x6dc00], [R240.64], P4 ;  /* 0x92400000f0007fae */ /* 0x0003e8000a121848 */
[----:B------:R1:W-:Y:S04]  /*214a0*/  LDGSTS.E [R6+-0x6cc00], [R236.64], P4 ;  /* 0x93400000ec067fae */ /* 0x0003e8000a121848 */
[----:B------:R2:W-:Y:S04]  /*214b0*/  LDGSTS.E [R5+-0x6bc00], [R234.64], P4 ;  /* 0x94400000ea057fae */ /* 0x0005e8000a121848 */
[----:B------:R1:W-:Y:S04]  /*214c0*/  LDGSTS.E [R0+-0x6ac00], [R232.64], P4 ;  /* 0x95400000e8007fae */ /* 0x0003e8000a121848 */
[----:B------:R1:W-:Y:S01]  /*214d0*/  LDGSTS.E [R6+-0x69c00], [R230.64], P4 ;  /* 0x96400000e6067fae */ /* 0x0003e2000a121848 */
[----:B------:R-:W-:-:S03]  /*214e0*/  LOP3.LUT R252, R199, 0x30, RZ, 0x3c, !PT ;  /* 0x00000030c7fc7812 */ /* 0x000fc600078e3cff */
[----:B------:R2:W-:Y:S04]  /*214f0*/  LDGSTS.E [R5+-0x68c00], [R228.64], P4 ;  /* 0x97400000e4057fae */ /* 0x0005e8000a121848 */
[----:B------:R1:W-:Y:S04]  /*21500*/  LDGSTS.E [R4+-0x67c00], [R226.64], P4 ;  /* 0x98400000e2047fae */ /* 0x0003e8000a121848 */
[----:B------:R1:W-:Y:S04]  /*21510*/  LDGSTS.E [R0+-0x66c00], [R224.64], P4 ;  /* 0x99400000e0007fae */ /* 0x0003e8000a121848 */
[----:B------:R2:W-:Y:S04]  /*21520*/  LDGSTS.E [R5+-0x65c00], [R166.64], P4 ;  /* 0x9a400000a6057fae */ /* 0x0005e8000a121848 */
[----:B------:R1:W-:Y:S04]  /*21530*/  LDGSTS.E [R4+-0x64c00], [R164.64], P4 ;  /* 0x9b400000a4047fae */ /* 0x0003e8000a121848 */
[----:B------:R2:W-:Y:S04]  /*21540*/  LDGSTS.E [R0+-0x63c00], [R140.64], P4 ;  /* 0x9c4000008c007fae */ /* 0x0005e8000a121848 */
[----:B------:R2:W-:Y:S04]  /*21550*/  LDGSTS.E [R6+-0x62c00], [R138.64], P4 ;  /* 0x9d4000008a067fae */ /* 0x0005e8000a121848 */
[----:B------:R4:W-:Y:S01]  /*21560*/  LDGSTS.E [R5+-0x61c00], [R110.64], P4 ;  /* 0x9e4000006e057fae */ /* 0x0009e2000a121848 */
[----:B-1----:R-:W-:-:S03]  /*21570*/  IADD3 R4, R252, 0x100000, RZ ;  /* 0x00100000fc047810 */ /* 0x002fc60007ffe0ff */
[----:B------:R1:W-:Y:S01]  /*21580*/  LDGSTS.E [R0+-0x60c00], [R54.64], P4 ;  /* 0x9f40000036007fae */ /* 0x0003e2000a121848 */
[----:B--2---:R-:W-:-:S03]  /*21590*/  IADD3 R6, R252, 0x100000, RZ ;  /* 0x00100000fc067810 */ /* 0x004fc60007ffe0ff */
[----:B------:R2:W5:Y:S01]  /*215a0*/  LDL.LU.64 R240, [R1+0xc98] ;  /* 0x000c980001f07983 */ /* 0x0005620000300a00 */
[----:B----4-:R-:W-:-:S03]  /*215b0*/  IADD3 R5, R252, 0x100000, RZ ;  /* 0x00100000fc057810 */ /* 0x010fc60007ffe0ff */
[----:B------:R2:W5:Y:S01]  /*215c0*/  LDL.LU.64 R236, [R1+0xc90] ;  /* 0x000c900001ec7983 */ /* 0x0005620000300a00 */
[----:B-1----:R-:W-:-:S03]  /*215d0*/  IADD3 R0, R252, 0x100000, RZ ;  /* 0x00100000fc007810 */ /* 0x002fc60007ffe0ff */
[----:B------:R2:W5:Y:S04]  /*215e0*/  LDL.LU.64 R234, [R1+0xc88] ;  /* 0x000c880001ea7983 */ /* 0x0005680000300a00 */
[----:B------:R2:W5:Y:S04]  /*215f0*/  LDL.LU.64 R232, [R1+0xc80] ;  /* 0x000c800001e87983 */ /* 0x0005680000300a00 */
[----:B------:R2:W5:Y:S01]  /*21600*/  LDL.LU.64 R230, [R1+0xc78] ;  /* 0x000c780001e67983 */ /* 0x0005620000300a00 */
[----:B------:R-:W-:-:S03]  /*21610*/  LOP3.LUT R252, R199, 0x50, RZ, 0x3c, !PT ;  /* 0x00000050c7fc7812 */ /* 0x000fc600078e3cff */
[----:B------:R2:W5:Y:S04]  /*21620*/  LDL.LU.64 R228, [R1+0xc70] ;  /* 0x000c700001e47983 */ /* 0x0005680000300a00 */
[----:B------:R2:W5:Y:S04]  /*21630*/  LDL.LU.64 R226, [R1+0xc68] ;  /* 0x000c680001e27983 */ /* 0x0005680000300a00 */
[----:B------:R2:W5:Y:S04]  /*21640*/  LDL.LU.64 R224, [R1+0xc60] ;  /* 0x000c600001e07983 */ /* 0x0005680000300a00 */
[----:B---3--:R1:W-:Y:S04]  /*21650*/  LDGSTS.E [R6+-0x6fa00], [R220.64], P4 ;  /* 0x90600000dc067fae */ /* 0x0083e8000a121848 */
        /* <DEDUP_REMOVED lines=11> */
[----:B-1----:R-:W-:-:S03]  /*21710*/  LOP3.LUT R159, R199, 0x40, RZ, 0x3c, !PT ;  /* 0x00000040c79f7812 */ /* 0x002fc600078e3cff */
[----:B------:R4:W-:Y:S04]  /*21720*/  LDGSTS.E [R4+-0x63a00], [R108.64], P4 ;  /* 0x9c6000006c047fae */ /* 0x0009e8000a121848 */
[----:B------:R1:W-:Y:S01]  /*21730*/  LDGSTS.E [R0+-0x62a00], [R106.64], P4 ;  /* 0x9d6000006a007fae */ /* 0x0003e2000a121848 */
[----:B--2---:R-:W-:-:S03]  /*21740*/  IADD3 R6, R159, 0x100000, RZ ;  /* 0x001000009f067810 */ /* 0x004fc60007ffe0ff */
[----:B------:R3:W-:Y:S04]  /*21750*/  LDGSTS.E [R5+-0x61a00], [R80.64], P4 ;  /* 0x9e60000050057fae */ /* 0x0007e8000a121848 */
[----:B------:R4:W-:Y:S01]  /*21760*/  LDGSTS.E [R4+-0x60a00], [R78.64], P4 ;  /* 0x9f6000004e047fae */ /* 0x0009e2000a121848 */
[----:B-1----:R-:W-:-:S03]  /*21770*/  IADD3 R0, R159, 0x100000, RZ ;  /* 0x001000009f007810 */ /* 0x002fc60007ffe0ff */
[----:B------:R1:W5:Y:S01]  /*21780*/  LDL.LU.64 R220, [R1+0xc58] ;  /* 0x000c580001dc7983 */ /* 0x0003620000300a00 */
[----:B---3--:R-:W-:-:S03]  /*21790*/  IADD3 R5, R159, 0x100000, RZ ;  /* 0x001000009f057810 */ /* 0x008fc60007ffe0ff */
[----:B------:R2:W-:Y:S01]  /*217a0*/  LDGSTS.E [R0+-0x6f800], [R30.64], P4 ;  /* 0x908000001e007fae */ /* 0x0005e2000a121848 */
[----:B----4-:R-:W-:-:S03]  /*217b0*/  IADD3 R4, R159, 0x100000, RZ ;  /* 0x001000009f047810 */ /* 0x010fc60007ffe0ff */
        /* <DEDUP_REMOVED lines=10> */
[----:B------:R2:W5:Y:S04]  /*21860*/  LDL.LU.64 R218, [R1+0xc50] ;  /* 0x000c500001da7983 */ /* 0x0005680000300a00 */
[----:B------:R2:W-:Y:S01]  /*21870*/  LDGSTS.E [R6+-0x64800], [R102.64], P4 ;  /* 0x9b80000066067fae */ /* 0x0005e2000a121848 */
[----:B-1----:R-:W-:-:S03]  /*21880*/  IADD3 R4, R252, 0x100000, RZ ;  /* 0x00100000fc047810 */ /* 0x002fc60007ffe0ff */
[----:B------:R1:W5:Y:S04]  /*21890*/  LDL.LU.64 R8, [R1+0xc48] ;  /* 0x000c480001087983 */ /* 0x0003680000300a00 */
[----:B------:R4:W-:Y:S04]  /*218a0*/  LDGSTS.E [R5+-0x63800], [R76.64], P4 ;  /* 0x9c8000004c057fae */ /* 0x0009e8000a121848 */
[----:B------:R1:W5:Y:S04]  /*218b0*/  LDL.LU.64 R10, [R1+0xc40] ;  /* 0x000c4000010a7983 */ /* 0x0003680000300a00 */
[----:B------:R2:W-:Y:S04]  /*218c0*/  LDGSTS.E [R0+-0x62800], [R112.64], P4 ;  /* 0x9d80000070007fae */ /* 0x0005e8000a121848 */
[----:B------:R1:W5:Y:S04]  /*218d0*/  LDL.LU.64 R12, [R1+0xc38] ;  /* 0x000c3800010c7983 */ /* 0x0003680000300a00 */
[----:B------:R1:W-:Y:S04]  /*218e0*/  LDGSTS.E [R6+-0x61800], [R114.64], P4 ;  /* 0x9e80000072067fae */ /* 0x0003e8000a121848 */
[----:B------:R1:W5:Y:S01]  /*218f0*/  LDL.LU.64 R14, [R1+0xc30] ;  /* 0x000c3000010e7983 */ /* 0x0003620000300a00 */
[----:B--2---:R-:W-:-:S03]  /*21900*/  IADD3 R0, R252, 0x100000, RZ ;  /* 0x00100000fc007810 */ /* 0x004fc60007ffe0ff */
[----:B------:R4:W-:Y:S04]  /*21910*/  LDGSTS.E [R5+-0x60800], [R52.64], P4 ;  /* 0x9f80000034057fae */ /* 0x0009e8000a121848 */
[----:B------:R2:W5:Y:S04]  /*21920*/  LDL.LU.64 R28, [R1+0xc28] ;  /* 0x000c2800011c7983 */ /* 0x0005680000300a00 */
[----:B------:R2:W5:Y:S01]  /*21930*/  LDL.LU.64 R30, [R1+0xc20] ;  /* 0x000c2000011e7983 */ /* 0x0005620000300a00 */
[----:B----4-:R-:W-:-:S03]  /*21940*/  IADD3 R5, R252, 0x100000, RZ ;  /* 0x00100000fc057810 */ /* 0x010fc60007ffe0ff */
[----:B---3--:R2:W5:Y:S04]  /*21950*/  LDL.LU.64 R32, [R1+0xc18] ;  /* 0x000c180001207983 */ /* 0x0085680000300a00 */
[----:B------:R2:W5:Y:S04]  /*21960*/  LDL.LU.64 R34, [R1+0xc10] ;  /* 0x000c100001227983 */ /* 0x0005680000300a00 */
[----:B------:R3:W-:Y:S04]  /*21970*/  LDGSTS.E [R4+-0x6f600], [R238.64], P4 ;  /* 0x90a00000ee047fae */ /* 0x0007e8000a121848 */
[----:B------:R2:W5:Y:S04]  /*21980*/  LDL.LU.64 R44, [R1+0xc08] ;  /* 0x000c0800012c7983 */ /* 0x0005680000300a00 */
[----:B------:R4:W-:Y:S04]  /*21990*/  LDGSTS.E [R0+-0x6e600], [R120.64], P4 ;  /* 0x91a0000078007fae */ /* 0x0009e8000a121848 */
[----:B------:R2:W5:Y:S04]  /*219a0*/  LDL.LU.64 R46, [R1+0xc00] ;  /* 0x000c0000012e7983 */ /* 0x0005680000300a00 */
[----:B------:R2:W-:Y:S04]  /*219b0*/  LDGSTS.E [R5+-0x6d600], [R122.64], P4 ;  /* 0x92a000007a057fae */ /* 0x0005e8000a121848 */
[----:B---3--:R3:W5:Y:S04]  /*219c0*/  LDL.LU.64 R238, [R1+0xbf8] ;  /* 0x000bf80001ee7983 */ /* 0x0087680000300a00 */
[----:B------:R2:W-:Y:S01]  /*219d0*/  LDGSTS.E [R4+-0x6c600], [R246.64], P4 ;  /* 0x93a00000f6047fae */ /* 0x0005e2000a121848 */
[----:B-1----:R-:W-:-:S03]  /*219e0*/  IADD3 R6, R252, 0x100000, RZ ;  /* 0x00100000fc067810 */ /* 0x002fc60007ffe0ff */
[----:B------:R4:W-:Y:S04]  /*219f0*/  LDGSTS.E [R0+-0x6b600], [R152.64], P4 ;  /* 0x94a0000098007fae */ /* 0x0009e8000a121848 */
[----:B------:R1:W-:Y:S04]  /*21a00*/  LDGSTS.E [R6+-0x6a600], [R128.64], P4 ;  /* 0x95a0000080067fae */ /* 0x0003e8000a121848 */
[----:B--2---:R3:W5:Y:S04]  /*21a10*/  LDL.LU.64 R246, [R1+0xbf0] ;  /* 0x000bf00001f67983 */ /* 0x0047680000300a00 */
[----:B------:R2:W-:Y:S04]  /*21a20*/  LDGSTS.E [R5+-0x69600], [R124.64], P4 ;  /* 0x96a000007c057fae */ /* 0x0005e8000a121848 */
[----:B------:R4:W-:Y:S04]  /*21a30*/  LDGSTS.E [R0+-0x68600], [R118.64], P4 ;  /* 0x97a0000076007fae */ /* 0x0009e8000a121848 */
[----:B------:R1:W-:Y:S04]  /*21a40*/  LDGSTS.E [R6+-0x67600], [R100.64], P4 ;  /* 0x98a0000064067fae */ /* 0x0003e8000a121848 */
[----:B------:R2:W-:Y:S04]  /*21a50*/  LDGSTS.E [R5+-0x66600], [R94.64], P4 ;  /* 0x99a000005e057fae */ /* 0x0005e8000a121848 */
[----:B------:R1:W-:Y:S04]  /*21a60*/  LDGSTS.E [R4+-0x65600], [R90.64], P4 ;  /* 0x9aa000005a047fae */ /* 0x0003e8000a121848 */
[----:B------:R4:W-:Y:S01]  /*21a70*/  LDGSTS.E [R0+-0x64600], [R88.64], P4 ;  /* 0x9ba0000058007fae */ /* 0x0009e2000a121848 */
[----:B------:R-:W-:-:S03]  /*21a80*/  IMAD.MOV.U32 R214, RZ, RZ, R154 ;  /* 0x000000ffffd67224 */ /* 0x000fc600078e009a */
[----:B------:R2:W-:Y:S01]  /*21a90*/  LDGSTS.E [R5+-0x63600], [R74.64], P4 ;  /* 0x9ca000004a057fae */ /* 0x0005e2000a121848 */
[----:B------:R-:W-:-:S03]  /*21aa0*/  IMAD.MOV.U32 R215, RZ, RZ, R155 ;  /* 0x000000ffffd77224 */ /* 0x000fc600078e009b */
[----:B------:R1:W-:Y:S01]  /*21ab0*/  LDGSTS.E [R4+-0x62600], [R72.64], P4 ;  /* 0x9da0000048047fae */ /* 0x0003e2000a121848 */
[----:B------:R-:W-:-:S03]  /*21ac0*/  IMAD.MOV.U32 R210, RZ, RZ, R156 ;  /* 0x000000ffffd27224 */ /* 0x000fc600078e009c */
[----:B------:R4:W-:Y:S01]  /*21ad0*/  LDGSTS.E [R0+-0x61600], [R42.64], P4 ;  /* 0x9ea000002a007fae */ /* 0x0009e2000a121848 */
[----:B------:R-:W-:Y:S01]  /*21ae0*/  IMAD.MOV.U32 R211, RZ, RZ, R157 ;  /* 0x000000ffffd37224 */ /* 0x000fe200078e009d */
[C---:B--2---:R-:W-:Y:S02]  /*21af0*/  IADD3 R5, R201.reuse, 0x100000, RZ ;  /* 0x00100000c9057810 */ /* 0x044fe40007ffe0ff */
[----:B------:R2:W-:Y:S01]  /*21b00*/  LDGSTS.E [R6+-0x60600], [R40.64], P4 ;  /* 0x9fa0000028067fae */ /* 0x0005e2000a121848 */
[----:B------:R-:W-:Y:S02]  /*21b10*/  IMAD.MOV.U32 R216, RZ, RZ, R150 ;  /* 0x000000ffffd87224 */ /* 0x000fe400078e0096 */
[----:B------:R-:W-:Y:S01]  /*21b20*/  IMAD.MOV.U32 R217, RZ, RZ, R151 ;  /* 0x000000ffffd97224 */ /* 0x000fe200078e0097 */
[C---:B-1----:R-:W-:Y:S01]  /*21b30*/  IADD3 R4, R201.reuse, 0x100000, RZ ;  /* 0x00100000c9047810 */ /* 0x042fe20007ffe0ff */
[----:B------:R-:W-:Y:S01]  /*21b40*/  IMAD.MOV.U32 R212, RZ, RZ, R126 ;  /* 0x000000ffffd47224 */ /* 0x000fe200078e007e */
[----:B------:R1:W-:Y:S01]  /*21b50*/  LDGSTS.E [R5+-0x6f400], [R222.64], P4 ;  /* 0x90c00000de057fae */ /* 0x0003e2000a121848 */
[C---:B----4-:R-:W-:Y:S01]  /*21b60*/  IADD3 R0, R201.reuse, 0x100000, RZ ;  /* 0x00100000c9007810 */ /* 0x050fe20007ffe0ff */
[----:B------:R-:W-:Y:S01]  /*21b70*/  IMAD.MOV.U32 R213, RZ, RZ, R127 ;  /* 0x000000ffffd57224 */ /* 0x000fe200078e007f */
[----:B--2---:R-:W-:-:S03]  /*21b80*/  IADD3 R6, R201, 0x100000, RZ ;  /* 0x00100000c9067810 */ /* 0x004fc60007ffe0ff */
[----:B------:R2:W-:Y:S01]  /*21b90*/  LDGSTS.E [R0+-0x6e400], [R214.64], P4 ;  /* 0x91c00000d6007fae */ /* 0x0005e2000a121848 */
[----:B------:R-:W-:Y:S02]  /*21ba0*/  IMAD.MOV.U32 R208, RZ, RZ, R92 ;  /* 0x000000ffffd07224 */ /* 0x000fe400078e005c */
[----:B------:R-:W-:Y:S01]  /*21bb0*/  IMAD.MOV.U32 R209, RZ, RZ, R93 ;  /* 0x000000ffffd17224 */ /* 0x000fe200078e005d */
[----:B------:R4:W-:Y:S04]  /*21bc0*/  LDGSTS.E [R6+-0x6d400], [R248.64], P4 ;  /* 0x92c00000f8067fae */ /* 0x0009e8000a121848 */
[----:B------:R1:W-:Y:S04]  /*21bd0*/  LDGSTS.E [R5+-0x6c400], [R210.64], P4 ;  /* 0x93c00000d2057fae */ /* 0x0003e8000a121848 */
        /* <DEDUP_REMOVED lines=15> */
[C---:B----4-:R-:W-:Y:S02]  /*21cd0*/  IADD3 R6, R252.reuse, 0x100000, RZ ;  /* 0x00100000fc067810 */ /* 0x050fe40007ffe0ff */
[C---:B-1----:R-:W-:Y:S02]  /*21ce0*/  IADD3 R5, R252.reuse, 0x100000, RZ ;  /* 0x00100000fc057810 */ /* 0x042fe40007ffe0ff */
[----:B--2---:R-:W-:-:S03]  /*21cf0*/  IADD3 R4, R252, 0x100000, RZ ;  /* 0x00100000fc047810 */ /* 0x004fc60007ffe0ff */
[----:B------:R1:W-:Y:S01]  /*21d00*/  LDGSTS.E [R5+-0x6f200], [R206.64], P4 ;  /* 0x90e00000ce057fae */ /* 0x0003e2000a121848 */
[----:B---3--:R-:W-:Y:S01]  /*21d10*/  IADD3 R0, R252, 0x100000, RZ ;  /* 0x00100000fc007810 */ /* 0x008fe20007ffe0ff */
[----:B------:R-:W-:Y:S02]  /*21d20*/  IMAD.MOV.U32 R252, RZ, RZ, 0x7f ;  /* 0x0000007ffffc7424 */ /* 0x000fe400078e00ff */
[----:B------:R1:W-:Y:S01]  /*21d30*/  LDGSTS.E [R4+-0x6e200], [R184.64], P4 ;  /* 0x91e00000b8047fae */ /* 0x0003e2000a121848 */
[----:B------:R-:W-:Y:S02]  /*21d40*/  IMAD.MOV.U32 R204, RZ, RZ, R86 ;  /* 0x000000ffffcc7224 */ /* 0x000fe400078e0056 */
[----:B------:R-:W-:Y:S01]  /*21d50*/  IADD3 R201, R252, c[0x0][0x180], RZ ;  /* 0x00006000fcc97a10 */ /* 0x000fe20007ffe0ff */
[----:B------:R2:W-:Y:S01]  /*21d60*/  LDGSTS.E [R0+-0x6d200], [R186.64], P4 ;  /* 0x92e00000ba007fae */ /* 0x0005e2000a121848 */
[----:B------:R-:W-:Y:S02]  /*21d70*/  IMAD.MOV.U32 R205, RZ, RZ, R87 ;  /* 0x000000ffffcd7224 */ /* 0x000fe400078e0057 */
[----:B------:R-:W-:Y:S01]  /*21d80*/  ISETP.GE.AND P0, PT, R201, 0x80, PT ;  /* 0x00000080c900780c */ /* 0x000fe20003f06270 */
        /* <DEDUP_REMOVED lines=13> */
[----:B------:R-:W-:-:S03]  /*21e60*/  CS2R R100, SRZ ;  /* 0x0000000000647805 */ /* 0x000fc6000001ff00 */
[----:B------:R-:W0:Y:S01]  /*21e70*/  LDGDEPBAR ;  /* 0x00000000000079af */ /* 0x000e220000000000 */
[----:B------:R-:W-:Y:S01]  /*21e80*/  CS2R R102, SRZ ;  /* 0x0000000000667805 */ /* 0x000fe2000001ff00 */
        /* <DEDUP_REMOVED lines=54> */
[----:B-1----:R-:W-:Y:S01]  /*221f0*/  CS2R R24, SRZ ;  /* 0x0000000000187805 */ /* 0x002fe2000001ff00 */
[----:B----4-:R-:W-:Y:S01]  /*22200*/  CS2R R26, SRZ ;  /* 0x00000000001a7805 */ /* 0x010fe2000001ff00 */
[----:B------:R-:W-:Y:S01]  /*22210*/  CS2R R20, SRZ ;  /* 0x0000000000147805 */ /* 0x000fe2000001ff00 */
[----:B------:R-:W-:Y:S01]  /*22220*/  CS2R R22, SRZ ;  /* 0x0000000000167805 */ /* 0x000fe2000001ff00 */
[----:B------:R-:W-:Y:S01]  /*22230*/  CS2R R16, SRZ ;  /* 0x0000000000107805 */ /* 0x000fe2000001ff00 */
[----:B------:R-:W-:Y:S01]  /*22240*/  CS2R R18, SRZ ;  /* 0x0000000000127805 */ /* 0x000fe2000001ff00 */
[----:B------:R-:W-:Y:S01]  /*22250*/  CS2R R4, SRZ ;  /* 0x0000000000047805 */ /* 0x000fe2000001ff00 */
[----:B---3--:R-:W-:Y:S01]  /*22260*/  CS2R R6, SRZ ;  /* 0x0000000000067805 */ /* 0x008fe2000001ff00 */
[----:B------:R-:W-:Y:S05]  /*22270*/  @!P0 BRA `(.L_x_0) ;  /* 0x0001260000008947 */ /* 0x000fea0003800000 */
[----:B--2---:R-:W2:Y:S04]  /*22280*/  LDL.LU.64 R4, [R1+0x7e0] ;  /* 0x0007e00001047983 */ /* 0x004ea80000300a00 */
[----:B------:R-:W3:Y:S04]  /*22290*/  LDL.LU.64 R6, [R1+0x870] ;  /* 0x0008700001067983 */ /* 0x000ee80000300a00 */
[----:B------:R-:W4:Y:S04]  /*222a0*/  LDL.LU.64 R24, [R1+0x98] ;  /* 0x0000980001187983 */ /* 0x000f280000300a00 */
[----:B------:R-:W4:Y:S04]  /*222b0*/  LDL.LU.64 R26, [R1+0x90] ;  /* 0x00009000011a7983 */ /* 0x000f280000300a00 */
[----:B------:R-:W4:Y:S04]  /*222c0*/  LDL.LU.64 R20, [R1+0x88] ;  /* 0x0000880001147983 */ /* 0x000f280000300a00 */
[----:B------:R-:W4:Y:S04]  /*222d0*/  LDL.LU.64 R66, [R1+0x80] ;  /* 0x0000800001427983 */ /* 0x000f280000300a00 */
[----:B------:R-:W4:Y:S04]  /*222e0*/  LDL.LU.64 R22, [R1+0x78] ;  /* 0x0000780001167983 */ /* 0x000f280000300a00 */
[----:B------:R-:W4:Y:S04]  /*222f0*/  LDL.LU.64 R16, [R1+0x70] ;  /* 0x0000700001107983 */ /* 0x000f280000300a00 */
[----:B------:R-:W4:Y:S01]  /*22300*/  LDL.LU.64 R92, [R1+0x68] ;  /* 0x00006800015c7983 */ /* 0x000f220000300a00 */
[----:B--2---:R-:W-:-:S02]  /*22310*/  IMAD.MOV.U32 R18, RZ, RZ, R4 ;  /* 0x000000ffff127224 */ /* 0x004fc400078e0004 */
[----:B------:R-:W-:Y:S02]  /*22320*/  IMAD.MOV.U32 R19, RZ, RZ, R5 ;  /* 0x000000ffff137224 */ /* 0x000fe400078e0005 */
[----:B---3--:R-:W-:Y:S02]  /*22330*/  IMAD.MOV.U32 R4, RZ, RZ, R6 ;  /* 0x000000ffff047224 */ /* 0x008fe400078e0006 */
[----:B------:R-:W-:Y:S02]  /*22340*/  IMAD.MOV.U32 R5, RZ, RZ, R7 ;  /* 0x000000ffff057224 */ /* 0x000fe400078e0007 */
[----:B------:R-:W-:Y:S02]  /*22350*/  IMAD.MOV.U32 R6, RZ, RZ, R204 ;  /* 0x000000ffff067224 */ /* 0x000fe400078e00cc */
[----:B------:R-:W-:Y:S02]  /*22360*/  IMAD.MOV.U32 R7, RZ, RZ, R205 ;  /* 0x000000ffff077224 */ /* 0x000fe400078e00cd */
[----:B------:R-:W2:Y:S01]  /*22370*/  LDL.LU.64 R204, [R1+0x60] ;  /* 0x0000600001cc7983 */ /* 0x000ea20000300a00 */
[----:B----4-:R-:W-:-:S03]  /*22380*/  IMAD.MOV.U32 R0, RZ, RZ, R25 ;  /* 0x000000ffff007224 */ /* 0x010fc600078e0019 */
[----:B------:R-:W-:Y:S04]  /*22390*/  STL [R1+0x730], R24 ;  /* 0x0007301801007387 */ /* 0x000fe80000100800 */
[----:B------:R-:W3:Y:S04]  /*223a0*/  LDL.LU.64 R94, [R1+0x58] ;  /* 0x00005800015e7983 */ /* 0x000ee80000300a00 */
[----:B------:R-:W-:Y:S04]  /*223b0*/  STL [R1+0x72c], R26 ;  /* 0x00072c1a01007387 */ /* 0x000fe80000100800 */
[----:B------:R1:W-:Y:S04]  /*223c0*/  STL [R1+0x728], R0 ;  /* 0x0007280001007387 */ /* 0x0003e80000100800 */
[----:B------:R-:W-:Y:S01]  /*223d0*/  STL [R1+0x724], R20 ;  /* 0x0007241401007387 */ /* 0x000fe20000100800 */
[----:B-1----:R-:W-:-:S05]  /*223e0*/  IMAD.MOV.U32 R0, RZ, RZ, R27 ;  /* 0x000000ffff007224 */ /* 0x002fca00078e001b */
[----:B------:R1:W-:Y:S04]  /*223f0*/  STL [R1+0x720], R0 ;  /* 0x0007200001007387 */ /* 0x0003e80000100800 */
[----:B------:R-:W4:Y:S01]  /*22400*/  LDL.LU.64 R24, [R1+0x50] ;  /* 0x0000500001187983 */ /* 0x000f220000300a00 */
[----:B-1----:R-:W-:-:S05]  /*22410*/  IMAD.MOV.U32 R0, RZ, RZ, R21 ;  /* 0x000000ffff007224 */ /* 0x002fca00078e0015 */
[----:B------:R1:W-:Y:S04]  /*22420*/  STL [R1+0x718], R0 ;  /* 0x0007180001007387 */ /* 0x0003e80000100800 */
[----:B-----5:R-:W-:Y:S04]  /*22430*/  STL [R1+0x71c], R238 ;  /* 0x00071cee01007387 */ /* 0x020fe80000100800 */
[----:B------:R-:W4:Y:S01]  /*22440*/  LDL.LU.64 R26, [R1+0x48] ;  /* 0x00004800011a7983 */ /* 0x000f220000300a00 */
[----:B-1----:R-:W-:-:S03]  /*22450*/  IMAD.MOV.U32 R0, RZ, RZ, R67 ;  /* 0x000000ffff007224 */ /* 0x002fc600078e0043 */
[----:B------:R-:W-:Y:S04]  /*22460*/  STL [R1+0x710], R239 ;  /* 0x000710ef01007387 */ /* 0x000fe80000100800 */
[----:B------:R1:W-:Y:S04]  /*22470*/  STL [R1+0x714], R66 ;  /* 0x0007144201007387 */ /* 0x0003e80000100800 */
[----:B------:R-:W4:Y:S04]  /*22480*/  LDL.LU.64 R20, [R1+0x40] ;  /* 0x0000400001147983 */ /* 0x000f280000300a00 */
[----:B-1----:R-:W4:Y:S04]  /*22490*/  LDL.LU.64 R66, [R1+0x38] ;  /* 0x0000380001427983 */ /* 0x002f280000300a00 */
[----:B------:R1:W-:Y:S04]  /*224a0*/  STL [R1+0x708], R0 ;  /* 0x0007080001007387 */ /* 0x0003e80000100800 */
[----:B------:R-:W-:Y:S01]  /*224b0*/  STL [R1+0x70c], R22 ;  /* 0x00070c1601007387 */ /* 0x000fe20000100800 */
[----:B-1----:R-:W-:-:S03]  /*224c0*/  IMAD.MOV.U32 R0, RZ, RZ, R23 ;  /* 0x000000ffff007224 */ /* 0x002fc600078e0017 */
[----:B------:R-:W-:Y:S04]  /*224d0*/  STL [R1+0x704], R16 ;  /* 0x0007041001007387 */ /* 0x000fe80000100800 */
[----:B------:R1:W-:Y:S02]  /*224e0*/  STL [R1+0x700], R0 ;  /* 0x0007000001007387 */ /* 0x0003e40000100800 */
[----:B-1----:R-:W-:Y:S02]  /*224f0*/  IMAD.MOV.U32 R0, RZ, RZ, R17 ;  /* 0x000000ffff007224 */ /* 0x002fe400078e0011 */
[----:B------:R-:W-:Y:S02]  /*22500*/  IMAD.MOV.U32 R16, RZ, RZ, R18 ;  /* 0x000000ffff107224 */ /* 0x000fe400078e0012 */
[----:B------:R-:W-:Y:S01]  /*22510*/  IMAD.MOV.U32 R17, RZ, RZ, R19 ;  /* 0x000000ffff117224 */ /* 0x000fe200078e0013 */
[----:B------:R1:W-:Y:S01]  /*22520*/  STL [R1+0x6f8], R0 ;  /* 0x0006f80001007387 */ /* 0x0003e20000100800 */
[----:B------:R-:W-:-:S02]  /*22530*/  IMAD.MOV.U32 R18, RZ, RZ, R6 ;  /* 0x000000ffff127224 */ /* 0x000fc400078e0006 */
[----:B------:R-:W-:Y:S01]  /*22540*/  IMAD.MOV.U32 R19, RZ, RZ, R7 ;  /* 0x000000ffff137224 */ /* 0x000fe200078e0007 */
[----:B------:R-:W-:Y:S04]  /*22550*/  STL [R1+0x6fc], R46 ;  /* 0x0006fc2e01007387 */ /* 0x000fe80000100800 */
[----:B------:R-:W4:Y:S01]  /*22560*/  LDL.LU.64 R6, [R1+0x30] ;  /* 0x0000300001067983 */ /* 0x000f220000300a00 */
[----:B------:R-:W-:Y:S02]  /*22570*/  IMAD.MOV.U32 R22, RZ, RZ, R4 ;  /* 0x000000ffff167224 */ /* 0x000fe400078e0004 */
[----:B------:R-:W-:Y:S01]  /*22580*/  IMAD.MOV.U32 R23, RZ, RZ, R5 ;  /* 0x000000ffff177224 */ /* 0x000fe200078e0005 */
[----:B------:R-:W-:Y:S01]  /*22590*/  STL [R1+0x6f0], R47 ;  /* 0x0006f02f01007387 */ /* 0x000fe20000100800 */
[----:B------:R-:W-:-:S02]  /*225a0*/  IMAD.MOV.U32 R4, RZ, RZ, R214 ;  /* 0x000000ffff047224 */ /* 0x000fc400078e00d6 */
[----:B------:R-:W-:Y:S02]  /*225b0*/  IMAD.MOV.U32 R5, RZ, RZ, R215 ;  /* 0x000000ffff057224 */ /* 0x000fe400078e00d7 */
[----:B------:R-:W4:Y:S01]  /*225c0*/  LDL.LU.64 R214, [R1+0x28] ;  /* 0x0000280001d67983 */ /* 0x000f220000300a00 */
[----:B-1----:R-:W-:-:S03]  /*225d0*/  IMAD.MOV.U32 R0, RZ, RZ, R93 ;  /* 0x000000ffff007224 */ /* 0x002fc600078e005d */
[----:B------:R-:W-:Y:S04]  /*225e0*/  STL [R1+0x6f4], R92 ;  /* 0x0006f45c01007387 */ /* 0x000fe80000100800 */
[----:B--2---:R-:W-:Y:S04]  /*225f0*/  STL [R1+0x6ec], R204 ;  /* 0x0006eccc01007387 */ /* 0x004fe80000100800 */
[----:B------:R1:W-:Y:S02]  /*22600*/  STL [R1+0x6e8], R0 ;  /* 0x0006e80001007387 */ /* 0x0003e40000100800 */
[----:B-1----:R-:W-:-:S02]  /*22610*/  IMAD.MOV.U32 R0, RZ, RZ, R205 ;  /* 0x000000ffff007224 */ /* 0x002fc400078e00cd */
[----:B------:R-:W2:Y:S04]  /*22620*/  LDL.LU.64 R204, [R1+0x20] ;  /* 0x0000200001cc7983 */ /* 0x000ea80000300a00 */
[----:B------:R1:W-:Y:S04]  /*22630*/  STL [R1+0x6e0], R0 ;  /* 0x0006e00001007387 */ /* 0x0003e80000100800 */
[----:B---3--:R-:W-:Y:S01]  /*22640*/  STL [R1+0x6e4], R94 ;  /* 0x0006e45e01007387 */ /* 0x008fe20000100800 */
[----:B-1----:R-:W-:-:S03]  /*22650*/  IMAD.MOV.U32 R0, RZ, RZ, R95 ;  /* 0x000000ffff007224 */ /* 0x002fc600078e005f */
[----:B------:R-:W-:Y:S04]  /*22660*/  STL [R1+0x6dc], R44 ;  /* 0x0006dc2c01007387 */ /* 0x000fe80000100800 */
[----:B------:R4:W-:Y:S04]  /*22670*/  STL [R1+0x6d8], R0 ;  /* 0x0006d80001007387 */ /* 0x0009e80000100800 */
[----:B------:R-:W3:Y:S04]  /*22680*/  LDL.LU.64 R92, [R1+0x1e8] ;  /* 0x0001e800015c7983 */ /* 0x000ee80000300a00 */
[----:B------:R-:W-:Y:S01]  /*22690*/  STL [R1+0x6d0], R45 ;  /* 0x0006d02d01007387 */ /* 0x000fe20000100800 */
[----:B----4-:R-:W-:-:S03]  /*226a0*/  IMAD.MOV.U32 R0, RZ, RZ, R25 ;  /* 0x000000ffff007224 */ /* 0x010fc600078e0019 */
[----:B------:R-:W3:Y:S04]  /*226b0*/  LDL.LU.64 R94, [R1+0x18] ;  /* 0x00001800015e7983 */ /* 0x000ee80000300a00 */
[----:B------:R1:W-:Y:S04]  /*226c0*/  STL [R1+0x6d4], R24 ;  /* 0x0006d41801007387 */ /* 0x0003e80000100800 */
[----:B------:R-:W-:Y:S04]  /*226d0*/  STL [R1+0x6cc], R26 ;  /* 0x0006cc1a01007387 */ /* 0x000fe80000100800 */
[----:B------:R1:W-:Y:S04]  /*226e0*/  STL [R1+0x6c8], R0 ;  /* 0x0006c80001007387 */ /* 0x0003e80000100800 */
[----:B-1----:R-:W3:Y:S01]  /*226f0*/  LDL.LU.64 R24, [R1+0x210] ;  /* 0x0002100001187983 */ /* 0x002ee20000300a00 */
[----:B------:R-:W-:-:S05]  /*22700*/  IMAD.MOV.U32 R0, RZ, RZ, R27 ;  /* 0x000000ffff007224 */ /* 0x000fca00078e001b */
[----:B------:R1:W-:Y:S04]  /*22710*/  STL [R1+0x6c0], R0 ;  /* 0x0006c00001007387 */ /* 0x0003e80000100800 */
[----:B------:R-:W-:Y:S01]  /*22720*/  STL [R1+0x6c4], R20 ;  /* 0x0006c41401007387 */ /* 0x000fe20000100800 */
[----:B-1----:R-:W-:-:S03]  /*22730*/  IMAD.MOV.U32 R0, RZ, RZ, R21 ;  /* 0x000000ffff007224 */ /* 0x002fc600078e0015 */
[----:B------:R-:W-:Y:S04]  /*22740*/  STL [R1+0x6bc], R34 ;  /* 0x0006bc2201007387 */ /* 0x000fe80000100800 */
[----:B------:R1:W-:Y:S04]  /*22750*/  STL [R1+0x6b8], R0 ;  /* 0x0006b80001007387 */ /* 0x0003e80000100800 */
[----:B------:R-:W3:Y:S04]  /*22760*/  LDL.LU.64 R26, [R1+0x218] ;  /* 0x00021800011a7983 */ /* 0x000ee80000300a00 */
[----:B------:R-:W-:Y:S01]  /*22770*/  STL [R1+0x6b0], R35 ;  /* 0x0006b02301007387 */ /* 0x000fe20000100800 */
[----:B-1----:R-:W-:-:S03]  /*22780*/  IMAD.MOV.U32 R0, RZ, RZ, R67 ;  /* 0x000000ffff007224 */ /* 0x002fc600078e0043 */
[----:B------:R-:W3:Y:S04]  /*22790*/  LDL.LU.64 R20, [R1+0x10] ;  /* 0x0000100001147983 */ /* 0x000ee80000300a00 */
[----:B------:R-:W-:Y:S04]  /*227a0*/  STL [R1+0x6b4], R66 ;  /* 0x0006b44201007387 */ /* 0x000fe80000100800 */
[----:B------:R-:W-:Y:S04]  /*227b0*/  STL [R1+0x6ac], R6 ;  /* 0x0006ac0601007387 */ /* 0x000fe80000100800 */
[----:B------:R1:W-:Y:S04]  /*227c0*/  STL [R1+0x6a8], R0 ;  /* 0x0006a80001007387 */ /* 0x0003e80000100800 */
[----:B------:R-:W-:Y:S01]  /*227d0*/  STL [R1+0x6a4], R214 ;  /* 0x0006a4d601007387 */ /* 0x000fe20000100800 */
[----:B-1----:R-:W-:-:S05]  /*227e0*/  IMAD.MOV.U32 R0, RZ, RZ, R7 ;  /* 0x000000ffff007224 */ /* 0x002fca00078e0007 */
[----:B------:R1:W-:Y:S04]  /*227f0*/  STL [R1+0x6a0], R0 ;  /* 0x0006a00001007387 */ /* 0x0003e80000100800 */
[----:B------:R-:W3:Y:S01]  /*22800*/  LDL.LU.64 R6, [R1+0x248] ;  /* 0x0002480001067983 */ /* 0x000ee20000300a00 */
[----:B-1----:R-:W-:-:S05]  /*22810*/  IMAD.MOV.U32 R0, RZ, RZ, R215 ;  /* 0x000000ffff007224 */ /* 0x002fca00078e00d7 */
[----:B------:R1:W-:Y:S04]  /*22820*/  STL [R1+0x698], R0 ;  /* 0x0006980001007387 */ /* 0x0003e80000100800 */
[----:B------:R-:W-:Y:S04]  /*22830*/  STL [R1+0x69c], R32 ;  /* 0x00069c2001007387 */ /* 0x000fe80000100800 */
[----:B------:R-:W-:Y:S04]  /*22840*/  STL [R1+0x690], R33 ;  /* 0x0006902101007387 */ /* 0x000fe80000100800 */
[----:B--2---:R2:W-:Y:S01]  /*22850*/  STL [R1+0x694], R204 ;  /* 0x000694cc01007387 */ /* 0x0045e20000100800 */
[----:B-1----:R-:W-:-:S03]  /*22860*/  IMAD.MOV.U32 R0, RZ, RZ, R205 ;  /* 0x000000ffff007224 */ /* 0x002fc600078e00cd */
[----:B------:R-:W4:Y:S04]  /*22870*/  LDL.LU.64 R214, [R1+0x250] ;  /* 0x0002500001d67983 */ /* 0x000f280000300a00 */
[----:B--2---:R-:W2:Y:S04]  /*22880*/  LDL.LU.64 R204, [R1+0x1b0] ;  /* 0x0001b00001cc7983 */ /* 0x004ea80000300a00 */
[----:B------:R1:W-:Y:S04]  /*22890*/  STL [R1+0x680], R0 ;  /* 0x0006800001007387 */ /* 0x0003e80000100800 */
[----:B---3--:R-:W-:Y:S01]  /*228a0*/  STL [R1+0x688], R92 ;  /* 0x0006885c01007387 */ /* 0x008fe20000100800 */
[----:B-1----:R-:W-:-:S03]  /*228b0*/  IMAD.MOV.U32 R0, RZ, RZ, R93 ;  /* 0x000000ffff007224 */ /* 0x002fc600078e005d */
[----:B------:R-:W-:Y:S04]  /*228c0*/  STL [R1+0x68c], R94 ;  /* 0x00068c5e01007387 */ /* 0x000fe80000100800 */
[----:B------:R1:W-:Y:S04]  /*228d0*/  STL [R1+0x684], R0 ;  /* 0x0006840001007387 */ /* 0x0003e80000100800 */
[----:B------:R-:W-:Y:S01]  /*228e0*/  STL [R1+0x67c], R30 ;  /* 0x00067c1e01007387 */ /* 0x000fe20000100800 */
[----:B-1----:R-:W-:-:S05]  /*228f0*/  IMAD.MOV.U32 R0, RZ, RZ, R95 ;  /* 0x000000ffff007224 */ /* 0x002fca00078e005f */
[----:B------:R1:W-:Y:S04]  /*22900*/  STL [R1+0x678], R0 ;  /* 0x0006780001007387 */ /* 0x0003e80000100800 */
[----:B------:R-:W-:Y:S04]  /*22910*/  STL [R1+0x660], R31 ;  /* 0x0006601f01007387 */ /* 0x000fe80000100800 */
[----:B------:R-:W3:Y:S01]  /*22920*/  LDL.LU.64 R66, [R1+0x260] ;  /* 0x0002600001427983 */ /* 0x000ee20000300a00 */
[----:B-1----:R-:W-:-:S03]  /*22930*/  IMAD.MOV.U32 R0, RZ, RZ, R25 ;  /* 0x000000ffff007224 */ /* 0x002fc600078e0019 */
[----:B------:R-:W-:Y:S04]  /*22940*/  STL [R1+0x668], R24 ;  /* 0x0006681801007387 */ /* 0x000fe80000100800 */
[----:B------:R-:W3:Y:S04]  /*22950*/  LDL.LU.64 R92, [R1+0x270] ;  /* 0x00027000015c7983 */ /* 0x000ee80000300a00 */
[----:B------:R-:W3:Y:S04]  /*22960*/  LDL.LU.64 R94, [R1+0x160] ;  /* 0x00016000015e7983 */ /* 0x000ee80000300a00 */
        /* <DEDUP_REMOVED lines=8> */
[----:B------:R1:W-:Y:S04]  /*229f0*/  STL [R1+0x658], R0 ;  /* 0x0006580001007387 */ /* 0x0003e80000100800 */
[----:B------:R-:W3:Y:S01]  /*22a00*/  LDL.LU.64 R208, [R1+0x278] ;  /* 0x0002780001d07983 */ /* 0x000ee20000300a00 */
[----:B------:R-:W-:-:S02]  /*22a10*/  IMAD.MOV.U32 R26, RZ, RZ, R22 ;  /* 0x000000ffff1a7224 */ /* 0x000fc400078e0016 */
[----:B------:R-:W-:Y:S01]  /*22a20*/  IMAD.MOV.U32 R27, RZ, RZ, R23 ;  /* 0x000000ffff1b7224 */ /* 0x000fe200078e0017 */
[----:B------:R-:W-:Y:S01]  /*22a30*/  STL [R1+0x65c], R28 ;  /* 0x00065c1c01007387 */ /* 0x000fe20000100800 */
[----:B------:R-:W-:Y:S02]  /*22a40*/  IMAD.MOV.U32 R22, RZ, RZ, R18 ;  /* 0x000000ffff167224 */ /* 0x000fe400078e0012 */
[----:B------:R-:W-:Y:S01]  /*22a50*/  IMAD.MOV.U32 R23, RZ, RZ, R19 ;  /* 0x000000ffff177224 */ /* 0x000fe200078e0013 */
[----:B------:R-:W-:Y:S01]  /*22a60*/  STL [R1+0x638], R29 ;  /* 0x0006381d01007387 */ /* 0x000fe20000100800 */
[----:B------:R-:W-:-:S03]  /*22a70*/  IMAD.MOV.U32 R24, RZ, RZ, R4 ;  /* 0x000000ffff187224 */ /* 0x000fc600078e0004 */
[----:B------:R-:W3:Y:S01]  /*22a80*/  LDL.LU.64 R18, [R1+0x290] ;  /* 0x0002900001127983 */ /* 0x000ee20000300a00 */
[----:B-1----:R-:W-:-:S03]  /*22a90*/  IMAD.MOV.U32 R0, RZ, RZ, R7 ;  /* 0x000000ffff007224 */ /* 0x002fc600078e0007 */
[----:B------:R1:W-:Y:S01]  /*22aa0*/  STL [R1+0x640], R6 ;  /* 0x0006400601007387 */ /* 0x0003e20000100800 */
[----:B------:R-:W-:-:S03]  /*22ab0*/  IMAD.MOV.U32 R25, RZ, RZ, R5 ;  /* 0x000000ffff197224 */ /* 0x000fc600078e0005 */
[----:B------:R-:W3:Y:S04]  /*22ac0*/  LDL.LU.64 R4, [R1+0x150] ;  /* 0x0001500001047983 */ /* 0x000ee80000300a00 */
[----:B------:R4:W-:Y:S01]  /*22ad0*/  STL [R1+0x63c], R0 ;  /* 0x00063c0001007387 */ /* 0x0009e20000100800 */
[----:B-1----:R-:W-:Y:S02]  /*22ae0*/  IMAD.MOV.U32 R6, RZ, RZ, R216 ;  /* 0x000000ffff067224 */ /* 0x002fe400078e00d8 */
[----:B------:R-:W-:Y:S02]  /*22af0*/  IMAD.MOV.U32 R7, RZ, RZ, R217 ;  /* 0x000000ffff077224 */ /* 0x000fe400078e00d9 */
[----:B----4-:R-:W-:Y:S01]  /*22b00*/  IMAD.MOV.U32 R0, RZ, RZ, R215 ;  /* 0x000000ffff007224 */ /* 0x010fe200078e00d7 */
[----:B------:R1:W-:Y:S04]  /*22b10*/  STL [R1+0x648], R214 ;  /* 0x000648d601007387 */ /* 0x0003e80000100800 */
[----:B--2---:R-:W-:Y:S04]  /*22b20*/  STL [R1+0x650], R204 ;  /* 0x000650cc01007387 */ /* 0x004fe80000100800 */
[----:B------:R2:W-:Y:S04]  /*22b30*/  STL [R1+0x644], R0 ;  /* 0x0006440001007387 */ /* 0x0005e80000100800 */
[----:B-1----:R-:W4:Y:S01]  /*22b40*/  LDL.LU.64 R214, [R1+0x2b8] ;  /* 0x0002b80001d67983 */ /* 0x002f220000300a00 */
[----:B--2---:R-:W-:-:S03]  /*22b50*/  IMAD.MOV.U32 R0, RZ, RZ, R205 ;  /* 0x000000ffff007224 */ /* 0x004fc600078e00cd */
[----:B------:R-:W-:Y:S04]  /*22b60*/  STL [R1+0x654], R14 ;  /* 0x0006540e01007387 */ /* 0x000fe80000100800 */
[----:B------:R3:W-:Y:S04]  /*22b70*/  STL [R1+0x64c], R0 ;  /* 0x00064c0001007387 */ /* 0x0007e80000100800 */
[----:B------:R-:W2:Y:S04]  /*22b80*/  LDL.LU.64 R216, [R1+0x2a0] ;  /* 0x0002a00001d87983 */ /* 0x000ea80000300a00 */
[----:B------:R-:W-:Y:S04]  /*22b90*/  STL [R1+0x618], R15 ;  /* 0x0006180f01007387 */ /* 0x000fe80000100800 */
[----:B------:R-:W2:Y:S01]  /*22ba0*/  LDL.LU.64 R204, [R1+0x138] ;  /* 0x0001380001cc7983 */ /* 0x000ea20000300a00 */
[----:B---3--:R-:W-:-:S03]  /*22bb0*/  IMAD.MOV.U32 R0, RZ, RZ, R67 ;  /* 0x000000ffff007224 */ /* 0x008fc600078e0043 */
[----:B------:R-:W-:Y:S04]  /*22bc0*/  STL [R1+0x620], R66 ;  /* 0x0006204201007387 */ /* 0x000fe80000100800 */
[----:B------:R-:W-:Y:S04]  /*22bd0*/  STL [R1+0x628], R92 ;  /* 0x0006285c01007387 */ /* 0x000fe80000100800 */
[----:B------:R1:W-:Y:S04]  /*22be0*/  STL [R1+0x61c], R0 ;  /* 0x00061c0001007387 */ /* 0x0003e80000100800 */
[----:B------:R-:W-:Y:S01]  /*22bf0*/  STL [R1+0x630], R94 ;  /* 0x0006305e01007387 */ /* 0x000fe20000100800 */
[----:B-1----:R-:W-:-:S05]  /*22c00*/  IMAD.MOV.U32 R0, RZ, RZ, R93 ;  /* 0x000000ffff007224 */ /* 0x002fca00078e005d */
[----:B------:R1:W-:Y:S04]  /*22c10*/  STL [R1+0x624], R0 ;  /* 0x0006240001007387 */ /* 0x0003e80000100800 */
[----:B------:R-:W-:Y:S01]  /*22c20*/  STL [R1+0x634], R12 ;  /* 0x0006340c01007387 */ /* 0x000fe20000100800 */
[----:B-1----:R-:W-:-:S05]  /*22c30*/  IMAD.MOV.U32 R0, RZ, RZ, R95 ;  /* 0x000000ffff007224 */ /* 0x002fca00078e005f */
[----:B------:R1:W-:Y:S04]  /*22c40*/  STL [R1+0x62c], R0 ;  /* 0x00062c0001007387 */ /* 0x0003e80000100800 */
[----:B------:R-:W3:Y:S04]  /*22c50*/  LDL.LU.64 R94, [R1+0x2c0] ;  /* 0x0002c000015e7983 */ /* 0x000ee80000300a00 */
[----:B------:R-:W-:Y:S01]  /*22c60*/  STL [R1+0x5f8], R13 ;  /* 0x0005f80d01007387 */ /* 0x000fe20000100800 */
[----:B-1----:R-:W-:-:S03]  /*22c70*/  IMAD.MOV.U32 R0, RZ, RZ, R209 ;  /* 0x000000ffff007224 */ /* 0x002fc600078e00d1 */
[----:B------:R1:W-:Y:S04]  /*22c80*/  STL [R1+0x600], R208 ;  /* 0x000600d001007387 */ /* 0x0003e80000100800 */
[----:B-1----:R-:W3:Y:S04]  /*22c90*/  LDL.LU.64 R208, [R1+0x2a8] ;  /* 0x0002a80001d07983 */ /* 0x002ee80000300a00 */
[----:B------:R1:W-:Y:S04]  /*22ca0*/  STL [R1+0x5fc], R0 ;  /* 0x0005fc0001007387 */ /* 0x0003e80000100800 */
[----:B------:R1:W-:Y:S02]  /*22cb0*/  STL [R1+0x608], R18 ;  /* 0x0006081201007387 */ /* 0x0003e40000100800 */
[----:B-1----:R-:W-:-:S02]  /*22cc0*/  IMAD.MOV.U32 R0, RZ, RZ, R19 ;  /* 0x000000ffff007224 */ /* 0x002fc400078e0013 */
[----:B------:R-:W3:Y:S04]  /*22cd0*/  LDL.LU.64 R18, [R1+0x128] ;  /* 0x0001280001127983 */ /* 0x000ee80000300a00 */
[----:B------:R1:W-:Y:S04]  /*22ce0*/  STL [R1+0x604], R0 ;  /* 0x0006040001007387 */ /* 0x0003e80000100800 */
[----:B------:R-:W-:Y:S01]  /*22cf0*/  STL [R1+0x610], R4 ;  /* 0x0006100401007387 */ /* 0x000fe20000100800 */
[----:B-1----:R-:W-:-:S03]  /*22d00*/  IMAD.MOV.U32 R0, RZ, RZ, R5 ;  /* 0x000000ffff007224 */ /* 0x002fc600078e0005 */
[----:B------:R-:W-:Y:S04]  /*22d10*/  STL [R1+0x614], R10 ;  /* 0x0006140a01007387 */ /* 0x000fe80000100800 */
[----:B------:R4:W-:Y:S04]  /*22d20*/  STL [R1+0x60c], R0 ;  /* 0x00060c0001007387 */ /* 0x0009e80000100800 */
[----:B------:R-:W-:Y:S01]  /*22d30*/  STL [R1+0x5d8], R11 ;  /* 0x0005d80b01007387 */ /* 0x000fe20000100800 */
[----:B----4-:R-:W-:-:S03]  /*22d40*/  IMAD.MOV.U32 R0, RZ, RZ, R215 ;  /* 0x000000ffff007224 */ /* 0x010fc600078e00d7 */
[----:B------:R1:W-:Y:S04]  /*22d50*/  STL [R1+0x5e0], R214 ;  /* 0x0005e0d601007387 */ /* 0x0003e80000100800 */
[----:B-1----:R-:W4:Y:S04]  /*22d60*/  LDL.LU.64 R214, [R1+0x2c8] ;  /* 0x0002c80001d67983 */ /* 0x002f280000300a00 */
[----:B------:R1:W-:Y:S04]  /*22d70*/  STL [R1+0x5dc], R0 ;  /* 0x0005dc0001007387 */ /* 0x0003e80000100800 */
[----:B--2---:R2:W-:Y:S01]  /*22d80*/  STL [R1+0x5e8], R216 ;  /* 0x0005e8d801007387 */ /* 0x0045e20000100800 */
[----:B-1----:R-:W-:-:S03]  /*22d90*/  IMAD.MOV.U32 R0, RZ, RZ, R217 ;  /* 0x000000ffff007224 */ /* 0x002fc600078e00d9 */
[----:B------:R-:W-:Y:S04]  /*22da0*/  STL [R1+0x5f0], R204 ;  /* 0x0005f0cc01007387 */ /* 0x000fe80000100800 */
[----:B------:R1:W-:Y:S04]  /*22db0*/  STL [R1+0x5e4], R0 ;  /* 0x0005e40001007387 */ /* 0x0003e80000100800 */
[----:B--2---:R-:W2:Y:S04]  /*22dc0*/  LDL.LU.64 R216, [R1+0x298] ;  /* 0x0002980001d87983 */ /* 0x004ea80000300a00 */
[----:B------:R-:W2:Y:S01]  /*22dd0*/  LDL.LU.64 R180, [R1+0x118] ;  /* 0x0001180001b47983 */ /* 0x000ea20000300a00 */
[----:B-1----:R-:W-:-:S05]  /*22de0*/  IMAD.MOV.U32 R0, RZ, RZ, R205 ;  /* 0x000000ffff007224 */ /* 0x002fca00078e00cd */
[----:B------:R-:W-:Y:S04]  /*22df0*/  STL [R1+0x5ec], R0 ;  /* 0x0005ec0001007387 */ /* 0x000fe80000100800 */
[----:B------:R-:W-:Y:S04]  /*22e00*/  STL [R1+0x5f4], R8 ;  /* 0x0005f40801007387 */ /* 0x000fe80000100800 */
[----:B------:R-:W2:Y:S04]  /*22e10*/  LDL.LU.64 R66, [R1+0x338] ;  /* 0x0003380001427983 */ /* 0x000ea80000300a00 */
[----:B------:R-:W2:Y:S04]  /*22e20*/  LDL.LU.64 R182, [R1+0x288] ;  /* 0x0002880001b67983 */ /* 0x000ea80000300a00 */
[----:B------:R-:W2:Y:S04]  /*22e30*/  LDL.LU.64 R124, [R1+0x100] ;  /* 0x00010000017c7983 */ /* 0x000ea80000300a00 */
[----:B------:R-:W4:Y:S04]  /*22e40*/  LDL.LU.64 R126, [R1+0x348] ;  /* 0x00034800017e7983 */ /* 0x000f280000300a00 */
[----:B------:R-:W4:Y:S04]  /*22e50*/  LDL.LU.64 R64, [R1+0x280] ;  /* 0x0002800001407983 */ /* 0x000f280000300a00 */
[----:B------:R-:W4:Y:S01]  /*22e60*/  LDL.LU.64 R86, [R1+0x350] ;  /* 0x0003500001567983 */ /* 0x000f220000300a00 */
[----:B------:R-:W-:-:S02]  /*22e70*/  IMAD.MOV.U32 R5, RZ, RZ, R203 ;  /* 0x000000ffff057224 */ /* 0x000fc400078e00cb */
[----:B------:R-:W-:Y:S02]  /*22e80*/  IMAD.MOV.U32 R93, RZ, RZ, R25 ;  /* 0x000000ffff5d7224 */ /* 0x000fe400078e0019 */
[----:B---3--:R-:W-:Y:S02]  /*22e90*/  IMAD.MOV.U32 R203, RZ, RZ, R95 ;  /* 0x000000ffffcb7224 */ /* 0x008fe400078e005f */
[----:B------:R-:W-:Y:S02]  /*22ea0*/  IMAD.MOV.U32 R95, RZ, RZ, R207 ;  /* 0x000000ffff5f7224 */ /* 0x000fe400078e00cf */
[----:B------:R-:W-:Y:S02]  /*22eb0*/  IMAD.MOV.U32 R205, RZ, RZ, R209 ;  /* 0x000000ffffcd7224 */ /* 0x000fe400078e00d1 */
[----:B------:R-:W-:Y:S01]  /*22ec0*/  IMAD.MOV.U32 R209, RZ, RZ, R219 ;  /* 0x000000ffffd17224 */ /* 0x000fe200078e00db */
[----:B--2---:R1:W-:Y:S04]  /*22ed0*/  STL [R1+0x450], R124 ;  /* 0x0004507c01007387 */ /* 0x0043e80000100800 */
[----:B------:R-:W2:Y:S04]  /*22ee0*/  LDL.LU.64 R36, [R1+0x268] ;  /* 0x0002680001247983 */ /* 0x000ea80000300a00 */
        /* <DEDUP_REMOVED lines=8> */
[----:B----4-:R-:W-:Y:S04]  /*22f70*/  STL [R1+0x460], R126 ;  /* 0x0004607e01007387 */ /* 0x010fe80000100800 */
[----:B-1----:R-:W4:Y:S01]  /*22f80*/  LDL.LU.64 R124, [R1+0x358] ;  /* 0x00035800017c7983 */ /* 0x002f220000300a00 */
[----:B------:R-:W-:Y:S02]  /*22f90*/  IMAD.MOV.U32 R204, RZ, RZ, R94 ;  /* 0x000000ffffcc7224 */ /* 0x000fe400078e005e */
[----:B------:R-:W-:Y:S02]  /*22fa0*/  IMAD.MOV.U32 R0, RZ, RZ, R127 ;  /* 0x000000ffff007224 */ /* 0x000fe400078e007f */
[----:B------:R-:W-:Y:S02]  /*22fb0*/  IMAD.MOV.U32 R94, RZ, RZ, R206 ;  /* 0x000000ffff5e7224 */ /* 0x000fe400078e00ce */
[----:B------:R-:W-:-:S02]  /*22fc0*/  IMAD.MOV.U32 R206, RZ, RZ, R208 ;  /* 0x000000ffffce7224 */ /* 0x000fc400078e00d0 */
[----:B------:R-:W-:Y:S01]  /*22fd0*/  IMAD.MOV.U32 R208, RZ, RZ, R18 ;  /* 0x000000ffffd07224 */ /* 0x000fe200078e0012 */
[----:B------:R1:W-:Y:S01]  /*22fe0*/  STL [R1+0x45c], R0 ;  /* 0x00045c0001007387 */ /* 0x0003e20000100800 */
[----:B------:R-:W-:Y:S02]  /*22ff0*/  IMAD.MOV.U32 R92, RZ, RZ, R24 ;  /* 0x000000ffff5c7224 */ /* 0x000fe400078e0018 */
[----:B------:R-:W-:Y:S02]  /*23000*/  IMAD.MOV.U32 R25, RZ, RZ, R7 ;  /* 0x000000ffff197224 */ /* 0x000fe400078e0007 */
[----:B------:R-:W-:Y:S02]  /*23010*/  IMAD.MOV.U32 R18, RZ, RZ, R212 ;  /* 0x000000ffff127224 */ /* 0x000fe400078e00d4 */
[----:B------:R-:W-:Y:S02]  /*23020*/  IMAD.MOV.U32 R24, RZ, RZ, R6 ;  /* 0x000000ffff187224 */ /* 0x000fe400078e0006 */
[----:B------:R-:W-:-:S02]  /*23030*/  IMAD.MOV.U32 R7, RZ, RZ, R211 ;  /* 0x000000ffff077224 */ /* 0x000fc400078e00d3 */
[----:B------:R-:W-:Y:S01]  /*23040*/  IMAD.MOV.U32 R212, RZ, RZ, R214 ;  /* 0x000000ffffd47224 */ /* 0x000fe200078e00d6 */
[----:B------:R-:W-:Y:S01]  /*23050*/  STL [R1+0x468], R64 ;  /* 0x0004684001007387 */ /* 0x000fe20000100800 */
[----:B------:R-:W-:Y:S02]  /*23060*/  IMAD.MOV.U32 R6, RZ, RZ, R210 ;  /* 0x000000ffff067224 */ /* 0x000fe400078e00d2 */
[----:B------:R-:W-:Y:S02]  /*23070*/  IMAD.MOV.U32 R211, RZ, RZ, R215 ;  /* 0x000000ffffd37224 */ /* 0x000fe400078e00d7 */
[----:B------:R-:W-:Y:S02]  /*23080*/  IMAD.MOV.U32 R214, RZ, RZ, R216 ;  /* 0x000000ffffd67224 */ /* 0x000fe400078e00d8 */
[----:B-1----:R-:W-:Y:S02]  /*23090*/  IMAD.MOV.U32 R0, RZ, RZ, R65 ;  /* 0x000000ffff007224 */ /* 0x002fe400078e0041 */
[----:B------:R-:W-:-:S02]  /*230a0*/  IMAD.MOV.U32 R210, RZ, RZ, R218 ;  /* 0x000000ffffd27224 */ /* 0x000fc400078e00da */
[----:B------:R-:W-:Y:S02]  /*230b0*/  IMAD.MOV.U32 R216, RZ, RZ, R180 ;  /* 0x000000ffffd87224 */ /* 0x000fe400078e00b4 */
[----:B------:R-:W-:Y:S02]  /*230c0*/  IMAD.MOV.U32 R215, RZ, RZ, R181 ;  /* 0x000000ffffd77224 */ /* 0x000fe400078e00b5 */
[----:B------:R-:W-:Y:S01]  /*230d0*/  IMAD.MOV.U32 R218, RZ, RZ, R220 ;  /* 0x000000ffffda7224 */ /* 0x000fe200078e00dc */
[----:B------:R-:W4:Y:S01]  /*230e0*/  LDL.LU.64 R180, [R1+0x258] ;  /* 0x0002580001b47983 */ /* 0x000f220000300a00 */
[----:B------:R-:W-:Y:S02]  /*230f0*/  IMAD.MOV.U32 R207, RZ, RZ, R19 ;  /* 0x000000ffffcf7224 */ /* 0x000fe400078e0013 */
[----:B------:R-:W-:Y:S01]  /*23100*/  IMAD.MOV.U32 R220, RZ, RZ, R66 ;  /* 0x000000ffffdc7224 */ /* 0x000fe200078e0042 */
[----:B------:R1:W-:Y:S01]  /*23110*/  STL [R1+0x464], R0 ;  /* 0x0004640001007387 */ /* 0x0003e20000100800 */
[----:B------:R-:W-:-:S02]  /*23120*/  IMAD.MOV.U32 R19, RZ, RZ, R213 ;  /* 0x000000ffff137224 */ /* 0x000fc400078e00d5 */
[----:B------:R-:W-:Y:S01]  /*23130*/  IMAD.MOV.U32 R66, RZ, RZ, R92 ;  /* 0x000000ffff427224 */ /* 0x000fe200078e005c */
[----:B------:R-:W-:Y:S01]  /*23140*/  STL [R1+0x470], R246 ;  /* 0x000470f601007387 */ /* 0x000fe20000100800 */
[----:B------:R-:W-:Y:S02]  /*23150*/  IMAD.MOV.U32 R213, RZ, RZ, R217 ;  /* 0x000000ffffd57224 */ /* 0x000fe400078e00d9 */
[----:B------:R-:W-:Y:S01]  /*23160*/  IMAD.MOV.U32 R92, RZ, RZ, R94 ;  /* 0x000000ffff5c7224 */ /* 0x000fe200078e005e */
[----:B------:R-:W-:Y:S01]  /*23170*/  STL [R1+0x46c], R247 ;  /* 0x00046cf701007387 */ /* 0x000fe20000100800 */
[----:B------:R-:W-:Y:S02]  /*23180*/  IMAD.MOV.U32 R217, RZ, RZ, R221 ;  /* 0x000000ffffd97224 */ /* 0x000fe400078e00dd */
[----:B------:R-:W-:Y:S02]  /*23190*/  IMAD.MOV.U32 R94, RZ, RZ, R222 ;  /* 0x000000ffff5e7224 */ /* 0x000fe400078e00de */
[----:B------:R-:W-:-:S02]  /*231a0*/  IMAD.MOV.U32 R222, RZ, RZ, R182 ;  /* 0x000000ffffde7224 */ /* 0x000fc400078e00b6 */
[----:B------:R-:W-:Y:S02]  /*231b0*/  IMAD.MOV.U32 R221, RZ, RZ, R183 ;  /* 0x000000ffffdd7224 */ /* 0x000fe400078e00b7 */
[----:B------:R-:W4:Y:S01]  /*231c0*/  LDL.LU.64 R182, [R1+0x1c0] ;  /* 0x0001c00001b67983 */ /* 0x000f220000300a00 */
[----:B-1----:R-:W-:-:S03]  /*231d0*/  IMAD.MOV.U32 R0, RZ, RZ, R87 ;  /* 0x000000ffff007224 */ /* 0x002fc600078e0057 */
[----:B------:R-:W-:Y:S01]  /*231e0*/  STL [R1+0x478], R226 ;  /* 0x000478e201007387 */ /* 0x000fe20000100800 */
[----:B------:R-:W-:Y:S02]  /*231f0*/  IMAD.MOV.U32 R64, RZ, RZ, R66 ;  /* 0x000000ffff407224 */ /* 0x000fe400078e0042 */
[----:B------:R-:W-:Y:S01]  /*23200*/  IMAD.MOV.U32 R65, RZ, RZ, R67 ;  /* 0x000000ffff417224 */ /* 0x000fe200078e0043 */
[----:B------:R-:W-:Y:S04]  /*23210*/  STL [R1+0x474], R227 ;  /* 0x000474e301007387 */ /* 0x000fe80000100800 */
[----:B------:R-:W-:Y:S04]  /*23220*/  STL [R1+0x480], R86 ;  /* 0x0004805601007387 */ /* 0x000fe80000100800 */
[----:B------:R-:W4:Y:S04]  /*23230*/  LDL.LU.64 R66, [R1+0x368] ;  /* 0x0003680001427983 */ /* 0x000f280000300a00 */
[----:B------:R-:W4:Y:S04]  /*23240*/  LDL.LU.64 R126, [R1+0x240] ;  /* 0x00024000017e7983 */ /* 0x000f280000300a00 */
[----:B--2---:R-:W-:Y:S04]  /*23250*/  STL [R1+0x488], R36 ;  /* 0x0004882401007387 */ /* 0x004fe80000100800 */
[----:B------:R1:W-:Y:S02]  /*23260*/  STL [R1+0x47c], R0 ;  /* 0x00047c0001007387 */ /* 0x0003e40000100800 */
[----:B-1----:R-:W-:-:S05]  /*23270*/  IMAD.MOV.U32 R0, RZ, RZ, R37 ;  /* 0x000000ffff007224 */ /* 0x002fca00078e0025 */
[----:B------:R1:W-:Y:S04]  /*23280*/  STL [R1+0x484], R0 ;  /* 0x0004840001007387 */ /* 0x0003e80000100800 */
[----:B---3--:R2:W-:Y:S04]  /*23290*/  STL [R1+0x490], R38 ;  /* 0x0004902601007387 */ /* 0x0085e80000100800 */
[----:B------:R-:W3:Y:S01]  /*232a0*/  LDL.LU.64 R36, [R1+0x1c8] ;  /* 0x0001c80001247983 */ /* 0x000ee20000300a00 */
[----:B-1----:R-:W-:-:S05]  /*232b0*/  IMAD.MOV.U32 R0, RZ, RZ, R39 ;  /* 0x000000ffff007224 */ /* 0x002fca00078e0027 */
[----:B------:R1:W-:Y:S04]  /*232c0*/  STL [R1+0x48c], R0 ;  /* 0x00048c0001007387 */ /* 0x0003e80000100800 */
[----:B------:R-:W-:Y:S04]  /*232d0*/  STL [R1+0x498], R228 ;  /* 0x000498e401007387 */ /* 0x000fe80000100800 */
[----:B------:R-:W-:Y:S04]  /*232e0*/  STL [R1+0x494], R229 ;  /* 0x000494e501007387 */ /* 0x000fe80000100800 */
[----:B----4-:R4:W-:Y:S04]  /*232f0*/  STL [R1+0x4a0], R124 ;  /* 0x0004a07c01007387 */ /* 0x0109e80000100800 */
[----:B--2---:R-:W2:Y:S01]  /*23300*/  LDL.LU.64 R38, [R1+0x378] ;  /* 0x0003780001267983 */ /* 0x004ea20000300a00 */
[----:B-1----:R-:W-:-:S05]  /*23310*/  IMAD.MOV.U32 R0, RZ, RZ, R125 ;  /* 0x000000ffff007224 */ /* 0x002fca00078e007d */
[----:B------:R1:W-:Y:S04]  /*23320*/  STL [R1+0x49c], R0 ;  /* 0x00049c0001007387 */ /* 0x0003e80000100800 */
[----:B------:R-:W-:Y:S04]  /*23330*/  STL [R1+0x4a8], R180 ;  /* 0x0004a8b401007387 */ /* 0x000fe80000100800 */
[----:B----4-:R-:W4:Y:S01]  /*23340*/  LDL.LU.64 R124, [R1+0x238] ;  /* 0x00023800017c7983 */ /* 0x010f220000300a00 */
[----:B-1----:R-:W-:-:S05]  /*23350*/  IMAD.MOV.U32 R0, RZ, RZ, R181 ;  /* 0x000000ffff007224 */ /* 0x002fca00078e00b5 */
[----:B------:R1:W-:Y:S04]  /*23360*/  STL [R1+0x4a4], R0 ;  /* 0x0004a40001007387 */ /* 0x0003e80000100800 */
[----:B------:R-:W-:Y:S01]  /*23370*/  STL [R1+0x4b0], R182 ;  /* 0x0004b0b601007387 */ /* 0x000fe20000100800 */
[----:B-1----:R-:W-:-:S03]  /*23380*/  IMAD.MOV.U32 R0, RZ, RZ, R183 ;  /* 0x000000ffff007224 */ /* 0x002fc600078e00b7 */
[----:B------:R-:W4:Y:S04]  /*23390*/  LDL.LU.64 R180, [R1+0x1d0] ;  /* 0x0001d00001b47983 */ /* 0x000f280000300a00 */
[----:B------:R-:W-:Y:S04]  /*233a0*/  STL [R1+0x4b8], R230 ;  /* 0x0004b8e601007387 */ /* 0x000fe80000100800 */
[----:B------:R1:W-:Y:S04]  /*233b0*/  STL [R1+0x4ac], R0 ;  /* 0x0004ac0001007387 */ /* 0x0003e80000100800 */
[----:B------:R-:W-:Y:S04]  /*233c0*/  STL [R1+0x4b4], R231 ;  /* 0x0004b4e701007387 */ /* 0x000fe80000100800 */
[----:B------:R1:W-:Y:S02]  /*233d0*/  STL [R1+0x4c0], R66 ;  /* 0x0004c04201007387 */ /* 0x0003e40000100800 */
[----:B-1----:R-:W-:-:S02]  /*233e0*/  IMAD.MOV.U32 R0, RZ, RZ, R67 ;  /* 0x000000ffff007224 */ /* 0x002fc400078e0043 */
[----:B------:R-:W4:Y:S04]  /*233f0*/  LDL.LU.64 R66, [R1+0x388] ;  /* 0x0003880001427983 */ /* 0x000f280000300a00 */
[----:B------:R1:W-:Y:S04]  /*23400*/  STL [R1+0x4bc], R0 ;  /* 0x0004bc0001007387 */ /* 0x0003e80000100800 */
[----:B------:R3:W-:Y:S04]  /*23410*/  STL [R1+0x4c8], R126 ;  /* 0x0004c87e01007387 */ /* 0x0007e80000100800 */
[----:B------:R-:W4:Y:S01]  /*23420*/  LDL.LU.64 R182, [R1+0x230] ;  /* 0x0002300001b67983 */ /* 0x000f220000300a00 */
[----:B-1----:R-:W-:-:S03]  /*23430*/  IMAD.MOV.U32 R0, RZ, RZ, R127 ;  /* 0x000000ffff007224 */ /* 0x002fc600078e007f */
[----:B---3--:R-:W-:Y:S04]  /*23440*/  STL [R1+0x4d0], R36 ;  /* 0x0004d02401007387 */ /* 0x008fe80000100800 */
[----:B------:R1:W-:Y:S04]  /*23450*/  STL [R1+0x4c4], R0 ;  /* 0x0004c40001007387 */ /* 0x0003e80000100800 */
[----:B------:R-:W3:Y:S01]  /*23460*/  LDL.LU.64 R126, [R1+0x1d8] ;  /* 0x0001d800017e7983 */ /* 0x000ee20000300a00 */
[----:B-1----:R-:W-:-:S03]  /*23470*/  IMAD.MOV.U32 R0, RZ, RZ, R37 ;  /* 0x000000ffff007224 */ /* 0x002fc600078e0025 */
[----:B------:R-:W-:Y:S04]  /*23480*/  STL [R1+0x4d8], R232 ;  /* 0x0004d8e801007387 */ /* 0x000fe80000100800 */
[----:B------:R1:W-:Y:S04]  /*23490*/  STL [R1+0x4cc], R0 ;  /* 0x0004cc0001007387 */ /* 0x0003e80000100800 */
[----:B------:R-:W-:Y:S04]  /*234a0*/  STL [R1+0x4d4], R233 ;  /* 0x0004d4e901007387 */ /* 0x000fe80000100800 */
[----:B--2---:R2:W-:Y:S01]  /*234b0*/  STL [R1+0x4e0], R38 ;  /* 0x0004e02601007387 */ /* 0x0045e20000100800 */
[----:B-1----:R-:W-:-:S03]  /*234c0*/  IMAD.MOV.U32 R0, RZ, RZ, R39 ;  /* 0x000000ffff007224 */ /* 0x002fc600078e0027 */
[----:B--2---:R-:W2:Y:S04]  /*234d0*/  LDL.LU.64 R38, [R1+0x398] ;  /* 0x0003980001267983 */ /* 0x004ea80000300a00 */
[----:B------:R1:W-:Y:S04]  /*234e0*/  STL [R1+0x4dc], R0 ;  /* 0x0004dc0001007387 */ /* 0x0003e80000100800 */
[----:B----4-:R4:W-:Y:S01]  /*234f0*/  STL [R1+0x4e8], R124 ;  /* 0x0004e87c01007387 */ /* 0x0109e20000100800 */
[----:B-1----:R-:W-:-:S03]  /*23500*/  IMAD.MOV.U32 R0, RZ, RZ, R125 ;  /* 0x000000ffff007224 */ /* 0x002fc600078e007d */
[----:B------:R-:W-:Y:S04]  /*23510*/  STL [R1+0x4f0], R180 ;  /* 0x0004f0b401007387 */ /* 0x000fe80000100800 */
[----:B------:R1:W-:Y:S04]  /*23520*/  STL [R1+0x4e4], R0 ;  /* 0x0004e40001007387 */ /* 0x0003e80000100800 */
[----:B----4-:R-:W4:Y:S01]  /*23530*/  LDL.LU.64 R124, [R1+0x228] ;  /* 0x00022800017c7983 */ /* 0x010f220000300a00 */
[----:B-1----:R-:W-:-:S05]  /*23540*/  IMAD.MOV.U32 R0, RZ, RZ, R181 ;  /* 0x000000ffff007224 */ /* 0x002fca00078e00b5 */
[----:B------:R1:W-:Y:S04]  /*23550*/  STL [R1+0x4ec], R0 ;  /* 0x0004ec0001007387 */ /* 0x0003e80000100800 */
[----:B------:R-:W-:Y:S04]  /*23560*/  STL [R1+0x4f8], R234 ;  /* 0x0004f8ea01007387 */ /* 0x000fe80000100800 */
[----:B------:R-:W-:Y:S01]  /*23570*/  STL [R1+0x4f4], R235 ;  /* 0x0004f4eb01007387 */ /* 0x000fe20000100800 */
[----:B-1----:R-:W-:-:S03]  /*23580*/  IMAD.MOV.U32 R0, RZ, RZ, R67 ;  /* 0x000000ffff007224 */ /* 0x002fc600078e0043 */
[----:B------:R-:W4:Y:S04]  /*23590*/  LDL.LU.64 R86, [R1+0x1e0] ;  /* 0x0001e00001567983 */ /* 0x000f280000300a00 */
[----:B------:R1:W-:Y:S04]  /*235a0*/  STL [R1+0x500], R66 ;  /* 0x0005004201007387 */ /* 0x0003e80000100800 */
[----:B------:R1:W-:Y:S04]  /*235b0*/  STL [R1+0x4fc], R0 ;  /* 0x0004fc0001007387 */ /* 0x0003e80000100800 */
[----:B------:R-:W-:Y:S01]  /*235c0*/  STL [R1+0x508], R182 ;  /* 0x000508b601007387 */ /* 0x000fe20000100800 */
[----:B-1----:R-:W-:-:S02]  /*235d0*/  IMAD.MOV.U32 R66, RZ, RZ, R24 ;  /* 0x000000ffff427224 */ /* 0x002fc400078e0018 */
[----:B------:R-:W-:Y:S02]  /*235e0*/  IMAD.MOV.U32 R67, RZ, RZ, R25 ;  /* 0x000000ffff437224 */ /* 0x000fe400078e0019 */
[----:B------:R-:W-:Y:S02]  /*235f0*/  IMAD.MOV.U32 R24, RZ, RZ, R18 ;  /* 0x000000ffff187224 */ /* 0x000fe400078e0012 */
[----:B------:R-:W-:Y:S02]  /*23600*/  IMAD.MOV.U32 R25, RZ, RZ, R19 ;  /* 0x000000ffff197224 */ /* 0x000fe400078e0013 */
[----:B------:R-:W4:Y:S01]  /*23610*/  LDL.LU.64 R18, [R1+0x3a8] ;  /* 0x0003a80001127983 */ /* 0x000f220000300a00 */
[----:B------:R-:W-:-:S03]  /*23620*/  IMAD.MOV.U32 R0, RZ, RZ, R183 ;  /* 0x000000ffff007224 */ /* 0x000fc600078e00b7 */
[----:B---3--:R-:W-:Y:S04]  /*23630*/  STL [R1+0x510], R126 ;  /* 0x0005107e01007387 */ /* 0x008fe80000100800 */
[----:B------:R1:W-:Y:S04]  /*23640*/  STL [R1+0x504], R0 ;  /* 0x0005040001007387 */ /* 0x0003e80000100800 */
[----:B------:R-:W3:Y:S01]  /*23650*/  LDL.LU.64 R180, [R1+0x2b0] ;  /* 0x0002b00001b47983 */ /* 0x000ee20000300a00 */
[----:B-1----:R-:W-:-:S03]  /*23660*/  IMAD.MOV.U32 R0, RZ, RZ, R127 ;  /* 0x000000ffff007224 */ /* 0x002fc600078e007f */
[----:B------:R-:W-:Y:S04]  /*23670*/  STL [R1+0x518], R236 ;  /* 0x000518ec01007387 */ /* 0x000fe80000100800 */
[----:B------:R2:W-:Y:S04]  /*23680*/  STL [R1+0x50c], R0 ;  /* 0x00050c0001007387 */ /* 0x0005e80000100800 */
[----:B------:R-:W3:Y:S04]  /*23690*/  LDL.LU.64 R126, [R1+0x1f0] ;  /* 0x0001f000017e7983 */ /* 0x000ee80000300a00 */
[----:B------:R-:W-:Y:S04]  /*236a0*/  STL [R1+0x514], R237 ;  /* 0x000514ed01007387 */ /* 0x000fe80000100800 */
[----:B------:R-:W3:Y:S01]  /*236b0*/  LDL.LU.64 R182, [R1+0x108] ;  /* 0x0001080001b67983 */ /* 0x000ee20000300a00 */
[----:B--2---:R-:W-:-:S03]  /*236c0*/  IMAD.MOV.U32 R0, RZ, RZ, R39 ;  /* 0x000000ffff007224 */ /* 0x004fc600078e0027 */
[----:B------:R1:W-:Y:S04]  /*236d0*/  STL [R1+0x520], R38 ;  /* 0x0005202601007387 */ /* 0x0003e80000100800 */
[----:B-1----:R-:W2:Y:S04]  /*236e0*/  LDL.LU.64 R38, [R1+0x3b8] ;  /* 0x0003b80001267983 */ /* 0x002ea80000300a00 */
[----:B------:R1:W-:Y:S04]  /*236f0*/  STL [R1+0x51c], R0 ;  /* 0x00051c0001007387 */ /* 0x0003e80000100800 */
[----:B----4-:R4:W-:Y:S01]  /*23700*/  STL [R1+0x528], R124 ;  /* 0x0005287c01007387 */ /* 0x0109e20000100800 */
[----:B-1----:R-:W-:-:S05]  /*23710*/  IMAD.MOV.U32 R0, RZ, RZ, R125 ;  /* 0x000000ffff007224 */ /* 0x002fca00078e007d */
[----:B------:R1:W-:Y:S04]  /*23720*/  STL [R1+0x524], R0 ;  /* 0x0005240001007387 */ /* 0x0003e80000100800 */
[----:B----4-:R-:W4:Y:S04]  /*23730*/  LDL.LU.64 R124, [R1+0x2d8] ;  /* 0x0002d800017c7983 */ /* 0x010f280000300a00 */
[----:B------:R-:W4:Y:S01]  /*23740*/  LDL.LU.64 R36, [R1+0x1f8] ;  /* 0x0001f80001247983 */ /* 0x000f220000300a00 */
[----:B-1----:R-:W-:-:S03]  /*23750*/  IMAD.MOV.U32 R0, RZ, RZ, R87 ;  /* 0x000000ffff007224 */ /* 0x002fc600078e0057 */
[----:B------:R-:W-:Y:S04]  /*23760*/  STL [R1+0x530], R86 ;  /* 0x0005305601007387 */ /* 0x000fe80000100800 */
[----:B------:R-:W-:Y:S04]  /*23770*/  STL [R1+0x538], R240 ;  /* 0x000538f001007387 */ /* 0x000fe80000100800 */
[----:B------:R1:W-:Y:S04]  /*23780*/  STL [R1+0x52c], R0 ;  /* 0x00052c0001007387 */ /* 0x0003e80000100800 */
[----:B------:R-:W-:Y:S01]  /*23790*/  STL [R1+0x534], R241 ;  /* 0x000534f101007387 */ /* 0x000fe20000100800 */
[----:B-1----:R-:W-:-:S03]  /*237a0*/  IMAD.MOV.U32 R0, RZ, RZ, R19 ;  /* 0x000000ffff007224 */ /* 0x002fc600078e0013 */
[----:B------:R1:W-:Y:S04]  /*237b0*/  STL [R1+0x540], R18 ;  /* 0x0005401201007387 */ /* 0x0003e80000100800 */
[----:B-1----:R-:W4:Y:S04]  /*237c0*/  LDL.LU.64 R18, [R1+0x120] ;  /* 0x0001200001127983 */ /* 0x002f280000300a00 */
[----:B------:R3:W-:Y:S02]  /*237d0*/  STL [R1+0x53c], R0 ;  /* 0x00053c0001007387 */ /* 0x0007e40000100800 */
[----:B---3--:R-:W-:-:S02]  /*237e0*/  IMAD.MOV.U32 R0, RZ, RZ, R181 ;  /* 0x000000ffff007224 */ /* 0x008fc400078e00b5 */
[----:B------:R1:W-:Y:S04]  /*237f0*/  STL [R1+0x548], R180 ;  /* 0x000548b401007387 */ /* 0x0003e80000100800 */
[----:B-1----:R-:W3:Y:S04]  /*23800*/  LDL.LU.64 R180, [R1+0x3d8] ;  /* 0x0003d80001b47983 */ /* 0x002ee80000300a00 */
[----:B------:R1:W-:Y:S04]  /*23810*/  STL [R1+0x544], R0 ;  /* 0x0005440001007387 */ /* 0x0003e80000100800 */
[----:B------:R1:W-:Y:S02]  /*23820*/  STL [R1+0x550], R126 ;  /* 0x0005507e01007387 */ /* 0x0003e40000100800 */
[----:B-1----:R-:W-:-:S02]  /*23830*/  IMAD.MOV.U32 R0, RZ, RZ, R127 ;  /* 0x000000ffff007224 */ /* 0x002fc400078e007f */
[----:B------:R-:W3:Y:S04]  /*23840*/  LDL.LU.64 R126, [R1+0x2e8] ;  /* 0x0002e800017e7983 */ /* 0x000ee80000300a00 */
[----:B------:R1:W-:Y:S04]  /*23850*/  STL [R1+0x54c], R0 ;  /* 0x00054c0001007387 */ /* 0x0003e80000100800 */
[----:B------:R2:W-:Y:S01]  /*23860*/  STL [R1+0x558], R182 ;  /* 0x000558b601007387 */ /* 0x0005e20000100800 */
[----:B-1----:R-:W-:-:S03]  /*23870*/  IMAD.MOV.U32 R0, RZ, RZ, R183 ;  /* 0x000000ffff007224 */ /* 0x002fc600078e00b7 */
[----:B--2---:R-:W-:Y:S04]  /*23880*/  STL [R1+0x560], R38 ;  /* 0x0005602601007387 */ /* 0x004fe80000100800 */
[----:B------:R1:W-:Y:S04]  /*23890*/  STL [R1+0x554], R0 ;  /* 0x0005540001007387 */ /* 0x0003e80000100800 */
[----:B------:R-:W2:Y:S01]  /*238a0*/  LDL.LU.64 R182, [R1+0x200] ;  /* 0x0002000001b67983 */ /* 0x000ea20000300a00 */
[----:B-1----:R-:W-:-:S05]  /*238b0*/  IMAD.MOV.U32 R0, RZ, RZ, R39 ;  /* 0x000000ffff007224 */ /* 0x002fca00078e0027 */
[----:B------:R1:W-:Y:S04]  /*238c0*/  STL [R1+0x55c], R0 ;  /* 0x00055c0001007387 */ /* 0x0003e80000100800 */
[----:B------:R-:W2:Y:S04]  /*238d0*/  LDL.LU.64 R86, [R1+0x130] ;  /* 0x0001300001567983 */ /* 0x000ea80000300a00 */
[----:B----4-:R4:W-:Y:S01]  /*238e0*/  STL [R1+0x568], R124 ;  /* 0x0005687c01007387 */ /* 0x0109e20000100800 */
[----:B-1----:R-:W-:-:S03]  /*238f0*/  IMAD.MOV.U32 R0, RZ, RZ, R125 ;  /* 0x000000ffff007224 */ /* 0x002fc600078e007d */
[----:B------:R-:W2:Y:S04]  /*23900*/  LDL.LU.64 R38, [R1+0x418] ;  /* 0x0004180001267983 */ /* 0x000ea80000300a00 */
[----:B------:R1:W-:Y:S01]  /*23910*/  STL [R1+0x564], R0 ;  /* 0x0005640001007387 */ /* 0x0003e20000100800 */
[----:B----4-:R-:W-:-:S03]  /*23920*/  IMAD.MOV.U32 R124, RZ, RZ, R6 ;  /* 0x000000ffff7c7224 */ /* 0x010fc600078e0006 */
[----:B------:R-:W-:Y:S01]  /*23930*/  STL [R1+0x570], R36 ;  /* 0x0005702401007387 */ /* 0x000fe20000100800 */
[----:B------:R-:W-:Y:S02]  /*23940*/  IMAD.MOV.U32 R125, RZ, RZ, R7 ;  /* 0x000000ffff7d7224 */ /* 0x000fe400078e0007 */
[----:B------:R-:W-:Y:S02]  /*23950*/  IMAD.MOV.U32 R6, RZ, RZ, R242 ;  /* 0x000000ffff067224 */ /* 0x000fe400078e00f2 */
[----:B------:R-:W-:Y:S02]  /*23960*/  IMAD.MOV.U32 R7, RZ, RZ, R243 ;  /* 0x000000ffff077224 */ /* 0x000fe400078e00f3 */
[----:B-1----:R-:W-:Y:S01]  /*23970*/  IMAD.MOV.U32 R0, RZ, RZ, R37 ;  /* 0x000000ffff007224 */ /* 0x002fe200078e0025 */
[----:B------:R-:W2:Y:S04]  /*23980*/  LDL.LU.64 R242, [R1+0x2f8] ;  /* 0x0002f80001f27983 */ /* 0x000ea80000300a00 */
[----:B------:R-:W-:Y:S04]  /*23990*/  STL [R1+0x578], R18 ;  /* 0x0005781201007387 */ /* 0x000fe80000100800 */
[----:B------:R1:W-:Y:S02]  /*239a0*/  STL [R1+0x56c], R0 ;  /* 0x00056c0001007387 */ /* 0x0003e40000100800 */
[----:B-1----:R-:W-:-:S02]  /*239b0*/  IMAD.MOV.U32 R0, RZ, RZ, R19 ;  /* 0x000000ffff007224 */ /* 0x002fc400078e0013 */
[----:B------:R-:W2:Y:S04]  /*239c0*/  LDL.LU.64 R18, [R1+0x208] ;  /* 0x0002080001127983 */ /* 0x000ea80000300a00 */
[----:B------:R1:W-:Y:S04]  /*239d0*/  STL [R1+0x574], R0 ;  /* 0x0005740001007387 */ /* 0x0003e80000100800 */
[----:B---3--:R3:W-:Y:S01]  /*239e0*/  STL [R1+0x580], R180 ;  /* 0x000580b401007387 */ /* 0x0087e20000100800 */
[----:B-1----:R-:W-:-:S03]  /*239f0*/  IMAD.MOV.U32 R0, RZ, RZ, R181 ;  /* 0x000000ffff007224 */ /* 0x002fc600078e00b5 */
[----:B------:R-:W4:Y:S04]  /*23a00*/  LDL.LU.64 R36, [R1+0x140] ;  /* 0x0001400001247983 */ /* 0x000f280000300a00 */
[----:B---3--:R-:W3:Y:S04]  /*23a10*/  LDL.LU.64 R180, [R1+0x448] ;  /* 0x0004480001b47983 */ /* 0x008ee80000300a00 */
[----:B------:R1:W-:Y:S04]  /*23a20*/  STL [R1+0x57c], R0 ;  /* 0x00057c0001007387 */ /* 0x0003e80000100800 */
[----:B------:R1:W-:Y:S02]  /*23a30*/  STL [R1+0x588], R126 ;  /* 0x0005887e01007387 */ /* 0x0003e40000100800 */
[----:B-1----:R-:W-:-:S02]  /*23a40*/  IMAD.MOV.U32 R0, RZ, RZ, R127 ;  /* 0x000000ffff007224 */ /* 0x002fc400078e007f */
[----:B------:R-:W3:Y:S04]  /*23a50*/  LDL.LU.64 R126, [R1+0x308] ;  /* 0x00030800017e7983 */ /* 0x000ee80000300a00 */
[----:B------:R2:W-:Y:S02]  /*23a60*/  STL [R1+0x584], R0 ;  /* 0x0005840001007387 */ /* 0x0005e40000100800 */
[----:B--2---:R-:W-:Y:S02]  /*23a70*/  IMAD.MOV.U32 R0, RZ, RZ, R183 ;  /* 0x000000ffff007224 */ /* 0x004fe400078e00b7 */
[----:B------:R1:W-:Y:S04]  /*23a80*/  STL [R1+0x590], R182 ;  /* 0x000590b601007387 */ /* 0x0003e80000100800 */
[----:B------:R2:W-:Y:S04]  /*23a90*/  STL [R1+0x58c], R0 ;  /* 0x00058c0001007387 */ /* 0x0005e80000100800 */
[----:B------:R-:W-:Y:S04]  /*23aa0*/  STL [R1+0x598], R86 ;  /* 0x0005985601007387 */ /* 0x000fe80000100800 */
[----:B-1----:R-:W3:Y:S01]  /*23ab0*/  LDL.LU.64 R182, [R1+0x220] ;  /* 0x0002200001b67983 */ /* 0x002ee20000300a00 */
[----:B--2---:R-:W-:-:S03]  /*23ac0*/  IMAD.MOV.U32 R0, RZ, RZ, R87 ;  /* 0x000000ffff007224 */ /* 0x004fc600078e0057 */
[----:B------:R-:W-:Y:S04]  /*23ad0*/  STL [R1+0x5a0], R38 ;  /* 0x0005a02601007387 */ /* 0x000fe80000100800 */
[----:B------:R1:W-:Y:S02]  /*23ae0*/  STL [R1+0x594], R0 ;  /* 0x0005940001007387 */ /* 0x0003e40000100800 */
[----:B-1----:R-:W-:-:S05]  /*23af0*/  IMAD.MOV.U32 R0, RZ, RZ, R39 ;  /* 0x000000ffff007224 */ /* 0x002fca00078e0027 */
[----:B------:R1:W-:Y:S04]  /*23b00*/  STL [R1+0x59c], R0 ;  /* 0x00059c0001007387 */ /* 0x0003e80000100800 */
[----:B------:R2:W-:Y:S04]  /*23b10*/  STL [R1+0x5a8], R242 ;  /* 0x0005a8f201007387 */ /* 0x0005e80000100800 */
[----:B------:R-:W3:Y:S01]  /*23b20*/  LDL.LU.64 R38, [R1+0x778] ;  /* 0x0007780001267983 */ /* 0x000ee20000300a00 */
[----:B-1----:R-:W-:-:S03]  /*23b30*/  IMAD.MOV.U32 R0, RZ, RZ, R243 ;  /* 0x000000ffff007224 */ /* 0x002fc600078e00f3 */
[----:B--2---:R-:W2:Y:S04]  /*23b40*/  LDL.LU.64 R242, [R1+0x330] ;  /* 0x0003300001f27983 */ /* 0x004ea80000300a00 */
[----:B------:R1:W-:Y:S04]  /*23b50*/  STL [R1+0x5a4], R0 ;  /* 0x0005a40001007387 */ /* 0x0003e80000100800 */
[----:B------:R1:W-:Y:S02]  /*23b60*/  STL [R1+0x5b0], R18 ;  /* 0x0005b01201007387 */ /* 0x0003e40000100800 */
[----:B-1----:R-:W-:-:S02]  /*23b70*/  IMAD.MOV.U32 R0, RZ, RZ, R19 ;  /* 0x000000ffff007224 */ /* 0x002fc400078e0013 */
[----:B------:R-:W2:Y:S04]  /*23b80*/  LDL.LU.64 R18, [R1+0x2d0] ;  /* 0x0002d00001127983 */ /* 0x000ea80000300a00 */
[----:B------:R4:W-:Y:S02]  /*23b90*/  STL [R1+0x5ac], R0 ;  /* 0x0005ac0001007387 */ /* 0x0009e40000100800 */
[----:B----4-:R-:W-:Y:S02]  /*23ba0*/  IMAD.MOV.U32 R0, RZ, RZ, R37 ;  /* 0x000000ffff007224 */ /* 0x010fe400078e0025 */
[----:B------:R-:W-:Y:S04]  /*23bb0*/  STL [R1+0x5b8], R36 ;  /* 0x0005b82401007387 */ /* 0x000fe80000100800 */
[----:B---3--:R-:W-:Y:S04]  /*23bc0*/  STL [R1+0x5c0], R180 ;  /* 0x0005c0b401007387 */ /* 0x008fe80000100800 */
[----:B------:R1:W-:Y:S02]  /*23bd0*/  STL [R1+0x5b4], R0 ;  /* 0x0005b40001007387 */ /* 0x0003e40000100800 */
[----:B-1----:R-:W-:-:S02]  /*23be0*/  IMAD.MOV.U32 R0, RZ, RZ, R181 ;  /* 0x000000ffff007224 */ /* 0x002fc400078e00b5 */
[----:B------:R-:W-:Y:S04]  /*23bf0*/  STL [R1+0x5c8], R126 ;  /* 0x0005c87e01007387 */ /* 0x000fe80000100800 */
[----:B------:R1:W-:Y:S04]  /*23c00*/  STL [R1+0x5bc], R0 ;  /* 0x0005bc0001007387 */ /* 0x0003e80000100800 */
[----:B------:R-:W3:Y:S01]  /*23c10*/  LDL.LU.64 R180, [R1+0x7b0] ;  /* 0x0007b00001b47983 */ /* 0x000ee20000300a00 */
[----:B-1----:R-:W-:Y:S02]  /*23c20*/  IMAD.MOV.U32 R0, RZ, RZ, R127 ;  /* 0x000000ffff007224 */ /* 0x002fe400078e007f */
[----:B------:R-:W-:-:S02]  /*23c30*/  IMAD.MOV.U32 R126, RZ, RZ, R64 ;  /* 0x000000ffff7e7224 */ /* 0x000fc400078e0040 */
[----:B------:R-:W-:Y:S01]  /*23c40*/  IMAD.MOV.U32 R127, RZ, RZ, R65 ;  /* 0x000000ffff7f7224 */ /* 0x000fe200078e0041 */
[----:B------:R1:W-:Y:S01]  /*23c50*/  STL [R1+0x5c4], R0 ;  /* 0x0005c40001007387 */ /* 0x0003e20000100800 */
[----:B------:R-:W-:Y:S02]  /*23c60*/  IMAD.MOV.U32 R64, RZ, RZ, R92 ;  /* 0x000000ffff407224 */ /* 0x000fe400078e005c */
[----:B------:R-:W-:Y:S02]  /*23c70*/  IMAD.MOV.U32 R65, RZ, RZ, R93 ;  /* 0x000000ffff417224 */ /* 0x000fe400078e005d */
[----:B------:R-:W-:Y:S02]  /*23c80*/  IMAD.MOV.U32 R92, RZ, RZ, R94 ;  /* 0x000000ffff5c7224 */ /* 0x000fe400078e005e */
[----:B------:R-:W-:Y:S02]  /*23c90*/  IMAD.MOV.U32 R93, RZ, RZ, R95 ;  /* 0x000000ffff5d7224 */ /* 0x000fe400078e005f */
[----:B------:R-:W4:Y:S01]  /*23ca0*/  LDL.LU.64 R94, [R1+0x3b0] ;  /* 0x0003b000015e7983 */ /* 0x000f220000300a00 */
[----:B-1----:R-:W-:-:S03]  /*23cb0*/  IMAD.MOV.U32 R0, RZ, RZ, R183 ;  /* 0x000000ffff007224 */ /* 0x002fc600078e00b7 */
[----:B------:R1:W-:Y:S04]  /*23cc0*/  STL [R1+0x5d0], R182 ;  /* 0x0005d0b601007387 */ /* 0x0003e80000100800 */
[----:B-1----:R-:W3:Y:S04]  /*23cd0*/  LDL.LU.64 R182, [R1+0x2e0] ;  /* 0x0002e00001b67983 */ /* 0x002ee80000300a00 */
[----:B------:R-:W-:Y:S04]  /*23ce0*/  STL [R1+0x5cc], R0 ;  /* 0x0005cc0001007387 */ /* 0x000fe80000100800 */
[----:B------:R-:W-:Y:S01]  /*23cf0*/  STL [R1+0x5d4], R48 ;  /* 0x0005d43001007387 */ /* 0x000fe20000100800 */
[----:B------:R-:W-:-:S02]  /*23d00*/  IMAD.MOV.U32 R226, RZ, RZ, R38 ;  /* 0x000000ffffe27224 */ /* 0x000fc400078e0026 */
[----:B------:R-:W-:Y:S02]  /*23d10*/  IMAD.MOV.U32 R225, RZ, RZ, R39 ;  /* 0x000000ffffe17224 */ /* 0x000fe400078e0027 */
[----:B--2---:R-:W-:Y:S02]  /*23d20*/  IMAD.MOV.U32 R228, RZ, RZ, R242 ;  /* 0x000000ffffe47224 */ /* 0x004fe400078e00f2 */
[----:B------:R-:W-:Y:S02]  /*23d30*/  IMAD.MOV.U32 R227, RZ, RZ, R243 ;  /* 0x000000ffffe37224 */ /* 0x000fe400078e00f3 */
[----:B------:R-:W2:Y:S04]  /*23d40*/  LDL.LU.64 R242, [R1+0x7e8] ;  /* 0x0007e80001f27983 */ /* 0x000ea80000300a00 */
[----:B------:R1:W-:Y:S01]  /*23d50*/  STL [R1+0x448], R18 ;  /* 0x0004481201007387 */ /* 0x0003e20000100800 */
[----:B------:R-:W-:-:S03]  /*23d60*/  IMAD.MOV.U32 R229, RZ, RZ, R19 ;  /* 0x000000ffffe57224 */ /* 0x000fc600078e0013 */
[----:B-1----:R-:W2:Y:S04]  /*23d70*/  LDL.LU.64 R18, [R1+0x400] ;  /* 0x0004000001127983 */ /* 0x002ea80000300a00 */
[----:B------:R-:W-:Y:S04]  /*23d80*/  STL [R1+0x44c], R2 ;  /* 0x00044c0201007387 */ /* 0x000fe80000100800 */
[----:B------:R-:W2:Y:S01]  /*23d90*/  LDL.LU.64 R38, [R1+0x2f0] ;  /* 0x0002f00001267983 */ /* 0x000ea20000300a00 */
[----:B----4-:R-:W-:Y:S02]  /*23da0*/  IMAD.MOV.U32 R234, RZ, RZ, R94 ;  /* 0x000000ffffea7224 */ /* 0x010fe400078e005e */
[----:B------:R-:W-:-:S02]  /*23db0*/  IMAD.MOV.U32 R233, RZ, RZ, R95 ;  /* 0x000000ffffe97224 */ /* 0x000fc400078e005f */
[----:B------:R-:W4:Y:S01]  /*23dc0*/  LDL.LU.64 R94, [R1+0x818] ;  /* 0x00081800015e7983 */ /* 0x000f220000300a00 */
[----:B---3--:R-:W-:Y:S02]  /*23dd0*/  IMAD.MOV.U32 R236, RZ, RZ, R182 ;  /* 0x000000ffffec7224 */ /* 0x008fe400078e00b6 */
[----:B------:R-:W-:Y:S02]  /*23de0*/  IMAD.MOV.U32 R235, RZ, RZ, R183 ;  /* 0x000000ffffeb7224 */ /* 0x000fe400078e00b7 */
[----:B------:R-:W3:Y:S04]  /*23df0*/  LDL.LU.64 R182, [R1+0x440] ;  /* 0x0004400001b67983 */ /* 0x000ee80000300a00 */
[----:B------:R-:W3:Y:S01]  /*23e00*/  LDL.LU.64 R86, [R1+0x300] ;  /* 0x0003000001567983 */ /* 0x000ee20000300a00 */
[----:B------:R-:W-:-:S02]  /*23e10*/  IMAD.MOV.U32 R232, RZ, RZ, R180 ;  /* 0x000000ffffe87224 */ /* 0x000fc400078e00b4 */
[----:B------:R-:W-:Y:S02]  /*23e20*/  IMAD.MOV.U32 R231, RZ, RZ, R181 ;  /* 0x000000ffffe77224 */ /* 0x000fe400078e00b5 */
[----:B------:R-:W3:Y:S04]  /*23e30*/  LDL.LU.64 R180, [R1+0x320] ;  /* 0x0003200001b47983 */ /* 0x000ee80000300a00 */
[----:B------:R-:W3:Y:S04]  /*23e40*/  LDL.LU.64 R42, [R1+0x858] ;  /* 0x00085800012a7983 */ /* 0x000ee80000300a00 */
[----:B------:R-:W3:Y:S01]  /*23e50*/  LDL.LU.64 R36, [R1+0x770] ;  /* 0x0007700001247983 */ /* 0x000ee20000300a00 */
[----:B--2---:R-:W-:-:S02]  /*23e60*/  IMAD.MOV.U32 R240, RZ, RZ, R242 ;  /* 0x000000fffff07224 */ /* 0x004fc400078e00f2 */
[----:B------:R-:W-:Y:S02]  /*23e70*/  IMAD.MOV.U32 R239, RZ, RZ, R243 ;  /* 0x000000ffffef7224 */ /* 0x000fe400078e00f3 */
[----:B------:R-:W-:Y:S02]  /*23e80*/  IMAD.MOV.U32 R242, RZ, RZ, R18 ;  /* 0x000000fffff27224 */ /* 0x000fe400078e0012 */
[----:B------:R-:W-:Y:S02]  /*23e90*/  IMAD.MOV.U32 R18, RZ, RZ, R244 ;  /* 0x000000ffff127224 */ /* 0x000fe400078e00f4 */
[----:B------:R-:W-:Y:S02]  /*23ea0*/  IMAD.MOV.U32 R244, RZ, RZ, R38 ;  /* 0x000000fffff47224 */ /* 0x000fe400078e0026 */
[----:B------:R-:W-:Y:S02]  /*23eb0*/  IMAD.MOV.U32 R38, RZ, RZ, R64 ;  /* 0x000000ffff267224 */ /* 0x000fe400078e0040 */
[----:B------:R-:W-:-:S02]  /*23ec0*/  IMAD.MOV.U32 R243, RZ, RZ, R39 ;  /* 0x000000fffff37224 */ /* 0x000fc400078e0027 */
[----:B------:R-:W-:Y:S02]  /*23ed0*/  IMAD.MOV.U32 R64, RZ, RZ, R92 ;  /* 0x000000ffff407224 */ /* 0x000fe400078e005c */
[----:B------:R-:W-:Y:S02]  /*23ee0*/  IMAD.MOV.U32 R39, RZ, RZ, R65 ;  /* 0x000000ffff277224 */ /* 0x000fe400078e0041 */
[----:B------:R-:W-:Y:S02]  /*23ef0*/  IMAD.MOV.U32 R92, RZ, RZ, R248 ;  /* 0x000000ffff5c7224 */ /* 0x000fe400078e00f8 */
[----:B------:R-:W-:Y:S02]  /*23f00*/  IMAD.MOV.U32 R65, RZ, RZ, R93 ;  /* 0x000000ffff417224 */ /* 0x000fe400078e005d */
[----:B------:R-:W-:Y:S02]  /*23f10*/  IMAD.MOV.U32 R93, RZ, RZ, R249 ;  /* 0x000000ffff5d7224 */ /* 0x000fe400078e00f9 */
[----:B----4-:R-:W-:-:S02]  /*23f20*/  IMAD.MOV.U32 R248, RZ, RZ, R94 ;  /* 0x000000fffff87224 */ /* 0x010fc400078e005e */
[----:B------:R-:W-:Y:S02]  /*23f30*/  IMAD.MOV.U32 R94, RZ, RZ, R250 ;  /* 0x000000ffff5e7224 */ /* 0x000fe400078e00fa */
[----:B---3--:R-:W-:Y:S02]  /*23f40*/  IMAD.MOV.U32 R250, RZ, RZ, R182 ;  /* 0x000000fffffa7224 */ /* 0x008fe400078e00b6 */
[----:B------:R-:W-:Y:S02]  /*23f50*/  IMAD.MOV.U32 R249, RZ, RZ, R183 ;  /* 0x000000fffff97224 */ /* 0x000fe400078e00b7 */
[----:B------:R-:W-:Y:S02]  /*23f60*/  IMAD.MOV.U32 R182, RZ, RZ, R66 ;  /* 0x000000ffffb67224 */ /* 0x000fe400078e0042 */
[----:B------:R-:W-:Y:S02]  /*23f70*/  IMAD.MOV.U32 R183, RZ, RZ, R67 ;  /* 0x000000ffffb77224 */ /* 0x000fe400078e0043 */
[----:B------:R-:W2:Y:S01]  /*23f80*/  LDL.LU.64 R66, [R1+0x898] ;  /* 0x0008980001427983 */ /* 0x000ea20000300a00 */
[----:B------:R-:W-:-:S02]  /*23f90*/  IMAD.MOV.U32 R247, RZ, RZ, R95 ;  /* 0x000000fffff77224 */ /* 0x000fc400078e005f */
[----:B------:R-:W-:Y:S01]  /*23fa0*/  IMAD.MOV.U32 R95, RZ, RZ, R251 ;  /* 0x000000ffff5f7224 */ /* 0x000fe200078e00fb */
[----:B------:R-:W-:Y:S01]  /*23fb0*/  STL [R1+0x4], R58 ;  /* 0x0000043a01007387 */ /* 0x000fe20000100800 */
[----:B------:R-:W-:Y:S02]  /*23fc0*/  IMAD.MOV.U32 R252, RZ, RZ, R86 ;  /* 0x000000fffffc7224 */ /* 0x000fe400078e0056 */
[----:B------:R-:W-:Y:S02]  /*23fd0*/  IMAD.MOV.U32 R251, RZ, RZ, R87 ;  /* 0x000000fffffb7224 */ /* 0x000fe400078e0057 */
[----:B------:R-:W3:Y:S04]  /*23fe0*/  LDL.LU.64 R86, [R1+0x7a0] ;  /* 0x0007a00001567983 */ /* 0x000ee80000300a00 */
[----:B------:R-:W-:Y:S04]  /*23ff0*/  STL [R1], R59 ;  /* 0x0000003b01007387 */ /* 0x000fe80000100800 */
[----:B------:R-:W-:Y:S04]  /*24000*/  STL [R1+0xc], R42 ;  /* 0x00000c2a01007387 */ /* 0x000fe80000100800 */
[----:B------:R-:W2:Y:S01]  /*24010*/  LDL.LU.64 R84, [R1+0x380] ;  /* 0x0003800001547983 */ /* 0x000ea20000300a00 */
[----:B------:R-:W-:-:S05]  /*24020*/  IMAD.MOV.U32 R0, RZ, RZ, R43 ;  /* 0x000000ffff007224 */ /* 0x000fca00078e002b */
[----:B------:R1:W-:Y:S04]  /*24030*/  STL [R1+0x8], R0 ;  /* 0x0000080001007387 */ /* 0x0003e80000100800 */
[----:B------:R1:W-:Y:S02]  /*24040*/  STL [R1+0x14], R36 ;  /* 0x0000142401007387 */ /* 0x0003e40000100800 */
[----:B-1----:R-:W-:-:S05]  /*24050*/  IMAD.MOV.U32 R0, RZ, RZ, R37 ;  /* 0x000000ffff007224 */ /* 0x002fca00078e0025 */
[----:B------:R1:W-:Y:S01]  /*24060*/  STL [R1+0x10], R0 ;  /* 0x0000100001007387 */ /* 0x0003e20000100800 */
[----:B------:R-:W-:-:S03]  /*24070*/  IMAD.MOV.U32 R36, RZ, RZ, R38 ;  /* 0x000000ffff247224 */ /* 0x000fc600078e0026 */
[----:B------:R2:W-:Y:S01]  /*24080*/  STL [R1+0x1c], R180 ;  /* 0x00001cb401007387 */ /* 0x0005e20000100800 */
[----:B------:R-:W-:-:S03]  /*24090*/  IMAD.MOV.U32 R37, RZ, RZ, R39 ;  /* 0x000000ffff257224 */ /* 0x000fc600078e0027 */
[----:B------:R-:W2:Y:S01]  /*240a0*/  LDL.LU.64 R40, [R1+0x148] ;  /* 0x0001480001287983 */ /* 0x000ea20000300a00 */
[----:B------:R-:W-:Y:S02]  /*240b0*/  IMAD.MOV.U32 R38, RZ, RZ, R64 ;  /* 0x000000ffff267224 */ /* 0x000fe400078e0040 */
[----:B------:R-:W-:Y:S02]  /*240c0*/  IMAD.MOV.U32 R39, RZ, RZ, R65 ;  /* 0x000000ffff277224 */ /* 0x000fe400078e0041 */
[----:B-1----:R-:W-:Y:S01]  /*240d0*/  IMAD.MOV.U32 R0, RZ, RZ, R181 ;  /* 0x000000ffff007224 */ /* 0x002fe200078e00b5 */
[----:B------:R-:W2:Y:S04]  /*240e0*/  LDL.LU.64 R64, [R1+0xf8] ;  /* 0x0000f80001407983 */ /* 0x000ea80000300a00 */
[----:B------:R1:W-:Y:S04]  /*240f0*/  STL [R1+0x18], R0 ;  /* 0x0000180001007387 */ /* 0x0003e80000100800 */
[----:B------:R-:W-:Y:S04]  /*24100*/  STL [R1+0x24], R60 ;  /* 0x0000243c01007387 */ /* 0x000fe80000100800 */
[----:B------:R-:W-:Y:S04]  /*24110*/  STL [R1+0x20], R61 ;  /* 0x0000203d01007387 */ /* 0x000fe80000100800 */
[----:B--2---:R2:W-:Y:S04]  /*24120*/  STL [R1+0x2c], R66 ;  /* 0x00002c4201007387 */ /* 0x0045e80000100800 */
[----:B------:R-:W4:Y:S01]  /*24130*/  LDL.LU.64 R180, [R1+0x158] ;  /* 0x0001580001b47983 */ /* 0x000f220000300a00 */
[----:B-1----:R-:W-:-:S03]  /*24140*/  IMAD.MOV.U32 R0, RZ, RZ, R67 ;  /* 0x000000ffff007224 */ /* 0x002fc600078e0043 */
[----:B---3--:R-:W-:Y:S04]  /*24150*/  STL [R1+0x34], R86 ;  /* 0x0000345601007387 */ /* 0x008fe80000100800 */
[----:B------:R1:W-:Y:S04]  /*24160*/  STL [R1+0x28], R0 ;  /* 0x0000280001007387 */ /* 0x0003e80000100800 */
[----:B--2---:R-:W2:Y:S01]  /*24170*/  LDL.LU.64 R66, [R1+0x168] ;  /* 0x0001680001427983 */ /* 0x004ea20000300a00 */
[----:B-1----:R-:W-:-:S03]  /*24180*/  IMAD.MOV.U32 R0, RZ, RZ, R87 ;  /* 0x000000ffff007224 */ /* 0x002fc600078e0057 */
[----:B------:R-:W2:Y:S04]  /*24190*/  LDL.LU.64 R86, [R1+0x170] ;  /* 0x0001700001567983 */ /* 0x000ea80000300a00 */
[----:B------:R1:W-:Y:S04]  /*241a0*/  STL [R1+0x30], R0 ;  /* 0x0000300001007387 */ /* 0x0003e80000100800 */
[----:B------:R1:W-:Y:S02]  /*241b0*/  STL [R1+0x3c], R84 ;  /* 0x00003c5401007387 */ /* 0x0003e40000100800 */
[----:B-1----:R-:W-:-:S02]  /*241c0*/  IMAD.MOV.U32 R0, RZ, RZ, R85 ;  /* 0x000000ffff007224 */ /* 0x002fc400078e0055 */
[----:B------:R-:W-:Y:S04]  /*241d0*/  STL [R1+0x44], R62 ;  /* 0x0000443e01007387 */ /* 0x000fe80000100800 */
[----:B------:R1:W-:Y:S04]  /*241e0*/  STL [R1+0x38], R0 ;  /* 0x0000380001007387 */ /* 0x0003e80000100800 */
[----:B------:R-:W2:Y:S01]  /*241f0*/  LDL.LU.64 R42, [R1+0x178] ;  /* 0x00017800012a7983 */ /* 0x000ea20000300a00 */
[----:B------:R-:W-:Y:S02]  /*24200*/  IMAD.MOV.U32 R84, RZ, RZ, R38 ;  /* 0x000000ffff547224 */ /* 0x000fe400078e0026 */
[----:B------:R-:W-:Y:S01]  /*24210*/  IMAD.MOV.U32 R85, RZ, RZ, R39 ;  /* 0x000000ffff557224 */ /* 0x000fe200078e0027 */
[----:B------:R-:W-:Y:S01]  /*24220*/  STL [R1+0x40], R63 ;  /* 0x0000403f01007387 */ /* 0x000fe20000100800 */
[----:B------:R-:W-:-:S02]  /*24230*/  IMAD.MOV.U32 R38, RZ, RZ, R126 ;  /* 0x000000ffff267224 */ /* 0x000fc400078e007e */
[----:B-1----:R-:W-:Y:S02]  /*24240*/  IMAD.MOV.U32 R0, RZ, RZ, R41 ;  /* 0x000000ffff007224 */ /* 0x002fe400078e0029 */
[----:B------:R-:W-:Y:S02]  /*24250*/  IMAD.MOV.U32 R39, RZ, RZ, R127 ;  /* 0x000000ffff277224 */ /* 0x000fe400078e007f */
[----:B------:R-:W2:Y:S04]  /*24260*/  LDL.LU.64 R126, [R1+0x190] ;  /* 0x00019000017e7983 */ /* 0x000ea80000300a00 */
[----:B------:R-:W-:Y:S04]  /*24270*/  STL [R1+0x4c], R40 ;  /* 0x00004c2801007387 */ /* 0x000fe80000100800 */
[----:B------:R-:W-:Y:S04]  /*24280*/  STL [R1+0x54], R64 ;  /* 0x0000544001007387 */ /* 0x000fe80000100800 */
[----:B------:R1:W-:Y:S02]  /*24290*/  STL [R1+0x48], R0 ;  /* 0x0000480001007387 */ /* 0x0003e40000100800 */
[----:B-1----:R-:W-:-:S05]  /*242a0*/  IMAD.MOV.U32 R0, RZ, RZ, R65 ;  /* 0x000000ffff007224 */ /* 0x002fca00078e0041 */
[----:B------:R1:W-:Y:S04]  /*242b0*/  STL [R1+0x50], R0 ;  /* 0x0000500001007387 */ /* 0x0003e80000100800 */
[----:B----4-:R4:W-:Y:S04]  /*242c0*/  STL [R1+0x5c], R180 ;  /* 0x00005cb401007387 */ /* 0x0109e80000100800 */
[----:B------:R-:W3:Y:S01]  /*242d0*/  LDL.LU.64 R64, [R1+0xf0] ;  /* 0x0000f00001407983 */ /* 0x000ee20000300a00 */
[----:B-1----:R-:W-:-:S03]  /*242e0*/  IMAD.MOV.U32 R0, RZ, RZ, R181 ;  /* 0x000000ffff007224 */ /* 0x002fc600078e00b5 */
[----:B----4-:R-:W4:Y:S04]  /*242f0*/  LDL.LU.64 R180, [R1+0x198] ;  /* 0x0001980001b47983 */ /* 0x010f280000300a00 */
[----:B------:R1:W-:Y:S04]  /*24300*/  STL [R1+0x58], R0 ;  /* 0x0000580001007387 */ /* 0x0003e80000100800 */
[----:B--2---:R2:W-:Y:S01]  /*24310*/  STL [R1+0x64], R66 ;  /* 0x0000644201007387 */ /* 0x0045e20000100800 */
[----:B-1----:R-:W-:-:S03]  /*24320*/  IMAD.MOV.U32 R0, RZ, RZ, R67 ;  /* 0x000000ffff007224 */ /* 0x002fc600078e0043 */
[----:B------:R-:W-:Y:S04]  /*24330*/  STL [R1+0x6c], R86 ;  /* 0x00006c5601007387 */ /* 0x000fe80000100800 */
[----:B------:R1:W-:Y:S04]  /*24340*/  STL [R1+0x60], R0 ;  /* 0x0000600001007387 */ /* 0x0003e80000100800 */
[----:B--2---:R-:W2:Y:S01]  /*24350*/  LDL.LU.64 R66, [R1+0x1a0] ;  /* 0x0001a00001427983 */ /* 0x004ea20000300a00 */
[----:B-1----:R-:W-:-:S03]  /*24360*/  IMAD.MOV.U32 R0, RZ, RZ, R87 ;  /* 0x000000ffff007224 */ /* 0x002fc600078e0057 */
[----:B------:R-:W2:Y:S04]  /*24370*/  LDL.LU.64 R86, [R1+0x1a8] ;  /* 0x0001a80001567983 */ /* 0x000ea80000300a00 */
[----:B------:R1:W-:Y:S04]  /*24380*/  STL [R1+0x68], R0 ;  /* 0x0000680001007387 */ /* 0x0003e80000100800 */
[----:B------:R-:W-:Y:S01]  /*24390*/  STL [R1+0x74], R42 ;  /* 0x0000742a01007387 */ /* 0x000fe20000100800 */
[----:B-1----:R-:W-:-:S03]  /*243a0*/  IMAD.MOV.U32 R0, RZ, RZ, R43 ;  /* 0x000000ffff007224 */ /* 0x002fc600078e002b */
[----:B------:R-:W-:Y:S04]  /*243b0*/  STL [R1+0x7c], R84 ;  /* 0x00007c5401007387 */ /* 0x000fe80000100800 */
[----:B------:R1:W-:Y:S02]  /*243c0*/  STL [R1+0x70], R0 ;  /* 0x0000700001007387 */ /* 0x0003e40000100800 */
[----:B-1----:R-:W-:-:S05]  /*243d0*/  IMAD.MOV.U32 R0, RZ, RZ, R85 ;  /* 0x000000ffff007224 */ /* 0x002fca00078e0055 */
[----:B------:R1:W-:Y:S04]  /*243e0*/  STL [R1+0x78], R0 ;  /* 0x0000780001007387 */ /* 0x0003e80000100800 */
[----:B------:R-:W-:Y:S01]  /*243f0*/  STL [R1+0x84], R36 ;  /* 0x0000842401007387 */ /* 0x000fe20000100800 */
[----:B-1----:R-:W-:-:S03]  /*24400*/  IMAD.MOV.U32 R0, RZ, RZ, R37 ;  /* 0x000000ffff007224 */ /* 0x002fc600078e0025 */
[----:B------:R-:W-:Y:S04]  /*24410*/  STL [R1+0x8c], R126 ;  /* 0x00008c7e01007387 */ /* 0x000fe80000100800 */
[----:B------:R1:W-:Y:S02]  /*24420*/  STL [R1+0x80], R0 ;  /* 0x0000800001007387 */ /* 0x0003e40000100800 */
[----:B-1----:R-:W-:Y:S02]  /*24430*/  IMAD.MOV.U32 R0, RZ, RZ, R127 ;  /* 0x000000ffff007224 */ /* 0x002fe400078e007f */
[----:B------:R-:W2:Y:S04]  /*24440*/  LDL.LU.64 R126, [R1+0x318] ;  /* 0x00031800017e7983 */ /* 0x000ea80000300a00 */
[----:B------:R1:W-:Y:S04]  /*24450*/  STL [R1+0x88], R0 ;  /* 0x0000880001007387 */ /* 0x0003e80000100800 */
[----:B---3--:R3:W-:Y:S01]  /*24460*/  STL [R1+0x94], R64 ;  /* 0x0000944001007387 */ /* 0x0087e20000100800 */
[----:B-1----:R-:W-:-:S03]  /*24470*/  IMAD.MOV.U32 R0, RZ, RZ, R65 ;  /* 0x000000ffff007224 */ /* 0x002fc600078e0041 */
[----:B---3--:R-:W3:Y:S04]  /*24480*/  LDL.LU.64 R64, [R1+0xe8] ;  /* 0x0000e80001407983 */ /* 0x008ee80000300a00 */
[----:B------:R1:W-:Y:S04]  /*24490*/  STL [R1+0x90], R0 ;  /* 0x0000900001007387 */ /* 0x0003e80000100800 */
[----:B----4-:R-:W-:Y:S04]  /*244a0*/  STL [R1+0x9c], R180 ;  /* 0x00009cb401007387 */ /* 0x010fe80000100800 */
[----:B------:R-:W4:Y:S01]  /*244b0*/  LDL.LU.64 R36, [R1+0x328] ;  /* 0x0003280001247983 */ /* 0x000f220000300a00 */
[----:B-1----:R-:W-:-:S05]  /*244c0*/  IMAD.MOV.U32 R0, RZ, RZ, R181 ;  /* 0x000000ffff007224 */ /* 0x002fca00078e00b5 */
[----:B------:R1:W-:Y:S04]  /*244d0*/  STL [R1+0x98], R0 ;  /* 0x0000980001007387 */ /* 0x0003e80000100800 */
[----:B--2---:R2:W-:Y:S01]  /*244e0*/  STL [R1+0xa4], R66 ;  /* 0x0000a44201007387 */ /* 0x0045e20000100800 */
[----:B-1----:R-:W-:-:S03]  /*244f0*/  IMAD.MOV.U32 R0, RZ, RZ, R67 ;  /* 0x000000ffff007224 */ /* 0x002fc600078e0043 */
[----:B--2---:R-:W2:Y:S04]  /*24500*/  LDL.LU.64 R66, [R1+0x340] ;  /* 0x0003400001427983 */ /* 0x004ea80000300a00 */
[----:B------:R1:W-:Y:S04]  /*24510*/  STL [R1+0xa0], R0 ;  /* 0x0000a00001007387 */ /* 0x0003e80000100800 */
[----:B------:R-:W-:Y:S04]  /*24520*/  STL [R1+0xac], R86 ;  /* 0x0000ac5601007387 */ /* 0x000fe80000100800 */
[----:B------:R-:W2:Y:S01]  /*24530*/  LDL.LU.64 R180, [R1+0x360] ;  /* 0x0003600001b47983 */ /* 0x000ea20000300a00 */
[----:B-1----:R-:W-:-:S03]  /*24540*/  IMAD.MOV.U32 R0, RZ, RZ, R87 ;  /* 0x000000ffff007224 */ /* 0x002fc600078e0057 */
[----:B------:R-:W-:Y:S04]  /*24550*/  STL [R1+0xb4], R120 ;  /* 0x0000b47801007387 */ /* 0x000fe80000100800 */
[----:B------:R1:W-:Y:S04]  /*24560*/  STL [R1+0xa8], R0 ;  /* 0x0000a80001007387 */ /* 0x0003e80000100800 */
[----:B------:R-:W-:Y:S01]  /*24570*/  STL [R1+0xb0], R121 ;  /* 0x0000b07901007387 */ /* 0x000fe20000100800 */
[----:B-1----:R-:W-:-:S03]  /*24580*/  IMAD.MOV.U32 R0, RZ, RZ, R39 ;  /* 0x000000ffff007224 */ /* 0x002fc600078e0027 */
[----:B------:R-:W-:Y:S04]  /*24590*/  STL [R1+0xbc], R38 ;  /* 0x0000bc2601007387 */ /* 0x000fe80000100800 */
[----:B------:R-:W-:Y:S04]  /*245a0*/  STL [R1+0xc4], R184 ;  /* 0x0000c4b801007387 */ /* 0x000fe80000100800 */
[----:B------:R1:W-:Y:S04]  /*245b0*/  STL [R1+0xb8], R0 ;  /* 0x0000b80001007387 */ /* 0x0003e80000100800 */
[----:B------:R-:W-:Y:S04]  /*245c0*/  STL [R1+0xc0], R185 ;  /* 0x0000c0b901007387 */ /* 0x000fe80000100800 */
[----:B------:R1:W-:Y:S02]  /*245d0*/  STL [R1+0xcc], R126 ;  /* 0x0000cc7e01007387 */ /* 0x0003e40000100800 */
[----:B-1----:R-:W-:-:S02]  /*245e0*/  IMAD.MOV.U32 R0, RZ, RZ, R127 ;  /* 0x000000ffff007224 */ /* 0x002fc400078e007f */
        /* <DEDUP_REMOVED lines=11> */
[----:B-1----:R-:W-:-:S05]  /*246a0*/  IMAD.MOV.U32 R0, RZ, RZ, R67 ;  /* 0x000000ffff007224 */ /* 0x002fca00078e0043 */
[----:B------:R1:W-:Y:S04]  /*246b0*/  STL [R1+0xe0], R0 ;  /* 0x0000e00001007387 */ /* 0x0003e80000100800 */
[----:B------:R2:W-:Y:S04]  /*246c0*/  STL [R1+0xec], R180 ;  /* 0x0000ecb401007387 */ /* 0x0005e80000100800 */
[----:B--2---:R-:W3:Y:S01]  /*246d0*/  LDL.LU.64 R66, [R1+0x3c8] ;  /* 0x0003c80001427983 */ /* 0x004ee20000300a00 */
[----:B-1----:R-:W-:-:S05]  /*246e0*/  IMAD.MOV.U32 R0, RZ, RZ, R181 ;  /* 0x000000ffff007224 */ /* 0x002fca00078e00b5 */
[----:B------:R1:W-:Y:S04]  /*246f0*/  STL [R1+0xe8], R0 ;  /* 0x0000e80001007387 */ /* 0x0003e80000100800 */
[----:B------:R-:W3:Y:S04]  /*24700*/  LDL.LU.64 R180, [R1+0x3e0] ;  /* 0x0003e00001b47983 */ /* 0x000ee80000300a00 */
[----:B------:R-:W-:Y:S04]  /*24710*/  STL [R1+0xf4], R122 ;  /* 0x0000f47a01007387 */ /* 0x000fe80000100800 */
[----:B------:R-:W-:Y:S04]  /*24720*/  STL [R1+0xf0], R123 ;  /* 0x0000f07b01007387 */ /* 0x000fe80000100800 */
[----:B------:R-:W3:Y:S01]  /*24730*/  LDL.LU.64 R36, [R1+0x3e8] ;  /* 0x0003e80001247983 */ /* 0x000ee20000300a00 */
[----:B-1----:R-:W-:-:S03]  /*24740*/  IMAD.MOV.U32 R0, RZ, RZ, R93 ;  /* 0x000000ffff007224 */ /* 0x002fc600078e005d */
[----:B------:R-:W-:Y:S04]  /*24750*/  STL [R1+0xfc], R92 ;  /* 0x0000fc5c01007387 */ /* 0x000fe80000100800 */
[----:B------:R1:W-:Y:S04]  /*24760*/  STL [R1+0xf8], R0 ;  /* 0x0000f80001007387 */ /* 0x0003e80000100800 */
[----:B------:R-:W-:Y:S04]  /*24770*/  STL [R1+0x104], R186 ;  /* 0x000104ba01007387 */ /* 0x000fe80000100800 */
[----:B------:R-:W-:Y:S04]  /*24780*/  STL [R1+0x100], R187 ;  /* 0x000100bb01007387 */ /* 0x000fe80000100800 */
[----:B------:R-:W-:Y:S01]  /*24790*/  STL [R1+0x10c], R126 ;  /* 0x00010c7e01007387 */ /* 0x000fe20000100800 */
[----:B-1----:R-:W-:-:S03]  /*247a0*/  IMAD.MOV.U32 R0, RZ, RZ, R127 ;  /* 0x000000ffff007224 */ /* 0x002fc600078e007f */
[----:B------:R-:W3:Y:S04]  /*247b0*/  LDL.LU.64 R92, [R1+0x3f8] ;  /* 0x0003f800015c7983 */ /* 0x000ee80000300a00 */
[----:B------:R1:W-:Y:S04]  /*247c0*/  STL [R1+0x108], R0 ;  /* 0x0001080001007387 */ /* 0x0003e80000100800 */
[----:B---3--:R3:W-:Y:S01]  /*247d0*/  STL [R1+0x114], R64 ;  /* 0x0001144001007387 */ /* 0x0087e20000100800 */
[----:B-1----:R-:W-:-:S03]  /*247e0*/  IMAD.MOV.U32 R0, RZ, RZ, R65 ;  /* 0x000000ffff007224 */ /* 0x002fc600078e0041 */
[----:B------:R-:W2:Y:S04]  /*247f0*/  LDL.LU.64 R126, [R1+0x408] ;  /* 0x00040800017e7983 */ /* 0x000ea80000300a00 */
[----:B------:R1:W-:Y:S04]  /*24800*/  STL [R1+0x110], R0 ;  /* 0x0001100001007387 */ /* 0x0003e80000100800 */
[----:B----4-:R4:W-:Y:S04]  /*24810*/  STL [R1+0x11c], R38 ;  /* 0x00011c2601007387 */ /* 0x0109e80000100800 */
[----:B---3--:R-:W3:Y:S01]  /*24820*/  LDL.LU.64 R64, [R1+0x410] ;  /* 0x0004100001407983 */ /* 0x008ee20000300a00 */
[----:B-1----:R-:W-:-:S03]  /*24830*/  IMAD.MOV.U32 R0, RZ, RZ, R39 ;  /* 0x000000ffff007224 */ /* 0x002fc600078e0027 */
[----:B----4-:R-:W3:Y:S04]  /*24840*/  LDL.LU.64 R38, [R1+0x420] ;  /* 0x0004200001267983 */ /* 0x010ee80000300a00 */
[----:B------:R1:W-:Y:S02]  /*24850*/  STL [R1+0x118], R0 ;  /* 0x0001180001007387 */ /* 0x0003e40000100800 */
[----:B-1----:R-:W-:Y:S02]  /*24860*/  IMAD.MOV.U32 R0, RZ, RZ, R67 ;  /* 0x000000ffff007224 */ /* 0x002fe400078e0043 */
[----:B------:R1:W-:Y:S04]  /*24870*/  STL [R1+0x124], R66 ;  /* 0x0001244201007387 */ /* 0x0003e80000100800 */
[----:B------:R1:W-:Y:S04]  /*24880*/  STL [R1+0x120], R0 ;  /* 0x0001200001007387 */ /* 0x0003e80000100800 */
[----:B------:R1:W-:Y:S04]  /*24890*/  STL [R1+0x12c], R180 ;  /* 0x00012cb401007387 */ /* 0x0003e80000100800 */
[----:B-1----:R-:W3:Y:S01]  /*248a0*/  LDL.LU.64 R66, [R1+0x428] ;  /* 0x0004280001427983 */ /* 0x002ee20000300a00 */
[----:B------:R-:W-:-:S03]  /*248b0*/  IMAD.MOV.U32 R0, RZ, RZ, R181 ;  /* 0x000000ffff007224 */ /* 0x000fc600078e00b5 */
[----:B------:R-:W3:Y:S04]  /*248c0*/  LDL.LU.64 R180, [R1+0x430] ;  /* 0x0004300001b47983 */ /* 0x000ee80000300a00 */
[----:B------:R1:W-:Y:S04]  /*248d0*/  STL [R1+0x128], R0 ;  /* 0x0001280001007387 */ /* 0x0003e80000100800 */
[----:B------:R-:W-:Y:S01]  /*248e0*/  STL [R1+0x134], R36 ;  /* 0x0001342401007387 */ /* 0x000fe20000100800 */
[----:B-1----:R-:W-:-:S05]  /*248f0*/  IMAD.MOV.U32 R0, RZ, RZ, R37 ;  /* 0x000000ffff007224 */ /* 0x002fca00078e0025 */
[----:B------:R1:W-:Y:S04]  /*24900*/  STL [R1+0x130], R0 ;  /* 0x0001300001007387 */ /* 0x0003e80000100800 */
[----:B------:R1:W-:Y:S02]  /*24910*/  STL [R1+0x13c], R124 ;  /* 0x00013c7c01007387 */ /* 0x0003e40000100800 */
[----:B-1----:R-:W-:Y:S02]  /*24920*/  IMAD.MOV.U32 R0, RZ, RZ, R125 ;  /* 0x000000ffff007224 */ /* 0x002fe400078e007d */
[----:B------:R-:W-:Y:S04]  /*24930*/  STL [R1+0x144], R188 ;  /* 0x000144bc01007387 */ /* 0x000fe80000100800 */
[----:B------:R1:W-:Y:S04]  /*24940*/  STL [R1+0x138], R0 ;  /* 0x0001380001007387 */ /* 0x0003e80000100800 */
[----:B------:R-:W-:Y:S04]  /*24950*/  STL [R1+0x140], R189 ;  /* 0x000140bd01007387 */ /* 0x000fe80000100800 */
[----:B------:R-:W3:Y:S01]  /*24960*/  LDL.64 R124, [R1+0x740] ;  /* 0x00074000017c7983 */ /* 0x000ee20000100a00 */
[----:B-1----:R-:W-:-:S03]  /*24970*/  IMAD.MOV.U32 R0, RZ, RZ, R93 ;  /* 0x000000ffff007224 */ /* 0x002fc600078e005d */
[----:B------:R1:W-:Y:S04]  /*24980*/  STL [R1+0x14c], R92 ;  /* 0x00014c5c01007387 */ /* 0x0003e80000100800 */
[----:B-1----:R-:W3:Y:S04]  /*24990*/  LDL.64 R92, [R1+0x748] ;  /* 0x00074800015c7983 */ /* 0x002ee80000100a00 */
[----:B------:R2:W-:Y:S02]  /*249a0*/  STL [R1+0x148], R0 ;  /* 0x0001480001007387 */ /* 0x0005e40000100800 */
[----:B--2---:R-:W-:-:S02]  /*249b0*/  IMAD.MOV.U32 R0, RZ, RZ, R127 ;  /* 0x000000ffff007224 */ /* 0x004fc400078e007f */
[----:B------:R1:W-:Y:S04]  /*249c0*/  STL [R1+0x154], R126 ;  /* 0x0001547e01007387 */ /* 0x0003e80000100800 */
[----:B------:R2:W-:Y:S04]  /*249d0*/  STL [R1+0x150], R0 ;  /* 0x0001500001007387 */ /* 0x0005e80000100800 */
[----:B---3--:R3:W-:Y:S04]  /*249e0*/  STL [R1+0x15c], R64 ;  /* 0x00015c4001007387 */ /* 0x0087e80000100800 */
[----:B-1----:R-:W4:Y:S01]  /*249f0*/  LDL.64 R126, [R1+0x750] ;  /* 0x00075000017e7983 */ /* 0x002f220000100a00 */
[----:B--2---:R-:W-:-:S03]  /*24a00*/  IMAD.MOV.U32 R0, RZ, RZ, R65 ;  /* 0x000000ffff007224 */ /* 0x004fc600078e0041 */
[----:B---3--:R-:W2:Y:S04]  /*24a10*/  LDL.LU.64 R64, [R1+0x758] ;  /* 0x0007580001407983 */ /* 0x008ea80000300a00 */
[----:B------:R1:W-:Y:S04]  /*24a20*/  STL [R1+0x158], R0 ;  /* 0x0001580001007387 */ /* 0x0003e80000100800 */
[----:B------:R-:W-:Y:S01]  /*24a30*/  STL [R1+0x164], R38 ;  /* 0x0001642601007387 */ /* 0x000fe20000100800 */
[----:B-1----:R-:W-:-:S03]  /*24a40*/  IMAD.MOV.U32 R0, RZ, RZ, R39 ;  /* 0x000000ffff007224 */ /* 0x002fc600078e0027 */
[----:B------:R1:W-:Y:S04]  /*24a50*/  STL [R1+0x16c], R66 ;  /* 0x00016c4201007387 */ /* 0x0003e80000100800 */
[----:B------:R3:W-:Y:S01]  /*24a60*/  STL [R1+0x160], R0 ;  /* 0x0001600001007387 */ /* 0x0007e20000100800 */
[----:B-1----:R-:W-:Y:S02]  /*24a70*/  IMAD.MOV.U32 R66, RZ, RZ, R94 ;  /* 0x000000ffff427224 */ /* 0x002fe400078e005e */
[----:B---3--:R-:W-:Y:S02]  /*24a80*/  IMAD.MOV.U32 R0, RZ, RZ, R67 ;  /* 0x000000ffff007224 */ /* 0x008fe400078e0043 */
[----:B------:R-:W-:Y:S02]  /*24a90*/  IMAD.MOV.U32 R67, RZ, RZ, R95 ;  /* 0x000000ffff437224 */ /* 0x000fe400078e005f */
[----:B------:R-:W3:Y:S04]  /*24aa0*/  LDL.LU.64 R94, [R1+0x760] ;  /* 0x00076000015e7983 */ /* 0x000ee80000300a00 */
[----:B------:R1:W-:Y:S04]  /*24ab0*/  STL [R1+0x168], R0 ;  /* 0x0001680001007387 */ /* 0x0003e80000100800 */
[----:B------:R-:W-:Y:S01]  /*24ac0*/  STL [R1+0x174], R180 ;  /* 0x000174b401007387 */ /* 0x000fe20000100800 */
[----:B-1----:R-:W-:-:S03]  /*24ad0*/  IMAD.MOV.U32 R0, RZ, RZ, R181 ;  /* 0x000000ffff007224 */ /* 0x002fc600078e00b5 */
[----:B------:R-:W-:Y:S04]  /*24ae0*/  STL [R1+0x17c], R182 ;  /* 0x00017cb601007387 */ /* 0x000fe80000100800 */
[----:B------:R1:W-:Y:S02]  /*24af0*/  STL [R1+0x170], R0 ;  /* 0x0001700001007387 */ /* 0x0003e40000100800 */
[----:B-1----:R-:W-:-:S05]  /*24b00*/  IMAD.MOV.U32 R0, RZ, RZ, R183 ;  /* 0x000000ffff007224 */ /* 0x002fca00078e00b7 */
[----:B------:R1:W-:Y:S04]  /*24b10*/  STL [R1+0x178], R0 ;  /* 0x0001780001007387 */ /* 0x0003e80000100800 */
[----:B------:R-:W-:Y:S04]  /*24b20*/  STL [R1+0x184], R190 ;  /* 0x000184be01007387 */ /* 0x000fe80000100800 */
[----:B------:R-:W3:Y:S01]  /*24b30*/  LDL.LU.64 R180, [R1+0x3d0] ;  /* 0x0003d00001b47983 */ /* 0x000ee20000300a00 */
[----:B-1----:R-:W-:-:S03]  /*24b40*/  IMAD.MOV.U32 R0, RZ, RZ, R125 ;  /* 0x000000ffff007224 */ /* 0x002fc600078e007d */
[----:B------:R-:W-:Y:S04]  /*24b50*/  STL [R1+0x180], R191 ;  /* 0x000180bf01007387 */ /* 0x000fe80000100800 */
[----:B------:R1:W-:Y:S04]  /*24b60*/  STL [R1+0x18c], R124 ;  /* 0x00018c7c01007387 */ /* 0x0003e80000100800 */
[----:B------:R-:W3:Y:S04]  /*24b70*/  LDL.LU.64 R182, [R1+0x780] ;  /* 0x0007800001b67983 */ /* 0x000ee80000300a00 */
[----:B------:R1:W-:Y:S04]  /*24b80*/  STL [R1+0x188], R0 ;  /* 0x0001880001007387 */ /* 0x0003e80000100800 */
[----:B-1----:R-:W3:Y:S04]  /*24b90*/  LDL.LU.64 R124, [R1+0x788] ;  /* 0x00078800017c7983 */ /* 0x002ee80000300a00 */
[----:B------:R1:W-:Y:S01]  /*24ba0*/  STL [R1+0x194], R92 ;  /* 0x0001945c01007387 */ /* 0x0003e20000100800 */
[----:B------:R-:W-:-:S03]  /*24bb0*/  IMAD.MOV.U32 R0, RZ, RZ, R93 ;  /* 0x000000ffff007224 */ /* 0x000fc600078e005d */
[----:B-1----:R-:W3:Y:S04]  /*24bc0*/  LDL.LU.64 R92, [R1+0x790] ;  /* 0x00079000015c7983 */ /* 0x002ee80000300a00 */
[----:B------:R4:W-:Y:S02]  /*24bd0*/  STL [R1+0x190], R0 ;  /* 0x0001900001007387 */ /* 0x0009e40000100800 */
[----:B----4-:R-:W-:Y:S02]  /*24be0*/  IMAD.MOV.U32 R0, RZ, RZ, R127 ;  /* 0x000000ffff007224 */ /* 0x010fe400078e007f */
[----:B------:R-:W-:Y:S04]  /*24bf0*/  STL [R1+0x19c], R126 ;  /* 0x00019c7e01007387 */ /* 0x000fe80000100800 */
[----:B------:R1:W-:Y:S04]  /*24c00*/  STL [R1+0x198], R0 ;  /* 0x0001980001007387 */ /* 0x0003e80000100800 */
[----:B--2---:R-:W-:Y:S01]  /*24c10*/  STL [R1+0x1a4], R64 ;  /* 0x0001a44001007387 */ /* 0x004fe20000100800 */
[----:B-1----:R-:W-:-:S05]  /*24c20*/  IMAD.MOV.U32 R0, RZ, RZ, R65 ;  /* 0x000000ffff007224 */ /* 0x002fca00078e0041 */
[----:B------:R3:W-:Y:S04]  /*24c30*/  STL [R1+0x1a0], R0 ;  /* 0x0001a00001007387 */ /* 0x0007e80000100800 */
[----:B------:R-:W-:Y:S04]  /*24c40*/  STL [R1+0x1ac], R96 ;  /* 0x0001ac6001007387 */ /* 0x000fe80000100800 */
[----:B------:R-:W2:Y:S04]  /*24c50*/  LDL.LU.64 R126, [R1+0x798] ;  /* 0x00079800017e7983 */ /* 0x000ea80000300a00 */
[----:B------:R-:W-:Y:S01]  /*24c60*/  STL [R1+0x1a8], R97 ;  /* 0x0001a86101007387 */ /* 0x000fe20000100800 */
[----:B---3--:R-:W-:-:S03]  /*24c70*/  IMAD.MOV.U32 R0, RZ, RZ, R95 ;  /* 0x000000ffff007224 */ /* 0x008fc600078e005f */
[----:B------:R1:W-:Y:S04]  /*24c80*/  STL [R1+0x1b4], R94 ;  /* 0x0001b45e01007387 */ /* 0x0003e80000100800 */
[----:B------:R-:W-:Y:S04]  /*24c90*/  STL [R1+0x1bc], R24 ;  /* 0x0001bc1801007387 */ /* 0x000fe80000100800 */
[----:B------:R3:W-:Y:S04]  /*24ca0*/  STL [R1+0x1b0], R0 ;  /* 0x0001b00001007387 */ /* 0x0007e80000100800 */
[----:B-1----:R-:W4:Y:S01]  /*24cb0*/  LDL.LU.64 R94, [R1+0x7b8] ;  /* 0x0007b800015e7983 */ /* 0x002f220000300a00 */
[----:B---3--:R-:W-:-:S05]  /*24cc0*/  IMAD.MOV.U32 R0, RZ, RZ, R25 ;  /* 0x000000ffff007224 */ /* 0x008fca00078e0019 */
[----:B------:R1:W-:Y:S04]  /*24cd0*/  STL [R1+0x1b8], R0 ;  /* 0x0001b80001007387 */ /* 0x0003e80000100800 */
[----:B------:R-:W-:Y:S04]  /*24ce0*/  STL [R1+0x1c4], R192 ;  /* 0x0001c4c001007387 */ /* 0x000fe80000100800 */
[----:B------:R-:W-:Y:S04]  /*24cf0*/  STL [R1+0x1c0], R193 ;  /* 0x0001c0c101007387 */ /* 0x000fe80000100800 */
[----:B------:R-:W-:Y:S04]  /*24d00*/  STL [R1+0x1cc], R180 ;  /* 0x0001ccb401007387 */ /* 0x000fe80000100800 */
[----:B------:R-:W3:Y:S04]  /*24d10*/  LDL.LU.64 R64, [R1+0x7c0] ;  /* 0x0007c00001407983 */ /* 0x000ee80000300a00 */
[----:B------:R-:W3:Y:S01]  /*24d20*/  LDL.LU.64 R24, [R1+0x7c8] ;  /* 0x0007c80001187983 */ /* 0x000ee20000300a00 */
[----:B-1----:R-:W-:-:S05]  /*24d30*/  IMAD.MOV.U32 R0, RZ, RZ, R181 ;  /* 0x000000ffff007224 */ /* 0x002fca00078e00b5 */
[----:B------:R1:W-:Y:S04]  /*24d40*/  STL [R1+0x1c8], R0 ;  /* 0x0001c80001007387 */ /* 0x0003e80000100800 */
[----:B------:R-:W-:Y:S01]  /*24d50*/  STL [R1+0x1d4], R182 ;  /* 0x0001d4b601007387 */ /* 0x000fe20000100800 */
[----:B-1----:R-:W-:-:S03]  /*24d60*/  IMAD.MOV.U32 R0, RZ, RZ, R183 ;  /* 0x000000ffff007224 */ /* 0x002fc600078e00b7 */
[----:B------:R-:W-:Y:S04]  /*24d70*/  STL [R1+0x1dc], R124 ;  /* 0x0001dc7c01007387 */ /* 0x000fe80000100800 */
[----:B------:R1:W-:Y:S02]  /*24d80*/  STL [R1+0x1d0], R0 ;  /* 0x0001d00001007387 */ /* 0x0003e40000100800 */
[----:B-1----:R-:W-:-:S05]  /*24d90*/  IMAD.MOV.U32 R0, RZ, RZ, R125 ;  /* 0x000000ffff007224 */ /* 0x002fca00078e007d */
[----:B------:R1:W-:Y:S04]  /*24da0*/  STL [R1+0x1d8], R0 ;  /* 0x0001d80001007387 */ /* 0x0003e80000100800 */
[----:B------:R1:W-:Y:S04]  /*24db0*/  STL [R1+0x1e4], R92 ;  /* 0x0001e45c01007387 */ /* 0x0003e80000100800 */
[----:B------:R-:W3:Y:S01]  /*24dc0*/  LDL.LU.64 R124, [R1+0x7d0] ;  /* 0x0007d000017c7983 */ /* 0x000ee20000300a00 */
[----:B-1----:R-:W-:-:S03]  /*24dd0*/  IMAD.MOV.U32 R0, RZ, RZ, R93 ;  /* 0x000000ffff007224 */ /* 0x002fc600078e005d */
[----:B------:R-:W3:Y:S04]  /*24de0*/  LDL.LU.64 R92, [R1+0x7d8] ;  /* 0x0007d800015c7983 */ /* 0x000ee80000300a00 */
[----:B------:R2:W-:Y:S04]  /*24df0*/  STL [R1+0x1e0], R0 ;  /* 0x0001e00001007387 */ /* 0x0005e80000100800 */
[----:B------:R-:W-:Y:S04]  /*24e00*/  STL [R1+0x1ec], R98 ;  /* 0x0001ec6201007387 */ /* 0x000fe80000100800 */
[----:B------:R-:W-:Y:S01]  /*24e10*/  STL [R1+0x1e8], R99 ;  /* 0x0001e86301007387 */ /* 0x000fe20000100800 */
[----:B--2---:R-:W-:-:S03]  /*24e20*/  IMAD.MOV.U32 R0, RZ, RZ, R127 ;  /* 0x000000ffff007224 */ /* 0x004fc600078e007f */
[----:B------:R-:W-:Y:S04]  /*24e30*/  STL [R1+0x1f4], R126 ;  /* 0x0001f47e01007387 */ /* 0x000fe80000100800 */
[----:B------:R-:W-:Y:S04]  /*24e40*/  STL [R1+0x1fc], R66 ;  /* 0x0001fc4201007387 */ /* 0x000fe80000100800 */
[----:B------:R1:W-:Y:S02]  /*24e50*/  STL [R1+0x1f0], R0 ;  /* 0x0001f00001007387 */ /* 0x0003e40000100800 */
[----:B-1----:R-:W-:-:S02]  /*24e60*/  IMAD.MOV.U32 R0, RZ, RZ, R67 ;  /* 0x000000ffff007224 */ /* 0x002fc400078e0043 */
[----:B------:R-:W2:Y:S04]  /*24e70*/  LDL.LU.64 R66, [R1+0x7f0] ;  /* 0x0007f00001427983 */ /* 0x000ea80000300a00 */
[----:B------:R4:W-:Y:S04]  /*24e80*/  STL [R1+0x1f8], R0 ;  /* 0x0001f80001007387 */ /* 0x0009e80000100800 */
[----:B------:R-:W-:Y:S04]  /*24e90*/  STL [R1+0x204], R194 ;  /* 0x000204c201007387 */ /* 0x000fe80000100800 */
[----:B------:R-:W-:Y:S04]  /*24ea0*/  STL [R1+0x200], R195 ;  /* 0x000200c301007387 */ /* 0x000fe80000100800 */
[----:B------:R-:W2:Y:S01]  /*24eb0*/  LDL.LU.64 R126, [R1+0x7f8] ;  /* 0x0007f800017e7983 */ /* 0x000ea20000300a00 */
[----:B----4-:R-:W-:-:S03]  /*24ec0*/  IMAD.MOV.U32 R0, RZ, RZ, R95 ;  /* 0x000000ffff007224 */ /* 0x010fc600078e005f */
[----:B------:R1:W-:Y:S04]  /*24ed0*/  STL [R1+0x20c], R94 ;  /* 0x00020c5e01007387 */ /* 0x0003e80000100800 */
[----:B-1----:R-:W4:Y:S04]  /*24ee0*/  LDL.LU.64 R94, [R1+0x800] ;  /* 0x00080000015e7983 */ /* 0x002f280000300a00 */
[----:B------:R3:W-:Y:S02]  /*24ef0*/  STL [R1+0x208], R0 ;  /* 0x0002080001007387 */ /* 0x0007e40000100800 */
[----:B---3--:R-:W-:-:S02]  /*24f00*/  IMAD.MOV.U32 R0, RZ, RZ, R65 ;  /* 0x000000ffff007224 */ /* 0x008fc400078e0041 */
[----:B------:R1:W-:Y:S04]  /*24f10*/  STL [R1+0x214], R64 ;  /* 0x0002144001007387 */ /* 0x0003e80000100800 */
[----:B------:R-:W-:Y:S04]  /*24f20*/  STL [R1+0x21c], R24 ;  /* 0x00021c1801007387 */ /* 0x000fe80000100800 */
[----:B------:R3:W-:Y:S04]  /*24f30*/  STL [R1+0x210], R0 ;  /* 0x0002100001007387 */ /* 0x0007e80000100800 */
[----:B-1----:R-:W4:Y:S01]  /*24f40*/  LDL.LU.64 R64, [R1+0x808] ;  /* 0x0008080001407983 */ /* 0x002f220000300a00 */
[----:B---3--:R-:W-:-:S02]  /*24f50*/  IMAD.MOV.U32 R0, RZ, RZ, R25 ;  /* 0x000000ffff007224 */ /* 0x008fc400078e0019 */
[----:B------:R-:W-:-:S03]  /*24f60*/  IMAD.MOV.U32 R24, RZ, RZ, R26 ;  /* 0x000000ffff187224 */ /* 0x000fc600078e001a */
[----:B------:R1:W-:Y:S01]  /*24f70*/  STL [R1+0x218], R0 ;  /* 0x0002180001007387 */ /* 0x0003e20000100800 */
[----:B------:R-:W-:-:S03]  /*24f80*/  IMAD.MOV.U32 R25, RZ, RZ, R27 ;  /* 0x000000ffff197224 */ /* 0x000fc600078e001b */
[----:B------:R-:W-:Y:S04]  /*24f90*/  STL [R1+0x224], R68 ;  /* 0x0002244401007387 */ /* 0x000fe80000100800 */
[----:B------:R-:W-:Y:S04]  /*24fa0*/  STL [R1+0x220], R69 ;  /* 0x0002204501007387 */ /* 0x000fe80000100800 */
[----:B------:R-:W3:Y:S01]  /*24fb0*/  LDL.LU.64 R26, [R1+0x810] ;  /* 0x00081000011a7983 */ /* 0x000ee20000300a00 */
[----:B-1----:R-:W-:-:S03]  /*24fc0*/  IMAD.MOV.U32 R0, RZ, RZ, R125 ;  /* 0x000000ffff007224 */ /* 0x002fc600078e007d */
[----:B------:R-:W-:Y:S04]  /*24fd0*/  STL [R1+0x22c], R124 ;  /* 0x00022c7c01007387 */ /* 0x000fe80000100800 */
[----:B------:R1:W-:Y:S04]  /*24fe0*/  STL [R1+0x228], R0 ;  /* 0x0002280001007387 */ /* 0x0003e80000100800 */
[----:B------:R-:W-:Y:S01]  /*24ff0*/  STL [R1+0x234], R92 ;  /* 0x0002345c01007387 */ /* 0x000fe20000100800 */
[----:B-1----:R-:W-:-:S05]  /*25000*/  IMAD.MOV.U32 R0, RZ, RZ, R93 ;  /* 0x000000ffff007224 */ /* 0x002fca00078e005d */
[----:B------:R1:W-:Y:S04]  /*25010*/  STL [R1+0x230], R0 ;  /* 0x0002300001007387 */ /* 0x0003e80000100800 */
[----:B------:R1:W-:Y:S02]  /*25020*/  STL [R1+0x23c], R16 ;  /* 0x00023c1001007387 */ /* 0x0003e40000100800 */
[----:B-1----:R-:W-:Y:S02]  /*25030*/  IMAD.MOV.U32 R0, RZ, RZ, R17 ;  /* 0x000000ffff007224 */ /* 0x002fe400078e0011 */
[----:B------:R-:W3:Y:S04]  /*25040*/  LDL.LU.64 R16, [R1+0x830] ;  /* 0x0008300001107983 */ /* 0x000ee80000300a00 */
[----:B------:R1:W-:Y:S04]  /*25050*/  STL [R1+0x238], R0 ;  /* 0x0002380001007387 */ /* 0x0003e80000100800 */
[----:B------:R-:W-:Y:S04]  /*25060*/  STL [R1+0x244], R196 ;  /* 0x000244c401007387 */ /* 0x000fe80000100800 */
[----:B------:R-:W-:Y:S04]  /*25070*/  STL [R1+0x240], R197 ;  /* 0x000240c501007387 */ /* 0x000fe80000100800 */
[----:B------:R-:W3:Y:S01]  /*25080*/  LDL.LU.64 R92, [R1+0x838] ;  /* 0x00083800015c7983 */ /* 0x000ee20000300a00 */
[----:B------:R-:W-:-:S02]  /*25090*/  IMAD.MOV.U32 R241, RZ, RZ, R19 ;  /* 0x000000fffff17224 */ /* 0x000fc400078e0013 */
[----:B------:R-:W-:Y:S01]  /*250a0*/  IMAD.MOV.U32 R19, RZ, RZ, R245 ;  /* 0x000000ffff137224 */ /* 0x000fe200078e00f5 */
[----:B--2---:R2:W-:Y:S01]  /*250b0*/  STL [R1+0x24c], R66 ;  /* 0x00024c4201007387 */ /* 0x0045e20000100800 */
[----:B-1----:R-:W-:-:S03]  /*250c0*/  IMAD.MOV.U32 R0, RZ, RZ, R67 ;  /* 0x000000ffff007224 */ /* 0x002fc600078e0043 */
[----:B--2---:R-:W2:Y:S04]  /*250d0*/  LDL.LU.64 R66, [R1+0x840] ;  /* 0x0008400001427983 */ /* 0x004ea80000300a00 */
[----:B------:R1:W-:Y:S04]  /*250e0*/  STL [R1+0x248], R0 ;  /* 0x0002480001007387 */ /* 0x0003e80000100800 */
[----:B------:R4:W-:Y:S04]  /*250f0*/  STL [R1+0x254], R126 ;  /* 0x0002547e01007387 */ /* 0x0009e80000100800 */
[----:B------:R-:W2:Y:S01]  /*25100*/  LDL.LU.64 R124, [R1+0x848] ;  /* 0x00084800017c7983 */ /* 0x000ea20000300a00 */
[----:B-1----:R-:W-:-:S05]  /*25110*/  IMAD.MOV.U32 R0, RZ, RZ, R127 ;  /* 0x000000ffff007224 */ /* 0x002fca00078e007f */
[----:B------:R1:W-:Y:S04]  /*25120*/  STL [R1+0x250], R0 ;  /* 0x0002500001007387 */ /* 0x0003e80000100800 */
[----:B----4-:R4:W-:Y:S04]  /*25130*/  STL [R1+0x25c], R94 ;  /* 0x00025c5e01007387 */ /* 0x0109e80000100800 */
[----:B------:R-:W2:Y:S01]  /*25140*/  LDL.LU.64 R126, [R1+0x850] ;  /* 0x00085000017e7983 */ /* 0x000ea20000300a00 */
[----:B-1----:R-:W-:-:S05]  /*25150*/  IMAD.MOV.U32 R0, RZ, RZ, R95 ;  /* 0x000000ffff007224 */ /* 0x002fca00078e005f */
[----:B------:R1:W-:Y:S01]  /*25160*/  STL [R1+0x258], R0 ;  /* 0x0002580001007387 */ /* 0x0003e20000100800 */
[----:B----4-:R-:W-:Y:S02]  /*25170*/  IMAD.MOV.U32 R94, RZ, RZ, R18 ;  /* 0x000000ffff5e7224 */ /* 0x010fe400078e0012 */
[----:B------:R-:W-:Y:S01]  /*25180*/  IMAD.MOV.U32 R95, RZ, RZ, R19 ;  /* 0x000000ffff5f7224 */ /* 0x000fe200078e0013 */
[----:B------:R-:W-:Y:S04]  /*25190*/  STL [R1+0x264], R70 ;  /* 0x0002644601007387 */ /* 0x000fe80000100800 */
[----:B------:R-:W4:Y:S04]  /*251a0*/  LDL.LU.64 R18, [R1+0x860] ;  /* 0x0008600001127983 */ /* 0x000f280000300a00 */
[----:B------:R-:W-:Y:S01]  /*251b0*/  STL [R1+0x260], R71 ;  /* 0x0002604701007387 */ /* 0x000fe20000100800 */
[----:B-1----:R-:W-:-:S03]  /*251c0*/  IMAD.MOV.U32 R0, RZ, RZ, R65 ;  /* 0x000000ffff007224 */ /* 0x002fc600078e0041 */
[----:B------:R-:W-:Y:S04]  /*251d0*/  STL [R1+0x26c], R64 ;  /* 0x00026c4001007387 */ /* 0x000fe80000100800 */
[----:B------:R1:W-:Y:S04]  /*251e0*/  STL [R1+0x268], R0 ;  /* 0x0002680001007387 */ /* 0x0003e80000100800 */
[----:B---3--:R3:W-:Y:S01]  /*251f0*/  STL [R1+0x274], R26 ;  /* 0x0002741a01007387 */ /* 0x0087e20000100800 */
[----:B-1----:R-:W-:-:S03]  /*25200*/  IMAD.MOV.U32 R0, RZ, RZ, R27 ;  /* 0x000000ffff007224 */ /* 0x002fc600078e001b */
[----:B---3--:R-:W4:Y:S04]  /*25210*/  LDL.LU.64 R26, [R1+0x878] ;  /* 0x00087800011a7983 */ /* 0x008f280000300a00 */
[----:B------:R1:W-:Y:S04]  /*25220*/  STL [R1+0x270], R0 ;  /* 0x0002700001007387 */ /* 0x0003e80000100800 */
[----:B------:R1:W-:Y:S02]  /*25230*/  STL [R1+0x27c], R20 ;  /* 0x00027c1401007387 */ /* 0x0003e40000100800 */
[----:B-1----:R-:W-:-:S02]  /*25240*/  IMAD.MOV.U32 R0, RZ, RZ, R21 ;  /* 0x000000ffff007224 */ /* 0x002fc400078e0015 */
[----:B------:R-:W4:Y:S04]  /*25250*/  LDL.LU.64 R20, [R1+0x880] ;  /* 0x0008800001147983 */ /* 0x000f280000300a00 */
        /* <DEDUP_REMOVED lines=9> */
[----:B------:R-:W-:Y:S04]  /*252f0*/  STL [R1+0x294], R92 ;  /* 0x0002945c01007387 */ /* 0x000fe80000100800 */
[----:B------:R-:W4:Y:S01]  /*25300*/  LDL.LU.64 R64, [R1+0x8a0] ;  /* 0x0008a00001407983 */ /* 0x000f220000300a00 */
[----:B-1----:R-:W-:-:S05]  /*25310*/  IMAD.MOV.U32 R0, RZ, RZ, R93 ;  /* 0x000000ffff007224 */ /* 0x002fca00078e005d */
[----:B------:R1:W-:Y:S01]  /*25320*/  STL [R1+0x290], R0 ;  /* 0x0002900001007387 */ /* 0x0003e20000100800 */
[----:B------:R-:W-:-:S03]  /*25330*/  IMAD.MOV.U32 R4, RZ, RZ, R202 ;  /* 0x000000ffff047224 */ /* 0x000fc600078e00ca */
[----:B--2---:R2:W-:Y:S01]  /*25340*/  STL [R1+0x29c], R66 ;  /* 0x00029c4201007387 */ /* 0x0045e20000100800 */
[----:B-1----:R-:W-:-:S03]  /*25350*/  IMAD.MOV.U32 R0, RZ, RZ, R67 ;  /* 0x000000ffff007224 */ /* 0x002fc600078e0043 */
[----:B------:R-:W3:Y:S04]  /*25360*/  LDL.LU.64 R92, [R1+0x8a8] ;  /* 0x0008a800015c7983 */ /* 0x000ee80000300a00 */
[----:B------:R1:W-:Y:S01]  /*25370*/  STL [R1+0x298], R0 ;  /* 0x0002980001007387 */ /* 0x0003e20000100800 */
[----:B--2---:R-:W-:-:S03]  /*25380*/  IMAD.MOV.U32 R66, RZ, RZ, R6 ;  /* 0x000000ffff427224 */ /* 0x004fc600078e0006 */
[----:B------:R-:W-:Y:S01]  /*25390*/  STL [R1+0x2a4], R124 ;  /* 0x0002a47c01007387 */ /* 0x000fe20000100800 */
[----:B------:R-:W-:-:S03]  /*253a0*/  IMAD.MOV.U32 R67, RZ, RZ, R7 ;  /* 0x000000ffff437224 */ /* 0x000fc600078e0007 */
[----:B------:R-:W2:Y:S01]  /*253b0*/  LDL.LU.64 R6, [R1+0x8b0] ;  /* 0x0008b00001067983 */ /* 0x000ea20000300a00 */
[----:B-1----:R-:W-:-:S03]  /*253c0*/  IMAD.MOV.U32 R0, RZ, RZ, R125 ;  /* 0x000000ffff007224 */ /* 0x002fc600078e007d */
[----:B------:R-:W-:Y:S04]  /*253d0*/  STL [R1+0x2ac], R126 ;  /* 0x0002ac7e01007387 */ /* 0x000fe80000100800 */
[----:B------:R1:W-:Y:S02]  /*253e0*/  STL [R1+0x2a0], R0 ;  /* 0x0002a00001007387 */ /* 0x0003e40000100800 */
[----:B-1----:R-:W-:-:S05]  /*253f0*/  IMAD.MOV.U32 R0, RZ, RZ, R127 ;  /* 0x000000ffff007224 */ /* 0x002fca00078e007f */
[----:B------:R1:W-:Y:S04]  /*25400*/  STL [R1+0x2a8], R0 ;  /* 0x0002a80001007387 */ /* 0x0003e80000100800 */
[----:B----4-:R4:W-:Y:S01]  /*25410*/  STL [R1+0x2b4], R18 ;  /* 0x0002b41201007387 */ /* 0x0109e20000100800 */
[----:B-1----:R-:W-:-:S03]  /*25420*/  IMAD.MOV.U32 R0, RZ, RZ, R19 ;  /* 0x000000ffff007224 */ /* 0x002fc600078e0013 */
[----:B----4-:R-:W4:Y:S04]  /*25430*/  LDL.LU.64 R18, [R1+0x8c0] ;  /* 0x0008c00001127983 */ /* 0x010f280000300a00 */
[----:B------:R1:W-:Y:S04]  /*25440*/  STL [R1+0x2b0], R0 ;  /* 0x0002b00001007387 */ /* 0x0003e80000100800 */
[----:B------:R1:W-:Y:S02]  /*25450*/  STL [R1+0x2bc], R4 ;  /* 0x0002bc0401007387 */ /* 0x0003e40000100800 */
[----:B-1----:R-:W-:-:S02]  /*25460*/  IMAD.MOV.U32 R0, RZ, RZ, R5 ;  /* 0x000000ffff007224 */ /* 0x002fc400078e0005 */
[----:B------:R-:W-:Y:S04]  /*25470*/  STL [R1+0x2c4], R24 ;  /* 0x0002c41801007387 */ /* 0x000fe80000100800 */
[----:B------:R1:W-:Y:S04]  /*25480*/  STL [R1+0x2b8], R0 ;  /* 0x0002b80001007387 */ /* 0x0003e80000100800 */
[----:B------:R-:W4:Y:S01]  /*25490*/  LDL.LU.64 R4, [R1+0x8c8] ;  /* 0x0008c80001047983 */ /* 0x000f220000300a00 */
[----:B-1----:R-:W-:-:S03]  /*254a0*/  IMAD.MOV.U32 R0, RZ, RZ, R25 ;  /* 0x000000ffff007224 */ /* 0x002fc600078e0019 */
        /* <DEDUP_REMOVED lines=19> */
[----:B-1----:R-:W-:Y:S02]  /*255e0*/  IMAD.MOV.U32 R0, RZ, RZ, R65 ;  /* 0x000000ffff007224 */ /* 0x002fe400078e0041 */
[----:B------:R-:W-:-:S02]  /*255f0*/  IMAD.MOV.U32 R126, RZ, RZ, R66 ;  /* 0x000000ffff7e7224 */ /* 0x000fc400078e0042 */
[----:B------:R-:W-:Y:S01]  /*25600*/  IMAD.MOV.U32 R127, RZ, RZ, R67 ;  /* 0x000000ffff7f7224 */ /* 0x000fe200078e0043 */
[----:B---3--:R-:W-:Y:S04]  /*25610*/  STL [R1+0x2f4], R92 ;  /* 0x0002f45c01007387 */ /* 0x008fe80000100800 */
[----:B------:R1:W-:Y:S02]  /*25620*/  STL [R1+0x2e8], R0 ;  /* 0x0002e80001007387 */ /* 0x0003e40000100800 */
[----:B-1----:R-:W-:Y:S02]  /*25630*/  IMAD.MOV.U32 R0, RZ, RZ, R93 ;  /* 0x000000ffff007224 */ /* 0x002fe400078e005d */
[----:B--2---:R-:W-:Y:S04]  /*25640*/  STL [R1+0x2fc], R6 ;  /* 0x0002fc0601007387 */ /* 0x004fe80000100800 */
[----:B------:R1:W-:Y:S04]  /*25650*/  STL [R1+0x2f0], R0 ;  /* 0x0002f00001007387 */ /* 0x0003e80000100800 */
[----:B------:R-:W2:Y:S01]  /*25660*/  LDL.LU.64 R64, [R1+0x900] ;  /* 0x0009000001407983 */ /* 0x000ea20000300a00 */
[----:B-1----:R-:W-:-:S03]  /*25670*/  IMAD.MOV.U32 R0, RZ, RZ, R7 ;  /* 0x000000ffff007224 */ /* 0x002fc600078e0007 */
[----:B------:R-:W3:Y:S04]  /*25680*/  LDL.LU.64 R6, [R1+0x908] ;  /* 0x0009080001067983 */ /* 0x000ee80000300a00 */
[----:B------:R1:W-:Y:S04]  /*25690*/  STL [R1+0x2f8], R0 ;  /* 0x0002f80001007387 */ /* 0x0003e80000100800 */
[----:B------:R-:W-:Y:S04]  /*256a0*/  STL [R1+0x304], R94 ;  /* 0x0003045e01007387 */ /* 0x000fe80000100800 */
[----:B------:R-:W3:Y:S01]  /*256b0*/  LDL.LU.64 R66, [R1+0x910] ;  /* 0x0009100001427983 */ /* 0x000ee20000300a00 */
[----:B-1----:R-:W-:-:S03]  /*256c0*/  IMAD.MOV.U32 R0, RZ, RZ, R95 ;  /* 0x000000ffff007224 */ /* 0x002fc600078e005f */
[----:B----4-:R-:W-:Y:S04]  /*256d0*/  STL [R1+0x30c], R18 ;  /* 0x00030c1201007387 */ /* 0x010fe80000100800 */
[----:B------:R1:W-:Y:S04]  /*256e0*/  STL [R1+0x300], R0 ;  /* 0x0003000001007387 */ /* 0x0003e80000100800 */
[----:B------:R-:W4:Y:S01]  /*256f0*/  LDL.LU.64 R92, [R1+0x918] ;  /* 0x00091800015c7983 */ /* 0x000f220000300a00 */
[----:B-1----:R-:W-:-:S03]  /*25700*/  IMAD.MOV.U32 R0, RZ, RZ, R19 ;  /* 0x000000ffff007224 */ /* 0x002fc600078e0013 */
[----:B------:R-:W4:Y:S04]  /*25710*/  LDL.LU.64 R18, [R1+0x920] ;  /* 0x0009200001127983 */ /* 0x000f280000300a00 */
[----:B------:R1:W-:Y:S04]  /*25720*/  STL [R1+0x308], R0 ;  /* 0x0003080001007387 */ /* 0x0003e80000100800 */
        /* <DEDUP_REMOVED lines=14> */
[----:B-1----:R-:W-:-:S05]  /*25810*/  IMAD.MOV.U32 R0, RZ, RZ, R21 ;  /* 0x000000ffff007224 */ /* 0x002fca00078e0015 */
[----:B------:R1:W-:Y:S04]  /*25820*/  STL [R1+0x328], R0 ;  /* 0x0003280001007387 */ /* 0x0003e80000100800 */
[----:B------:R1:W-:Y:S04]  /*25830*/  STL [R1+0x334], R22 ;  /* 0x0003341601007387 */ /* 0x0003e80000100800 */
[----:B------:R-:W4:Y:S01]  /*25840*/  LDL.LU.64 R20, [R1+0x948] ;  /* 0x0009480001147983 */ /* 0x000f220000300a00 */
[----:B-1----:R-:W-:-:S05]  /*25850*/  IMAD.MOV.U32 R0, RZ, RZ, R23 ;  /* 0x000000ffff007224 */ /* 0x002fca00078e0017 */
        /* <DEDUP_REMOVED lines=8> */
[----:B--2---:R-:W-:Y:S04]  /*258e0*/  STL [R1+0x34c], R64 ;  /* 0x00034c4001007387 */ /* 0x004fe80000100800 */
[----:B------:R1:W-:Y:S04]  /*258f0*/  STL [R1+0x340], R0 ;  /* 0x0003400001007387 */ /* 0x0003e80000100800 */
[----:B---3--:R-:W-:Y:S01]  /*25900*/  STL [R1+0x354], R6 ;  /* 0x0003540601007387 */ /* 0x008fe20000100800 */
[----:B-1----:R-:W-:-:S05]  /*25910*/  IMAD.MOV.U32 R0, RZ, RZ, R65 ;  /* 0x000000ffff007224 */ /* 0x002fca00078e0041 */
[----:B------:R1:W-:Y:S04]  /*25920*/  STL [R1+0x348], R0 ;  /* 0x0003480001007387 */ /* 0x0003e80000100800 */
[----:B------:R-:W-:Y:S01]  /*25930*/  STL [R1+0x35c], R66 ;  /* 0x00035c4201007387 */ /* 0x000fe20000100800 */
[----:B-1----:R-:W-:-:S05]  /*25940*/  IMAD.MOV.U32 R0, RZ, RZ, R7 ;  /* 0x000000ffff007224 */ /* 0x002fca00078e0007 */
[----:B------:R1:W-:Y:S04]  /*25950*/  STL [R1+0x350], R0 ;  /* 0x0003500001007387 */ /* 0x0003e80000100800 */
[----:B------:R-:W2:Y:S01]  /*25960*/  LDL.LU.64 R6, [R1+0x960] ;  /* 0x0009600001067983 */ /* 0x000ea20000300a00 */
[----:B-1----:R-:W-:-:S03]  /*25970*/  IMAD.MOV.U32 R0, RZ, RZ, R67 ;  /* 0x000000ffff007224 */ /* 0x002fc600078e0043 */
[----:B----4-:R-:W-:Y:S04]  /*25980*/  STL [R1+0x364], R92 ;  /* 0x0003645c01007387 */ /* 0x010fe80000100800 */
[----:B------:R1:W-:Y:S04]  /*25990*/  STL [R1+0x358], R0 ;  /* 0x0003580001007387 */ /* 0x0003e80000100800 */
[----:B------:R-:W-:Y:S01]  /*259a0*/  STL [R1+0x36c], R18 ;  /* 0x00036c1201007387 */ /* 0x000fe20000100800 */
[----:B-1----:R-:W-:-:S05]  /*259b0*/  IMAD.MOV.U32 R0, RZ, RZ, R93 ;  /* 0x000000ffff007224 */ /* 0x002fca00078e005d */
[----:B------:R1:W-:Y:S04]  /*259c0*/  STL [R1+0x360], R0 ;  /* 0x0003600001007387 */ /* 0x0003e80000100800 */
[----:B------:R-:W-:Y:S01]  /*259d0*/  STL [R1+0x374], R94 ;  /* 0x0003745e01007387 */ /* 0x000fe20000100800 */
[----:B-1----:R-:W-:-:S05]  /*259e0*/  IMAD.MOV.U32 R0, RZ, RZ, R19 ;  /* 0x000000ffff007224 */ /* 0x002fca00078e0013 */
[----:B------:R1:W-:Y:S04]  /*259f0*/  STL [R1+0x368], R0 ;  /* 0x0003680001007387 */ /* 0x0003e80000100800 */
[----:B------:R-:W3:Y:S01]  /*25a00*/  LDL.LU.64 R18, [R1+0x968] ;  /* 0x0009680001127983 */ /* 0x000ee20000300a00 */
[----:B-1----:R-:W-:-:S03]  /*25a10*/  IMAD.MOV.U32 R0, RZ, RZ, R95 ;  /* 0x000000ffff007224 */ /* 0x002fc600078e005f */
[----:B------:R-:W-:Y:S04]  /*25a20*/  STL [R1+0x37c], R4 ;  /* 0x00037c0401007387 */ /* 0x000fe80000100800 */
[----:B------:R1:W-:Y:S04]  /*25a30*/  STL [R1+0x370], R0 ;  /* 0x0003700001007387 */ /* 0x0003e80000100800 */
[----:B------:R-:W3:Y:S01]  /*25a40*/  LDL.LU.64 R126, [R1+0x970] ;  /* 0x00097000017e7983 */ /* 0x000ee20000300a00 */
[----:B-1----:R-:W-:-:S03]  /*25a50*/  IMAD.MOV.U32 R0, RZ, RZ, R5 ;  /* 0x000000ffff007224 */ /* 0x002fc600078e0005 */
[----:B------:R-:W-:Y:S04]  /*25a60*/  STL [R1+0x384], R24 ;  /* 0x0003841801007387 */ /* 0x000fe80000100800 */
[----:B------:R1:W-:Y:S04]  /*25a70*/  STL [R1+0x378], R0 ;  /* 0x0003780001007387 */ /* 0x0003e80000100800 */
[----:B------:R-:W3:Y:S04]  /*25a80*/  LDL.LU.64 R4, [R1+0x978] ;  /* 0x0009780001047983 */ /* 0x000ee80000300a00 */
[----:B------:R-:W3:Y:S01]  /*25a90*/  LDL.LU.64 R64, [R1+0x980] ;  /* 0x0009800001407983 */ /* 0x000ee20000300a00 */
[----:B-1----:R-:W-:-:S05]  /*25aa0*/  IMAD.MOV.U32 R0, RZ, RZ, R25 ;  /* 0x000000ffff007224 */ /* 0x002fca00078e0019 */
[----:B------:R1:W-:Y:S04]  /*25ab0*/  STL [R1+0x380], R0 ;  /* 0x0003800001007387 */ /* 0x0003e80000100800 */
[----:B------:R-:W-:Y:S04]  /*25ac0*/  STL [R1+0x38c], R26 ;  /* 0x00038c1a01007387 */ /* 0x000fe80000100800 */
[----:B------:R-:W3:Y:S01]  /*25ad0*/  LDL.LU.64 R66, [R1+0x988] ;  /* 0x0009880001427983 */ /* 0x000ee20000300a00 */
[----:B-1----:R-:W-:-:S05]  /*25ae0*/  IMAD.MOV.U32 R0, RZ, RZ, R27 ;  /* 0x000000ffff007224 */ /* 0x002fca00078e001b */
[----:B------:R1:W-:Y:S04]  /*25af0*/  STL [R1+0x388], R0 ;  /* 0x0003880001007387 */ /* 0x0003e80000100800 */
[----:B------:R-:W-:Y:S01]  /*25b00*/  STL [R1+0x394], R20 ;  /* 0x0003941401007387 */ /* 0x000fe20000100800 */
[----:B-1----:R-:W-:-:S03]  /*25b10*/  IMAD.MOV.U32 R0, RZ, RZ, R21 ;  /* 0x000000ffff007224 */ /* 0x002fc600078e0015 */
[----:B------:R-:W-:Y:S04]  /*25b20*/  STL [R1+0x39c], R22 ;  /* 0x00039c1601007387 */ /* 0x000fe80000100800 */
[----:B------:R1:W-:Y:S04]  /*25b30*/  STL [R1+0x390], R0 ;  /* 0x0003900001007387 */ /* 0x0003e80000100800 */
[----:B------:R-:W3:Y:S01]  /*25b40*/  LDL.LU.64 R92, [R1+0x990] ;  /* 0x00099000015c7983 */ /* 0x000ee20000300a00 */
[----:B-1----:R-:W-:-:S03]  /*25b50*/  IMAD.MOV.U32 R0, RZ, RZ, R23 ;  /* 0x000000ffff007224 */ /* 0x002fc600078e0017 */
[----:B------:R-:W-:Y:S04]  /*25b60*/  STL [R1+0x3a4], R16 ;  /* 0x0003a41001007387 */ /* 0x000fe80000100800 */
[----:B------:R1:W-:Y:S04]  /*25b70*/  STL [R1+0x398], R0 ;  /* 0x0003980001007387 */ /* 0x0003e80000100800 */
[----:B------:R-:W3:Y:S01]  /*25b80*/  LDL.LU.64 R94, [R1+0x998] ;  /* 0x00099800015e7983 */ /* 0x000ee20000300a00 */
[----:B-1----:R-:W-:-:S05]  /*25b90*/  IMAD.MOV.U32 R0, RZ, RZ, R17 ;  /* 0x000000ffff007224 */ /* 0x002fca00078e0011 */
[----:B------:R1:W-:Y:S04]  /*25ba0*/  STL [R1+0x3a0], R0 ;  /* 0x0003a00001007387 */ /* 0x0003e80000100800 */
[----:B------:R-:W-:Y:S04]  /*25bb0*/  STL [R1+0x3ac], R112 ;  /* 0x0003ac7001007387 */ /* 0x000fe80000100800 */
[----:B------:R-:W3:Y:S04]  /*25bc0*/  LDL.LU.64 R24, [R1+0x9a0] ;  /* 0x0009a00001187983 */ /* 0x000ee80000300a00 */
[----:B------:R-:W-:Y:S04]  /*25bd0*/  STL [R1+0x3a8], R113 ;  /* 0x0003a87101007387 */ /* 0x000fe80000100800 */
[----:B------:R-:W3:Y:S04]  /*25be0*/  LDL.LU.64 R26, [R1+0x9a8] ;  /* 0x0009a800011a7983 */ /* 0x000ee80000300a00 */
[----:B--2---:R2:W-:Y:S04]  /*25bf0*/  STL [R1+0x3b4], R6 ;  /* 0x0003b40601007387 */ /* 0x0045e80000100800 */
[----:B------:R-:W4:Y:S01]  /*25c00*/  LDL.LU.64 R20, [R1+0x9b0] ;  /* 0x0009b00001147983 */ /* 0x000f220000300a00 */
[----:B-1----:R-:W-:-:S03]  /*25c10*/  IMAD.MOV.U32 R0, RZ, RZ, R7 ;  /* 0x000000ffff007224 */ /* 0x002fc600078e0007 */
[----:B--2---:R-:W2:Y:S04]  /*25c20*/  LDL.LU.64 R6, [R1+0x9b8] ;  /* 0x0009b80001067983 */ /* 0x004ea80000300a00 */
[----:B------:R3:W-:Y:S04]  /*25c30*/  STL [R1+0x3b0], R0 ;  /* 0x0003b00001007387 */ /* 0x0007e80000100800 */
[----:B------:R-:W-:Y:S04]  /*25c40*/  STL [R1+0x3bc], R176 ;  /* 0x0003bcb001007387 */ /* 0x000fe80000100800 */
[----:B------:R-:W-:Y:S04]  /*25c50*/  STL [R1+0x3b8], R177 ;  /* 0x0003b8b101007387 */ /* 0x000fe80000100800 */
[----:B------:R-:W2:Y:S01]  /*25c60*/  LDL.LU.64 R22, [R1+0x9c0] ;  /* 0x0009c00001167983 */ /* 0x000ea20000300a00 */
[----:B---3--:R-:W-:-:S03]  /*25c70*/  IMAD.MOV.U32 R0, RZ, RZ, R19 ;  /* 0x000000ffff007224 */ /* 0x008fc600078e0013 */
[----:B------:R1:W-:Y:S04]  /*25c80*/  STL [R1+0x3c4], R18 ;  /* 0x0003c41201007387 */ /* 0x0003e80000100800 */
[----:B------:R-:W3:Y:S04]  /*25c90*/  LDL.LU.64 R16, [R1+0x9c8] ;  /* 0x0009c80001107983 */ /* 0x000ee80000300a00 */
[----:B------:R-:W-:Y:S04]  /*25ca0*/  STL [R1+0x3cc], R126 ;  /* 0x0003cc7e01007387 */ /* 0x000fe80000100800 */
[----:B------:R1:W-:Y:S04]  /*25cb0*/  STL [R1+0x3c0], R0 ;  /* 0x0003c00001007387 */ /* 0x0003e80000100800 */
[----:B-1----:R-:W3:Y:S01]  /*25cc0*/  LDL.LU.64 R18, [R1+0x9d8] ;  /* 0x0009d80001127983 */ /* 0x002ee20000300a00 */
[----:B------:R-:W-:-:S03]  /*25cd0*/  IMAD.MOV.U32 R0, RZ, RZ, R127 ;  /* 0x000000ffff007224 */ /* 0x000fc600078e007f */
[----:B------:R-:W-:Y:S04]  /*25ce0*/  STL [R1+0x3d4], R4 ;  /* 0x0003d40401007387 */ /* 0x000fe80000100800 */
        /* <DEDUP_REMOVED lines=8> */
[----:B------:R-:W-:Y:S01]  /*25d70*/  STL [R1+0x3ec], R114 ;  /* 0x0003ec7201007387 */ /* 0x000fe20000100800 */
[----:B-1----:R-:W-:-:S05]  /*25d80*/  IMAD.MOV.U32 R0, RZ, RZ, R67 ;  /* 0x000000ffff007224 */ /* 0x002fca00078e0043 */
[----:B------:R1:W-:Y:S04]  /*25d90*/  STL [R1+0x3e0], R0 ;  /* 0x0003e00001007387 */ /* 0x0003e80000100800 */
[----:B------:R-:W-:Y:S01]  /*25da0*/  STL [R1+0x3e8], R115 ;  /* 0x0003e87301007387 */ /* 0x000fe20000100800 */
[----:B-1----:R-:W-:-:S03]  /*25db0*/  IMAD.MOV.U32 R0, RZ, RZ, R93 ;  /* 0x000000ffff007224 */ /* 0x002fc600078e005d */
[----:B------:R-:W-:Y:S04]  /*25dc0*/  STL [R1+0x3f4], R92 ;  /* 0x0003f45c01007387 */ /* 0x000fe80000100800 */
[----:B------:R-:W-:Y:S04]  /*25dd0*/  STL [R1+0x3fc], R178 ;  /* 0x0003fcb201007387 */ /* 0x000fe80000100800 */
[----:B------:R1:W-:Y:S04]  /*25de0*/  STL [R1+0x3f0], R0 ;  /* 0x0003f00001007387 */ /* 0x0003e80000100800 */
[----:B------:R-:W-:Y:S01]  /*25df0*/  STL [R1+0x3f8], R179 ;  /* 0x0003f8b301007387 */ /* 0x000fe20000100800 */
[----:B-1----:R-:W-:-:S03]  /*25e00*/  IMAD.MOV.U32 R0, RZ, RZ, R95 ;  /* 0x000000ffff007224 */ /* 0x002fc600078e005f */
[----:B------:R-:W-:Y:S04]  /*25e10*/  STL [R1+0x404], R94 ;  /* 0x0004045e01007387 */ /* 0x000fe80000100800 */
[----:B------:R-:W-:Y:S04]  /*25e20*/  STL [R1+0x40c], R24 ;  /* 0x00040c1801007387 */ /* 0x000fe80000100800 */
[----:B------:R1:W-:Y:S04]  /*25e30*/  STL [R1+0x400], R0 ;  /* 0x0004000001007387 */ /* 0x0003e80000100800 */
[----:B------:R-:W-:Y:S01]  /*25e40*/  STL [R1+0x414], R26 ;  /* 0x0004141a01007387 */ /* 0x000fe20000100800 */
[----:B-1----:R-:W-:-:S05]  /*25e50*/  IMAD.MOV.U32 R0, RZ, RZ, R25 ;  /* 0x000000ffff007224 */ /* 0x002fca00078e0019 */
[----:B------:R1:W-:Y:S02]  /*25e60*/  STL [R1+0x408], R0 ;  /* 0x0004080001007387 */ /* 0x0003e40000100800 */
[----:B-1----:R-:W-:Y:S02]  /*25e70*/  IMAD.MOV.U32 R0, RZ, RZ, R27 ;  /* 0x000000ffff007224 */ /* 0x002fe400078e001b */
[----:B------:R-:W-:Y:S02]  /*25e80*/  IMAD.MOV.U32 R230, RZ, RZ, R3 ;  /* 0x000000ffffe67224 */ /* 0x000fe400078e0003 */
[----:B------:R-:W-:Y:S01]  /*25e90*/  IMAD.MOV.U32 R202, RZ, RZ, R9 ;  /* 0x000000ffffca7224 */ /* 0x000fe200078e0009 */
[----:B------:R-:W-:Y:S01]  /*25ea0*/  USHF.R.S32.HI UR6, URZ, 0x1f, UR4 ;  /* 0x0000001f3f067899 */ /* 0x000fe20008011404 */
[----:B------:R-:W-:Y:S01]  /*25eb0*/  IMAD.MOV.U32 R224, RZ, RZ, R49 ;  /* 0x000000ffffe07224 */ /* 0x000fe200078e0031 */
[----:B------:R-:W-:Y:S01]  /*25ec0*/  CS2R R100, SRZ ;  /* 0x0000000000647805 */ /* 0x000fe2000001ff00 */
        /* <DEDUP_REMOVED lines=34> */
[----:B----4-:R-:W-:Y:S04]  /*260f0*/  STL [R1+0x41c], R20 ;  /* 0x00041c1401007387 */ /* 0x010fe80000100800 */
[----:B------:R1:W-:Y:S04]  /*26100*/  STL [R1+0x410], R0 ;  /* 0x0004100001007387 */ /* 0x0003e80000100800 */
[----:B--2---:R-:W-:Y:S01]  /*26110*/  STL [R1+0x424], R6 ;  /* 0x0004240601007387 */ /* 0x004fe20000100800 */
[----:B-1----:R-:W-:-:S05]  /*26120*/  IMAD.MOV.U32 R0, RZ, RZ, R21 ;  /* 0x000000ffff007224 */ /* 0x002fca00078e0015 */
[----:B------:R1:W-:Y:S02]  /*26130*/  STL [R1+0x418], R0 ;  /* 0x0004180001007387 */ /* 0x0003e40000100800 */
[----:B-1----:R-:W-:Y:S02]  /*26140*/  IMAD.MOV.U32 R0, RZ, RZ, R7 ;  /* 0x000000ffff007224 */ /* 0x002fe400078e0007 */
[----:B------:R-:W1:Y:S04]  /*26150*/  S2R R7, SR_TID.X ;  /* 0x0000000000077919 */ /* 0x000e680000002100 */
[----:B------:R2:W-:Y:S04]  /*26160*/  STL [R1+0x420], R0 ;  /* 0x0004200001007387 */ /* 0x0005e80000100800 */
[----:B------:R-:W-:Y:S01]  /*26170*/  STL [R1+0x42c], R22 ;  /* 0x00042c1601007387 */ /* 0x000fe20000100800 */
[----:B--2---:R-:W-:-:S02]  /*26180*/  IMAD.MOV.U32 R0, RZ, RZ, R23 ;  /* 0x000000ffff007224 */ /* 0x004fc400078e0017 */
[----:B---3--:R-:W-:Y:S01]  /*26190*/  IMAD.MOV.U32 R2, RZ, RZ, R17 ;  /* 0x000000ffff027224 */ /* 0x008fe200078e0011 */
[----:B------:R-:W-:Y:S04]  /*261a0*/  STL [R1+0x434], R16 ;  /* 0x0004341001007387 */ /* 0x000fe80000100800 */
[----:B------:R1:W-:Y:S01]  /*261b0*/  STL [R1+0x428], R0 ;  /* 0x0004280001007387 */ /* 0x0003e20000100800 */
[----:B------:R-:W-:-:S03]  /*261c0*/  IMAD.MOV.U32 R3, RZ, RZ, R19 ;  /* 0x000000ffff037224 */ /* 0x000fc600078e0013 */
[----:B------:R-:W-:Y:S01]  /*261d0*/  STL [R1+0x43c], R18 ;  /* 0x00043c1201007387 */ /* 0x000fe20000100800 */
[----:B-1----:R-:W-:-:S03]  /*261e0*/  LOP3.LUT R0, R7, 0x7, RZ, 0xc0, !PT ;  /* 0x0000000707007812 */ /* 0x002fc600078ec0ff */
[----:B------:R1:W-:Y:S04]  /*261f0*/  STL [R1+0x430], R2 ;  /* 0x0004300201007387 */ /* 0x0003e80000100800 */
[----:B------:R2:W-:Y:S01]  /*26200*/  STL [R1+0x438], R3 ;  /* 0x0004380301007387 */ /* 0x0005e20000100800 */
[----:B------:R-:W-:Y:S01]  /*26210*/  IMAD R0, R0, 0x210, RZ ;  /* 0x0000021000007824 */ /* 0x000fe200078e02ff */
[----:B-1----:R-:W-:Y:S01]  /*26220*/  SHF.R.S32.HI R2, RZ, 0x1f, R201 ;  /* 0x0000001fff027819 */ /* 0x002fe200000114c9 */
[----:B--2---:R-:W-:Y:S01]  /*26230*/  IMAD.SHL.U32 R3, R7, 0x2, RZ ;  /* 0x0000000207037824 */ /* 0x004fe200078e00ff */
[----:B------:R1:W-:Y:S04]  /*26240*/  STL [R1+0x444], R4 ;  /* 0x0004440401007387 */ /* 0x0003e80000100800 */
[----:B------:R-:W-:Y:S01]  /*26250*/  LOP3.LUT R0, R0, 0x30, R3, 0x78, !PT ;  /* 0x0000003000007812 */ /* 0x000fe200078e7803 */
[----:B-1----:R-:W-:-:S05]  /*26260*/  IMAD.MOV.U32 R4, RZ, RZ, R5 ;  /* 0x000000ffff047224 */ /* 0x002fca00078e0005 */
[----:B------:R1:W-:Y:S01]  /*26270*/  STL [R1+0x440], R4 ;  /* 0x0004400401007387 */ /* 0x0003e20000100800 */
[----:B------:R-:W-:Y:S01]  /*26280*/  LEA.HI R2, R2, R201, RZ, 0x7 ;  /* 0x000000c902027211 */ /* 0x000fe200078f38ff */
[----:B-1----:R-:W-:-:S03]  /*26290*/  IMAD.SHL.U32 R4, R7, 0x80, RZ ;  /* 0x0000008007047824 */ /* 0x002fc600078e00ff */
[----:B------:R-:W-:Y:S02]  /*262a0*/  SHF.R.S32.HI R10, RZ, 0x7, R2 ;  /* 0x00000007ff0a7819 */ /* 0x000fe40000011402 */
[----:B------:R-:W-:-:S04]  /*262b0*/  LOP3.LUT R8, R0, 0x1000, R4, 0xf8, !PT ;  /* 0x0000100000087812 */ /* 0x000fc800078ef804 */
[----:B------:R-:W-:Y:S01]  /*262c0*/  LOP3.LUT R2, R8, 0x40, RZ, 0x3c, !PT ;  /* 0x0000004008027812 */ /* 0x000fe200078e3cff */
[----:B------:R1:W-:Y:S01]  /*262d0*/  STL [R1+0x740], R8 ;  /* 0x0007400801007387 */ /* 0x0003e20000100800 */
[----:B------:R-:W-:-:S03]  /*262e0*/  SHF.R.S32.HI R3, RZ, 0x1f, R198 ;  /* 0x0000001fff037819 */ /* 0x000fc600000114c6 */
[----:B------:R1:W-:Y:S01]  /*262f0*/  STL [R1+0x74c], R2 ;  /* 0x00074c0201007387 */ /* 0x0003e20000100800 */
[----:B------:R-:W-:Y:S02]  /*26300*/  SHF.L.U64.HI R0, R198, 0x2, R3 ;  /* 0x00000002c6007819 */ /* 0x000fe40000010203 */
[----:B------:R-:W-:-:S05]  /*26310*/  LOP3.LUT R3, R7, 0x3, RZ, 0xc0, !PT ;  /* 0x0000000307037812 */ /* 0x000fca00078ec0ff */
[----:B------:R-:W-:Y:S01]  /*26320*/  IMAD R3, R3, 0x220, RZ ;  /* 0x0000022003037824 */ /* 0x000fe200078e02ff */
[----:B------:R-:W-:-:S04]  /*26330*/  CS2R R130, SRZ ;  /* 0x0000000000827805 */ /* 0x000fc8000001ff00 */
[----:B------:R-:W-:Y:S01]  /*26340*/  LOP3.LUT R9, R3, 0x5c, R7, 0x78, !PT ;  /* 0x0000005c03097812 */ /* 0x000fe200078e7807 */
[----:B------:R-:W-:Y:S01]  /*26350*/  IMAD.SHL.U32 R198, R198, 0x4, RZ ;  /* 0x00000004c6c67824 */ /* 0x000fe200078e00ff */
[----:B------:R-:W-:Y:S01]  /*26360*/  CS2R R172, SRZ ;  /* 0x0000000000ac7805 */ /* 0x000fe2000001ff00 */
[----:B------:R-:W-:Y:S01]  /*26370*/  IMAD.MOV.U32 R201, RZ, RZ, RZ ;  /* 0x000000ffffc97224 */ /* 0x000fe200078e00ff */
        /* <DEDUP_REMOVED lines=31> */
[----:B------:R-:W-:-:S02]  /*26570*/  IADD3 R10, R10, -0x5, RZ ;  /* 0xfffffffb0a0a7810 */ /* 0x000fc40007ffe0ff */
[----:B------:R-:W-:Y:S01]  /*26580*/  LOP3.LUT R3, R9, 0x20, RZ, 0x3c, !PT ;  /* 0x0000002009037812 */ /* 0x000fe200078e3cff */
[----:B------:R-:W-:Y:S02]  /*26590*/  USHF.L.U32 UR7, UR4, 0x2, URZ ;  /* 0x0000000204077899 */ /* 0x000fe4000800063f */
[----:B------:R-:W-:Y:S02]  /*265a0*/  USHF.L.U64.HI UR6, UR4, 0x2, UR6 ;  /* 0x0000000204067899 */ /* 0x000fe40008010206 */
[----:B------:R-:W-:Y:S02]  /*265b0*/  UMOV UR5, 0x4 ;  /* 0x0000000400057882 */ /* 0x000fe40000000000 */
[----:B-1----:R-:W-:Y:S02]  /*265c0*/  UMOV UR4, 0xffffffff ;  /* 0xffffffff00047882 */ /* 0x002fe40000000000 */
.L_x_1:
[----:B------:R-:W2:Y:S01]  /*265d0*/  LDL R8, [R1+0x740] ;  /* 0x0007400001087983 */ /* 0x000ea20000100800 */
[----:B------:R-:W-:Y:S01]  /*265e0*/  UIADD3 UR4, UR4, 0x1, URZ ;  /* 0x0000000104047890 */ /* 0x000fe2000fffe03f */
[----:B------:R-:W-:-:S04]  /*265f0*/  DEPBAR.LE SB0, 0x8 ;  /* 0x000082000000791a */ /* 0x000fc80000000000 */
[----:B------:R-:W3:Y:S01]  /*26600*/  LDL R192, [R1+0x74c] ;  /* 0x00074c0001c07983 */ /* 0x000ee20000100800 */
[----:B------:R-:W-:-:S03]  /*26610*/  UISETP.GT.AND UP0, UPT, UR4, 0x4, UPT ;  /* 0x000000040400788c */ /* 0x000fc6000bf04270 */
[----:B------:R-:W1:Y:S01]  /*26620*/  S2R R10, SR_TID.X ;  /* 0x00000000000a7919 */ /* 0x000e620000002100 */
[----:B------:R-:W-:-:S06]  /*26630*/  USEL UR4, UR4, URZ, !UP0 ;  /* 0x0000003f04047287 */ /* 0x000fcc000c000000 */
[----:B------:R-:W-:Y:S02]  /*26640*/  IMAD.U32 R2, RZ, RZ, UR4 ;  /* 0x00000004ff027e24 */ /* 0x000fe4000f8e00ff */
[----:B------:R-:W-:Y:S01]  /*26650*/  IMAD.U32 R196, RZ, RZ, UR4 ;  /* 0x00000004ffc47e24 */ /* 0x000fe2000f8e00ff */
[C---:B-1----:R-:W-:Y:S02]  /*26660*/  LOP3.LUT R3, R10.reuse, 0x3, RZ, 0xc0, !PT ;  /* 0x000000030a037812 */ /* 0x042fe400078ec0ff */
[----:B------:R-:W-:-:S03]  /*26670*/  LOP3.LUT R9, R10, 0x3, RZ, 0xc0, !PT ;  /* 0x000000030a097812 */ /* 0x000fc600078ec0ff */
[----:B------:R-:W-:Y:S02]  /*26680*/  IMAD R3, R3, 0x220, RZ ;  /* 0x0000022003037824 */ /* 0x000fe400078e02ff */
[----:B------:R-:W-:-:S03]  /*26690*/  IMAD R9, R9, 0x220, RZ ;  /* 0x0000022009097824 */ /* 0x000fc600078e02ff */
[--C-:B------:R-:W-:Y:S02]  /*266a0*/  LOP3.LUT R3, R3, 0x5c, R10.reuse, 0x78, !PT ;  /* 0x0000005c03037812 */ /* 0x100fe400078e780a */
[----:B------:R-:W-:-:S03]  /*266b0*/  LOP3.LUT R9, R9, 0x5c, R10, 0x78, !PT ;  /* 0x0000005c09097812 */ /* 0x000fc600078e780a */
[----:B------:R-:W-:Y:S01]  /*266c0*/  IMAD R2, R2, 0x10000, R3 ;  /* 0x0001000002027824 */ /* 0x000fe200078e0203 */
[----:B------:R-:W-:Y:S01]  /*266d0*/  BAR.SYNC.DEFER_BLOCKING 0x0 ;  /* 0x0000000000007b1d */ /* 0x000fe20000010000 */
[----:B------:R-:W-:Y:S01]  /*266e0*/  LOP3.LUT R9, R9, 0x20, RZ, 0x3c, !PT ;  /* 0x0000002009097812 */ /* 0x000fe200078e3cff */
[----:B------:R-:W-:-:S04]  /*266f0*/  IMAD.U32 R3, RZ, RZ, UR4 ;  /* 0x00000004ff037e24 */ /* 0x000fc8000f8e00ff */
[----:B------:R-:W-:Y:S01]  /*26700*/  IMAD R3, R3, 0x10000, R9 ;  /* 0x0001000003037824 */ /* 0x000fe200078e0209 */
[----:B------:R-:W-:Y:S04]  /*26710*/  LDS R12, [R2+0x180] ;  /* 0x00018000020c7984 */ /* 0x000fe80000000800 */
[----:B------:R-:W-:Y:S04]  /*26720*/  LDS R14, [R2+0x980] ;  /* 0x00098000020e7984 */ /* 0x000fe80000000800 */
[----:B------:R-:W-:Y:S04]  /*26730*/  LDS R13, [R3+0x180] ;  /* 0x00018000030d7984 */ /* 0x000fe80000000800 */
[----:B------:R-:W-:Y:S04]  /*26740*/  LDS R15, [R3+0x980] ;  /* 0x00098000030f7984 */ /* 0x000fe80000000800 */
[----:B------:R-:W-:Y:S04]  /*26750*/  LDS R120, [R2] ;  /* 0x0000000002787984 */ /* 0x000fe80000000800 */
[----:B------:R-:W-:Y:S04]  /*26760*/  LDS R122, [R2+0x800] ;  /* 0x00080000027a7984 */ /* 0x000fe80000000800 */
[----:B------:R-:W-:Y:S04]  /*26770*/  LDS R121, [R3] ;  /* 0x0000000003797984 */ /* 0x000fe80000000800 */
[----:B------:R-:W-:Y:S04]  /*26780*/  LDS R123, [R3+0x800] ;  /* 0x00080000037b7984 */ /* 0x000fe80000000800 */
[----:B------:R-:W-:Y:S04]  /*26790*/  LDS R112, [R2+0x80] ;  /* 0x0000800002707984 */ /* 0x000fe80000000800 */
[----:B------:R-:W-:Y:S04]  /*267a0*/  LDS R114, [R2+0x880] ;  /* 0x0008800002727984 */ /* 0x000fe80000000800 */
[----:B------:R-:W-:Y:S04]  /*267b0*/  LDS R113, [R3+0x80] ;  /* 0x0000800003717984 */ /* 0x000fe80000000800 */
[----:B------:R-:W-:Y:S04]  /*267c0*/  LDS R115, [R3+0x880] ;  /* 0x0008800003737984 */ /* 0x000fe80000000800 */
[----:B------:R-:W-:Y:S04]  /*267d0*/  LDS R96, [R2+0x100] ;  /* 0x0001000002607984 */ /* 0x000fe80000000800 */
[----:B------:R-:W-:Y:S04]  /*267e0*/  LDS R98, [R2+0x900] ;  /* 0x0009000002627984 */ /* 0x000fe80000000800 */
[----:B------:R-:W-:Y:S04]  /*267f0*/  LDS R97, [R3+0x100] ;  /* 0x0001000003617984 */ /* 0x000fe80000000800 */
[----:B------:R-:W-:Y:S01]  /*26800*/  LDS R99, [R3+0x900] ;  /* 0x0009000003637984 */ /* 0x000fe20000000800 */
[----:B------:R-:W-:-:S02]  /*26810*/  IMAD.U32 R197, RZ, RZ, UR4 ;  /* 0x00000004ffc57e24 */ /* 0x000fc4000f8e00ff */
[----:B--2---:R-:W-:-:S05]  /*26820*/  IMAD R196, R196, 0x10000, R8 ;  /* 0x00010000c4c47824 */ /* 0x004fca00078e0208 */
[----:B------:R-:W1:Y:S04]  /*26830*/  LDSM.16.M88.4 R32, [R196+0x54000] ;  /* 0x05400000c420783b */ /* 0x000e680000000200 */
[----:B------:R-:W2:Y:S04]  /*26840*/  LDSM.16.M88.4 R8, [R196+0x50000] ;  /* 0x05000000c408783b */ /* 0x000ea80000000200 */
[----:B------:R-:W4:Y:S04]  /*26850*/  LDSM.16.M88.4 R28, [R196+0x52000] ;  /* 0x05200000c41c783b */ /* 0x000f280000000200 */
[----:B------:R-:W5:Y:S04]  /*26860*/  LDSM.16.M88.4 R68, [R196+0x56000] ;  /* 0x05600000c444783b */ /* 0x000f680000000200 */
[----:B------:R-:W-:Y:S04]  /*26870*/  LDSM.16.M88.4 R60, [R196+0x5a000] ;  /* 0x05a00000c43c783b */ /* 0x000fe80000000200 */
[----:B------:R-:W-:Y:S04]  /*26880*/  LDSM.16.M88.4 R56, [R196+0x5c000] ;  /* 0x05c00000c438783b */ /* 0x000fe80000000200 */
[----:B------:R-:W-:Y:S01]  /*26890*/  LDSM.16.M88.4 R44, [R196+0x5e000] ;  /* 0x05e00000c42c783b */ /* 0x000fe20000000200 */
[C---:B-1----:R-:W-:Y:S03]  /*268a0*/  HMMA.1688.F32.TF32 R176, R12.reuse, R32, R64 ;  /* 0x000000200cb0723c */ /* 0x042fe60000081040 */
[----:B------:R-:W1:Y:S05]  /*268b0*/  LDSM.16.M88.4 R64, [R196+0x58000] ;  /* 0x05800000c440783b */ /* 0x000e6a0000000200 */
[-C--:B--2---:R-:W-:Y:S08]  /*268c0*/  HMMA.1688.F32.TF32 R184, R12, R8.reuse, R180 ;  /* 0x000000080cb8723c */ /* 0x084ff000000810b4 */
[-C--:B------:R-:W-:Y:S08]  /*268d0*/  HMMA.1688.F32.TF32 R100, R120, R8.reuse, R100 ;  /* 0x000000087864723c */ /* 0x080ff00000081064 */
[-C--:B------:R-:W-:Y:S08]  /*268e0*/  HMMA.1688.F32.TF32 R156, R112, R8.reuse, R156 ;  /* 0x00000008709c723c */ /* 0x080ff0000008109c */
[----:B------:R-:W-:Y:S01]  /*268f0*/  HMMA.1688.F32.TF32 R48, R96, R8, R172 ;  /* 0x000000086030723c */ /* 0x000fe200000810ac */
[----:B---3--:R-:W-:Y:S01]  /*26900*/  IMAD R197, R197, 0x10000, R192 ;  /* 0x00010000c5c57824 */ /* 0x008fe200078e02c0 */
[----:B------:R-:W-:Y:S04]  /*26910*/  LDS R8, [R2+0x2180] ;  /* 0x0021800002087984 */ /* 0x000fe80000000800 */
[----:B------:R-:W-:Y:S02]  /*26920*/  LDS R9, [R3+0x2180] ;  /* 0x0021800003097984 */ /* 0x000fe40000000800 */
[-C--:B----4-:R-:W-:Y:S08]  /*26930*/  HMMA.1688.F32.TF32 R104, R120, R28.reuse, R104 ;  /* 0x0000001c7868723c */ /* 0x090ff00000081068 */
[-C--:B------:R-:W-:Y:S08]  /*26940*/  HMMA.1688.F32.TF32 R152, R112, R28.reuse, R152 ;  /* 0x0000001c7098723c */ /* 0x080ff00000081098 */
[-C--:B------:R-:W-:Y:S08]  /*26950*/  HMMA.1688.F32.TF32 R72, R96, R28.reuse, R72 ;  /* 0x0000001c6048723c */ /* 0x080ff00000081048 */
[----:B------:R-:W-:Y:S08]  /*26960*/  HMMA.1688.F32.TF32 R180, R12, R28, R124 ;  /* 0x0000001c0cb4723c */ /* 0x000ff0000008107c */
[-C--:B------:R-:W-:Y:S08]  /*26970*/  HMMA.1688.F32.TF32 R108, R120, R32.reuse, R108 ;  /* 0x00000020786c723c */ /* 0x080ff0000008106c */
[-C--:B------:R-:W-:Y:S08]  /*26980*/  HMMA.1688.F32.TF32 R148, R112, R32.reuse, R148 ;  /* 0x000000207094723c */ /* 0x080ff00000081094 */
[----:B------:R-:W-:Y:S08]  /*26990*/  HMMA.1688.F32.TF32 R76, R96, R32, R76 ;  /* 0x00000020604c723c */ /* 0x000ff0000008104c */
[C---:B-----5:R-:W-:Y:S08]  /*269a0*/  HMMA.1688.F32.TF32 R88, R120.reuse, R68, R88 ;  /* 0x000000447858723c */ /* 0x060ff00000081058 */
[C---:B-1----:R-:W-:Y:S08]  /*269b0*/  HMMA.1688.F32.TF32 R116, R120.reuse, R64, R116 ;  /* 0x000000407874723c */ /* 0x042ff00000081074 */
[C---:B------:R-:W-:Y:S08]  /*269c0*/  HMMA.1688.F32.TF32 R168, R120.reuse, R60, R168 ;  /* 0x0000003c78a8723c */ /* 0x040ff000000810a8 */
[C---:B------:R-:W-:Y:S08]  /*269d0*/  HMMA.1688.F32.TF32 R164, R120.reuse, R56, R164 ;  /* 0x0000003878a4723c */ /* 0x040ff000000810a4 */
[----:B------:R-:W-:Y:S01]  /*269e0*/  HMMA.1688.F32.TF32 R160, R120, R44, R160 ;  /* 0x0000002c78a0723c */ /* 0x000fe200000810a0 */
[----:B------:R-:W-:Y:S04]  /*269f0*/  LDS R120, [R2+0x1000] ;  /* 0x0010000002787984 */ /* 0x000fe80000000800 */
[----:B------:R-:W-:Y:S03]  /*26a00*/  LDS R122, [R2+0x1800] ;  /* 0x00180000027a7984 */ /* 0x000fe60000000800 */
[C---:B------:R-:W-:Y:S01]  /*26a10*/  HMMA.1688.F32.TF32 R144, R112.reuse, R68, R144 ;  /* 0x000000447090723c */ /* 0x040fe20000081090 */
[----:B------:R-:W-:Y:S04]  /*26a20*/  LDS R121, [R3+0x1000] ;  /* 0x0010000003797984 */ /* 0x000fe80000000800 */
[----:B------:R-:W1:Y:S03]  /*26a30*/  LDS R123, [R3+0x1800] ;  /* 0x00180000037b7984 */ /* 0x000e660000000800 */
[C---:B------:R-:W-:Y:S08]  /*26a40*/  HMMA.1688.F32.TF32 R140, R112.reuse, R64, R140 ;  /* 0x00000040708c723c */ /* 0x040ff0000008108c */
[C---:B------:R-:W-:Y:S08]  /*26a50*/  HMMA.1688.F32.TF32 R136, R112.reuse, R60, R136 ;  /* 0x0000003c7088723c */ /* 0x040ff00000081088 */
[C---:B------:R-:W-:Y:S08]  /*26a60*/  HMMA.1688.F32.TF32 R132, R112.reuse, R56, R132 ;  /* 0x000000387084723c */ /* 0x040ff00000081084 */
[----:B------:R-:W-:Y:S01]  /*26a70*/  HMMA.1688.F32.TF32 R128, R112, R44, R128 ;  /* 0x0000002c7080723c */ /* 0x000fe20000081080 */
[----:B------:R-:W-:Y:S04]  /*26a80*/  LDS R112, [R2+0x1100] ;  /* 0x0011000002707984 */ /* 0x000fe80000000800 */
[----:B------:R-:W-:Y:S03]  /*26a90*/  LDS R114, [R2+0x1900] ;  /* 0x0019000002727984 */ /* 0x000fe60000000800 */
[C---:B------:R-:W-:Y:S01]  /*26aa0*/  HMMA.1688.F32.TF32 R80, R96.reuse, R68, R80 ;  /* 0x000000446050723c */ /* 0x040fe20000081050 */
[----:B------:R-:W-:Y:S04]  /*26ab0*/  LDS R113, [R3+0x1100] ;  /* 0x0011000003717984 */ /* 0x000fe80000000800 */
[----:B------:R-:W-:Y:S03]  /*26ac0*/  LDS R115, [R3+0x1900] ;  /* 0x0019000003737984 */ /* 0x000fe60000000800 */
        /* <DEDUP_REMOVED lines=8> */
[----:B------:R-:W2:Y:S03]  /*26b50*/  LDS R99, [R3+0x1880] ;  /* 0x0018800003637984 */ /* 0x000ea60000000800 */
[C---:B------:R-:W-:Y:S08]  /*26b60*/  HMMA.1688.F32.TF32 R24, R12.reuse, R64, R24 ;  /* 0x000000400c18723c */ /* 0x040ff00000081018 */
[C---:B------:R-:W-:Y:S08]  /*26b70*/  HMMA.1688.F32.TF32 R20, R12.reuse, R60, R20 ;  /* 0x0000003c0c14723c */ /* 0x040ff00000081014 */
[C---:B------:R-:W-:Y:S08]  /*26b80*/  HMMA.1688.F32.TF32 R16, R12.reuse, R56, R16 ;  /* 0x000000380c10723c */ /* 0x040ff00000081010 */
[----:B------:R-:W-:Y:S01]  /*26b90*/  HMMA.1688.F32.TF32 R4, R12, R44, R4 ;  /* 0x0000002c0c04723c */ /* 0x000fe20000081004 */
[----:B------:R-:W-:Y:S04]  /*26ba0*/  LDS R12, [R2+0x1180] ;  /* 0x00118000020c7984 */ /* 0x000fe80000000800 */
[----:B------:R-:W-:Y:S04]  /*26bb0*/  LDS R14, [R2+0x1980] ;  /* 0x00198000020e7984 */ /* 0x000fe80000000800 */
[----:B------:R-:W-:Y:S04]  /*26bc0*/  LDS R13, [R3+0x1180] ;  /* 0x00118000030d7984 */ /* 0x000fe80000000800 */
[----:B------:R-:W3:Y:S01]  /*26bd0*/  LDS R15, [R3+0x1980] ;  /* 0x00198000030f7984 */ /* 0x000ee20000000800 */
[C---:B-1----:R-:W-:Y:S08]  /*26be0*/  HMMA.1688.F32.TF32 R100, R120.reuse, R10, R100 ;  /* 0x0000000a7864723c */ /* 0x042ff00000081064 */
[C---:B------:R-:W-:Y:S08]  /*26bf0*/  HMMA.1688.F32.TF32 R104, R120.reuse, R30, R104 ;  /* 0x0000001e7868723c */ /* 0x040ff00000081068 */
[C---:B------:R-:W-:Y:S08]  /*26c00*/  HMMA.1688.F32.TF32 R108, R120.reuse, R34, R108 ;  /* 0x00000022786c723c */ /* 0x040ff0000008106c */
[C---:B------:R-:W-:Y:S01]  /*26c10*/  HMMA.1688.F32.TF32 R172, R120.reuse, R70, R88 ;  /* 0x0000004678ac723c */ /* 0x040fe20000081058 */
[----:B------:R-:W-:Y:S07]  /*26c20*/  LDSM.16.M88.4 R88, [R197+0x50000] ;  /* 0x05000000c558783b */ /* 0x000fee0000000200 */
[C---:B------:R-:W-:Y:S08]  /*26c30*/  HMMA.1688.F32.TF32 R116, R120.reuse, R66, R116 ;  /* 0x000000427874723c */ /* 0x040ff00000081074 */
[C---:B------:R-:W-:Y:S08]  /*26c40*/  HMMA.1688.F32.TF32 R168, R120.reuse, R62, R168 ;  /* 0x0000003e78a8723c */ /* 0x040ff000000810a8 */
[C---:B------:R-:W-:Y:S08]  /*26c50*/  HMMA.1688.F32.TF32 R164, R120.reuse, R58, R164 ;  /* 0x0000003a78a4723c */ /* 0x040ff000000810a4 */
[----:B------:R-:W-:Y:S08]  /*26c60*/  HMMA.1688.F32.TF32 R160, R120, R46, R160 ;  /* 0x0000002e78a0723c */ /* 0x000ff000000810a0 */
[C---:B--2---:R-:W-:Y:S08]  /*26c70*/  HMMA.1688.F32.TF32 R156, R96.reuse, R10, R156 ;  /* 0x0000000a609c723c */ /* 0x044ff0000008109c */
[C---:B------:R-:W-:Y:S08]  /*26c80*/  HMMA.1688.F32.TF32 R152, R96.reuse, R30, R152 ;  /* 0x0000001e6098723c */ /* 0x040ff00000081098 */
[C---:B------:R-:W-:Y:S08]  /*26c90*/  HMMA.1688.F32.TF32 R148, R96.reuse, R34, R148 ;  /* 0x000000226094723c */ /* 0x040ff00000081094 */
[C---:B------:R-:W-:Y:S08]  /*26ca0*/  HMMA.1688.F32.TF32 R144, R96.reuse, R70, R144 ;  /* 0x000000466090723c */ /* 0x040ff00000081090 */
[C---:B------:R-:W-:Y:S08]  /*26cb0*/  HMMA.1688.F32.TF32 R140, R96.reuse, R66, R140 ;  /* 0x00000042608c723c */ /* 0x040ff0000008108c */
[C---:B------:R-:W-:Y:S08]  /*26cc0*/  HMMA.1688.F32.TF32 R136, R96.reuse, R62, R136 ;  /* 0x0000003e6088723c */ /* 0x040ff00000081088 */
[C---:B------:R-:W-:Y:S08]  /*26cd0*/  HMMA.1688.F32.TF32 R132, R96.reuse, R58, R132 ;  /* 0x0000003a6084723c */ /* 0x040ff00000081084 */
[----:B------:R-:W-:Y:S08]  /*26ce0*/  HMMA.1688.F32.TF32 R128, R96, R46, R128 ;  /* 0x0000002e6080723c */ /* 0x000ff00000081080 */
[-C--:B------:R-:W-:Y:S08]  /*26cf0*/  HMMA.1688.F32.TF32 R124, R112, R10.reuse, R48 ;  /* 0x0000000a707c723c */ /* 0x080ff00000081030 */
[----:B---3--:R-:W-:Y:S01]  /*26d00*/  HMMA.1688.F32.TF32 R188, R12, R10, R184 ;  /* 0x0000000a0cbc723c */ /* 0x008fe200000810b8 */
[----:B------:R-:W-:Y:S04]  /*26d10*/  LDS R10, [R2+0x2980] ;  /* 0x00298000020a7984 */ /* 0x000fe80000000800 */
[----:B------:R-:W-:Y:S03]  /*26d20*/  LDS R11, [R3+0x2980] ;  /* 0x00298000030b7984 */ /* 0x000fe60000000800 */
[C---:B------:R-:W-:Y:S01]  /*26d30*/  HMMA.1688.F32.TF32 R120, R112.reuse, R30, R72 ;  /* 0x0000001e7078723c */ /* 0x040fe20000081048 */
        /* <DEDUP_REMOVED lines=17> */
[----:B------:R-:W-:Y:S08]  /*26e50*/  HMMA.1688.F32.TF32 R36, R112, R46, R36 ;  /* 0x0000002e7024723c */ /* 0x000ff00000081024 */
[C---:B------:R-:W-:Y:S01]  /*26e60*/  HMMA.1688.F32.TF32 R184, R12.reuse, R30, R180 ;  /* 0x0000001e0cb8723c */ /* 0x040fe200000810b4 */
[----:B------:R-:W1:Y:S07]  /*26e70*/  LDSM.16.M88.4 R28, [R197+0x54000] ;  /* 0x05400000c51c783b */ /* 0x000e6e0000000200 */
[C---:B------:R-:W-:Y:S01]  /*26e80*/  HMMA.1688.F32.TF32 R112, R12.reuse, R34, R176 ;  /* 0x000000220c70723c */ /* 0x040fe200000810b0 */
[----:B------:R-:W2:Y:S07]  /*26e90*/  LDSM.16.M88.4 R32, [R197+0x52000] ;  /* 0x05200000c520783b */ /* 0x000eae0000000200 */
[C---:B------:R-:W-:Y:S08]  /*26ea0*/  HMMA.1688.F32.TF32 R68, R12.reuse, R70, R92 ;  /* 0x000000460c44723c */ /* 0x040ff0000008105c */
[C---:B------:R-:W-:Y:S01]  /*26eb0*/  HMMA.1688.F32.TF32 R64, R12.reuse, R66, R24 ;  /* 0x000000420c40723c */ /* 0x040fe20000081018 */
[----:B------:R-:W3:Y:S07]  /*26ec0*/  LDSM.16.M88.4 R24, [R197+0x56000] ;  /* 0x05600000c518783b */ /* 0x000eee0000000200 */
[C---:B------:R-:W-:Y:S01]  /*26ed0*/  HMMA.1688.F32.TF32 R60, R12.reuse, R62, R20 ;  /* 0x0000003e0c3c723c */ /* 0x040fe20000081014 */
[----:B------:R-:W4:Y:S07]  /*26ee0*/  LDSM.16.M88.4 R20, [R197+0x58000] ;  /* 0x05800000c514783b */ /* 0x000f2e0000000200 */
[C---:B------:R-:W-:Y:S01]  /*26ef0*/  HMMA.1688.F32.TF32 R56, R12.reuse, R58, R16 ;  /* 0x0000003a0c38723c */ /* 0x040fe20000081010 */
[----:B------:R-:W5:Y:S07]  /*26f00*/  LDSM.16.M88.4 R16, [R197+0x5a000] ;  /* 0x05a00000c510783b */ /* 0x000f6e0000000200 */
[----:B------:R-:W-:Y:S01]  /*26f10*/  HMMA.1688.F32.TF32 R44, R12, R46, R4 ;  /* 0x0000002e0c2c723c */ /* 0x000fe20000081004 */
[----:B------:R-:W2:Y:S04]  /*26f20*/  LDSM.16.M88.4 R12, [R197+0x5c000] ;  /* 0x05c00000c50c783b */ /* 0x000ea80000000200 */
[----:B------:R-:W2:Y:S03]  /*26f30*/  LDSM.16.M88.4 R4, [R197+0x5e000] ;  /* 0x05e00000c504783b */ /* 0x000ea60000000200 */
[----:B-1----:R-:W-:Y:S08]  /*26f40*/  HMMA.1688.F32.TF32 R92, R8, R28, R112 ;  /* 0x0000001c085c723c */ /* 0x002ff00000081070 */
[-C--:B------:R-:W-:Y:S08]  /*26f50*/  HMMA.1688.F32.TF32 R100, R80, R88.reuse, R100 ;  /* 0x000000585064723c */ /* 0x080ff00000081064 */
[-C--:B------:R-:W-:Y:S08]  /*26f60*/  HMMA.1688.F32.TF32 R156, R76, R88.reuse, R156 ;  /* 0x000000584c9c723c */ /* 0x080ff0000008109c */
[-C--:B------:R-:W-:Y:S08]  /*26f70*/  HMMA.1688.F32.TF32 R124, R72, R88.reuse, R124 ;  /* 0x00000058487c723c */ /* 0x080ff0000008107c */
[----:B------:R-:W-:Y:S08]  /*26f80*/  HMMA.1688.F32.TF32 R180, R8, R88, R188 ;  /* 0x0000005808b4723c */ /* 0x000ff000000810bc */
[-C--:B--2---:R-:W-:Y:S08]  /*26f90*/  HMMA.1688.F32.TF32 R104, R80, R32.reuse, R104 ;  /* 0x000000205068723c */ /* 0x084ff00000081068 */
[-C--:B------:R-:W-:Y:S08]  /*26fa0*/  HMMA.1688.F32.TF32 R152, R76, R32.reuse, R152 ;  /* 0x000000204c98723c */ /* 0x080ff00000081098 */
[-C--:B------:R-:W-:Y:S08]  /*26fb0*/  HMMA.1688.F32.TF32 R120, R72, R32.reuse, R120 ;  /* 0x000000204878723c */ /* 0x080ff00000081078 */
[----:B------:R-:W-:Y:S01]  /*26fc0*/  HMMA.1688.F32.TF32 R176, R8, R32, R184 ;  /* 0x0000002008b0723c */ /* 0x000fe200000810b8 */
[----:B------:R-:W-:Y:S04]  /*26fd0*/  LDS R184, [R2+0xb080] ;  /* 0x00b0800002b87984 */ /* 0x000fe80000000800 */
[----:B------:R-:W-:Y:S03]  /*26fe0*/  LDS R186, [R2+0xb880] ;  /* 0x00b8800002ba7984 */ /* 0x000fe60000000800 */
[-C--:B------:R-:W-:Y:S01]  /*26ff0*/  HMMA.1688.F32.TF32 R108, R80, R28.reuse, R108 ;  /* 0x0000001c506c723c */ /* 0x080fe2000008106c */
[----:B------:R-:W-:Y:S04]  /*27000*/  LDS R185, [R3+0xb080] ;  /* 0x00b0800003b97984 */ /* 0x000fe80000000800 */
[----:B------:R-:W-:Y:S03]  /*27010*/  LDS R187, [R3+0xb880] ;  /* 0x00b8800003bb7984 */ /* 0x000fe60000000800 */
[-C--:B------:R-:W-:Y:S08]  /*27020*/  HMMA.1688.F32.TF32 R148, R76, R28.reuse, R148 ;  /* 0x0000001c4c94723c */ /* 0x080ff00000081094 */
[----:B------:R-:W-:Y:S08]  /*27030*/  HMMA.1688.F32.TF32 R96, R72, R28, R96 ;  /* 0x0000001c4860723c */ /* 0x000ff00000081060 */
[C---:B---3--:R-:W-:Y:S01]  /*27040*/  HMMA.1688.F32.TF32 R112, R80.reuse, R24, R172 ;  /* 0x000000185070723c */ /* 0x048fe200000810ac */
[----:B------:R-:W-:Y:S04]  /*27050*/  LDS R172, [R2+0x5080] ;  /* 0x0050800002ac7984 */ /* 0x000fe80000000800 */
[----:B------:R-:W-:Y:S03]  /*27060*/  LDS R174, [R2+0x5880] ;  /* 0x0058800002ae7984 */ /* 0x000fe60000000800 */
[C---:B----4-:R-:W-:Y:S01]  /*27070*/  HMMA.1688.F32.TF32 R116, R80.reuse, R20, R116 ;  /* 0x000000145074723c */ /* 0x050fe20000081074 */
[----:B------:R-:W-:Y:S04]  /*27080*/  LDS R173, [R3+0x5080] ;  /* 0x0050800003ad7984 */ /* 0x000fe80000000800 */
[----:B------:R-:W-:Y:S03]  /*27090*/  LDS R175, [R3+0x5880] ;  /* 0x0058800003af7984 */ /* 0x000fe60000000800 */
[C---:B-----5:R-:W-:Y:S08]  /*270a0*/  HMMA.1688.F32.TF32 R168, R80.reuse, R16, R168 ;  /* 0x0000001050a8723c */ /* 0x060ff000000810a8 */
        /* <DEDUP_REMOVED lines=24> */
[----:B------:R-:W3:Y:S03]  /*27230*/  LDS R75, [R3+0x3900] ;  /* 0x00390000034b7984 */ /* 0x000ee60000000800 */
[C---:B------:R-:W-:Y:S08]  /*27240*/  HMMA.1688.F32.TF32 R64, R8.reuse, R20, R64 ;  /* 0x000000140840723c */ /* 0x040ff00000081040 */
[C---:B------:R-:W-:Y:S08]  /*27250*/  HMMA.1688.F32.TF32 R60, R8.reuse, R16, R60 ;  /* 0x00000010083c723c */ /* 0x040ff0000008103c */
[C---:B------:R-:W-:Y:S08]  /*27260*/  HMMA.1688.F32.TF32 R56, R8.reuse, R12, R56 ;  /* 0x0000000c0838723c */ /* 0x040ff00000081038 */
[----:B------:R-:W-:Y:S01]  /*27270*/  HMMA.1688.F32.TF32 R8, R8, R4, R44 ;  /* 0x000000040808723c */ /* 0x000fe2000008102c */
[----:B------:R-:W-:Y:S04]  /*27280*/  LDS R44, [R2+0x3180] ;  /* 0x00318000022c7984 */ /* 0x000fe80000000800 */
[----:B------:R-:W-:Y:S04]  /*27290*/  LDS R46, [R2+0x3980] ;  /* 0x00398000022e7984 */ /* 0x000fe80000000800 */
[----:B------:R-:W-:Y:S04]  /*272a0*/  LDS R45, [R3+0x3180] ;  /* 0x00318000032d7984 */ /* 0x000fe80000000800 */
[----:B------:R-:W4:Y:S01]  /*272b0*/  LDS R47, [R3+0x3980] ;  /* 0x00398000032f7984 */ /* 0x000f220000000800 */
[C---:B-1----:R-:W-:Y:S08]  /*272c0*/  HMMA.1688.F32.TF32 R100, R80.reuse, R90, R100 ;  /* 0x0000005a5064723c */ /* 0x042ff00000081064 */
[C---:B------:R-:W-:Y:S08]  /*272d0*/  HMMA.1688.F32.TF32 R104, R80.reuse, R34, R104 ;  /* 0x000000225068723c */ /* 0x040ff00000081068 */
[C---:B------:R-:W-:Y:S08]  /*272e0*/  HMMA.1688.F32.TF32 R108, R80.reuse, R30, R108 ;  /* 0x0000001e506c723c */ /* 0x040ff0000008106c */
[C---:B------:R-:W-:Y:S08]  /*272f0*/  HMMA.1688.F32.TF32 R112, R80.reuse, R26, R112 ;  /* 0x0000001a5070723c */ /* 0x040ff00000081070 */
[C---:B------:R-:W-:Y:S08]  /*27300*/  HMMA.1688.F32.TF32 R116, R80.reuse, R22, R116 ;  /* 0x000000165074723c */ /* 0x040ff00000081074 */
[C---:B------:R-:W-:Y:S08]  /*27310*/  HMMA.1688.F32.TF32 R168, R80.reuse, R18, R168 ;  /* 0x0000001250a8723c */ /* 0x040ff000000810a8 */
[C---:B------:R-:W-:Y:S08]  /*27320*/  HMMA.1688.F32.TF32 R164, R80.reuse, R14, R164 ;  /* 0x0000000e50a4723c */ /* 0x040ff000000810a4 */
[----:B------:R-:W-:Y:S01]  /*27330*/  HMMA.1688.F32.TF32 R160, R80, R6, R160 ;  /* 0x0000000650a0723c */ /* 0x000fe200000810a0 */
[----:B------:R-:W-:Y:S07]  /*27340*/  LDSM.16.M88.4 R80, [R196+0x5e080] ;  /* 0x05e08000c450783b */ /* 0x000fee0000000200 */
[C---:B--2---:R-:W-:Y:S08]  /*27350*/  HMMA.1688.F32.TF32 R156, R76.reuse, R90, R156 ;  /* 0x0000005a4c9c723c */ /* 0x044ff0000008109c */
        /* <DEDUP_REMOVED lines=8> */
[C---:B---3--:R-:W-:Y:S08]  /*273e0*/  HMMA.1688.F32.TF32 R124, R72.reuse, R90, R124 ;  /* 0x0000005a487c723c */ /* 0x048ff0000008107c */
        /* <DEDUP_REMOVED lines=8> */
[C---:B----4-:R-:W-:Y:S08]  /*27470*/  HMMA.1688.F32.TF32 R88, R44.reuse, R90, R180 ;  /* 0x0000005a2c58723c */ /* 0x050ff000000810b4 */
        /* <DEDUP_REMOVED lines=10> */
[----:B------:R-:W1:Y:S04]  /*27520*/  LDSM.16.M88.4 R64, [R196+0x52080] ;  /* 0x05208000c440783b */ /* 0x000e680000000200 */
[----:B------:R-:W2:Y:S03]  /*27530*/  LDSM.16.M88.4 R68, [R196+0x54080] ;  /* 0x05408000c444783b */ /* 0x000ea60000000200 */
[C---:B------:R-:W-:Y:S01]  /*27540*/  HMMA.1688.F32.TF32 R16, R44.reuse, R18, R60 ;  /* 0x000000122c10723c */ /* 0x040fe2000008103c */
[----:B------:R-:W-:Y:S04]  /*27550*/  LDSM.16.M88.4 R60, [R196+0x5a080] ;  /* 0x05a08000c43c783b */ /* 0x000fe80000000200 */
[----:B------:R-:W-:Y:S03]  /*27560*/  LDS R177, [R3+0x5000] ;  /* 0x0050000003b17984 */ /* 0x000fe60000000800 */
[C---:B------:R-:W-:Y:S01]  /*27570*/  HMMA.1688.F32.TF32 R12, R44.reuse, R14, R56 ;  /* 0x0000000e2c0c723c */ /* 0x040fe20000081038 */
[----:B------:R-:W3:Y:S04]  /*27580*/  LDSM.16.M88.4 R56, [R196+0x50080] ;  /* 0x05008000c438783b */ /* 0x000ee80000000200 */
[----:B------:R-:W-:Y:S03]  /*27590*/  LDS R179, [R3+0x5800] ;  /* 0x0058000003b37984 */ /* 0x000fe60000000800 */
[----:B------:R-:W-:Y:S01]  /*275a0*/  HMMA.1688.F32.TF32 R4, R44, R6, R8 ;  /* 0x000000062c04723c */ /* 0x000fe20000081008 */
[----:B------:R-:W4:Y:S04]  /*275b0*/  LDSM.16.M88.4 R44, [R196+0x5c080] ;  /* 0x05c08000c42c783b */ /* 0x000f280000000200 */
[----:B------:R-:W-:Y:S04]  /*275c0*/  LDS R8, [R2+0x4080] ;  /* 0x0040800002087984 */ /* 0x000fe80000000800 */
[----:B------:R-:W-:Y:S04]  /*275d0*/  LDS R10, [R2+0x4880] ;  /* 0x00488000020a7984 */ /* 0x000fe80000000800 */
[----:B------:R-:W-:Y:S04]  /*275e0*/  LDS R9, [R3+0x4080] ;  /* 0x0040800003097984 */ /* 0x000fe80000000800 */
[----:B------:R-:W5:Y:S01]  /*275f0*/  LDS R11, [R3+0x4880] ;  /* 0x00488000030b7984 */ /* 0x000f620000000800 */
[C---:B-1----:R-:W-:Y:S08]  /*27600*/  HMMA.1688.F32.TF32 R104, R92.reuse, R64, R104 ;  /* 0x000000405c68723c */ /* 0x042ff00000081068 */
[C---:B--2---:R-:W-:Y:S08]  /*27610*/  HMMA.1688.F32.TF32 R108, R92.reuse, R68, R108 ;  /* 0x000000445c6c723c */ /* 0x044ff0000008106c */
[C---:B---3--:R-:W-:Y:S08]  /*27620*/  HMMA.1688.F32.TF32 R100, R92.reuse, R56, R100 ;  /* 0x000000385c64723c */ /* 0x048ff00000081064 */
[C---:B------:R-:W-:Y:S08]  /*27630*/  HMMA.1688.F32.TF32 R112, R92.reuse, R72, R112 ;  /* 0x000000485c70723c */ /* 0x040ff00000081070 */
[C---:B------:R-:W-:Y:S08]  /*27640*/  HMMA.1688.F32.TF32 R116, R92.reuse, R76, R116 ;  /* 0x0000004c5c74723c */ /* 0x040ff00000081074 */
[C---:B------:R-:W-:Y:S08]  /*27650*/  HMMA.1688.F32.TF32 R168, R92.reuse, R60, R168 ;  /* 0x0000003c5ca8723c */ /* 0x040ff000000810a8 */
[C---:B----4-:R-:W-:Y:S08]  /*27660*/  HMMA.1688.F32.TF32 R164, R92.reuse, R44, R164 ;  /* 0x0000002c5ca4723c */ /* 0x050ff000000810a4 */
[----:B------:R-:W-:Y:S01]  /*27670*/  HMMA.1688.F32.TF32 R160, R92, R80, R160 ;  /* 0x000000505ca0723c */ /* 0x000fe200000810a0 */
[----:B------:R-:W-:Y:S04]  /*27680*/  LDS R92, [R2+0x4100] ;  /* 0x00410000025c7984 */ /* 0x000fe80000000800 */
[----:B------:R-:W-:Y:S03]  /*27690*/  LDS R94, [R2+0x4900] ;  /* 0x00490000025e7984 */ /* 0x000fe60000000800 */
[C---:B-----5:R-:W-:Y:S01]  /*276a0*/  HMMA.1688.F32.TF32 R156, R8.reuse, R56, R156 ;  /* 0x00000038089c723c */ /* 0x060fe2000008109c */
[----:B------:R-:W-:Y:S04]  /*276b0*/  LDS R93, [R3+0x4100] ;  /* 0x00410000035d7984 */ /* 0x000fe80000000800 */
[----:B------:R-:W1:Y:S03]  /*276c0*/  LDS R95, [R3+0x4900] ;  /* 0x00490000035f7984 */ /* 0x000e660000000800 */
[C---:B------:R-:W-:Y:S08]  /*276d0*/  HMMA.1688.F32.TF32 R152, R8.reuse, R64, R152 ;  /* 0x000000400898723c */ /* 0x040ff00000081098 */
[C---:B------:R-:W-:Y:S08]  /*276e0*/  HMMA.1688.F32.TF32 R148, R8.reuse, R68, R148 ;  /* 0x000000440894723c */ /* 0x040ff00000081094 */
[C---:B------:R-:W-:Y:S08]  /*276f0*/  HMMA.1688.F32.TF32 R144, R8.reuse, R72, R144 ;  /* 0x000000480890723c */ /* 0x040ff00000081090 */
[C---:B------:R-:W-:Y:S08]  /*27700*/  HMMA.1688.F32.TF32 R140, R8.reuse, R76, R140 ;  /* 0x0000004c088c723c */ /* 0x040ff0000008108c */
[C---:B------:R-:W-:Y:S08]  /*27710*/  HMMA.1688.F32.TF32 R136, R8.reuse, R60, R136 ;  /* 0x0000003c0888723c */ /* 0x040ff00000081088 */
[C---:B------:R-:W-:Y:S08]  /*27720*/  HMMA.1688.F32.TF32 R132, R8.reuse, R44, R132 ;  /* 0x0000002c0884723c */ /* 0x040ff00000081084 */
[----:B------:R-:W-:Y:S01]  /*27730*/  HMMA.1688.F32.TF32 R128, R8, R80, R128 ;  /* 0x000000500880723c */ /* 0x000fe20000081080 */
[----:B------:R-:W-:Y:S04]  /*27740*/  LDS R8, [R2+0x4180] ;  /* 0x0041800002087984 */ /* 0x000fe80000000800 */
[----:B------:R-:W-:Y:S04]  /*27750*/  LDS R10, [R2+0x4980] ;  /* 0x00498000020a7984 */ /* 0x000fe80000000800 */
[----:B------:R-:W-:Y:S04]  /*27760*/  LDS R9, [R3+0x4180] ;  /* 0x0041800003097984 */ /* 0x000fe80000000800 */
[----:B------:R-:W2:Y:S01]  /*27770*/  LDS R11, [R3+0x4980] ;  /* 0x00498000030b7984 */ /* 0x000ea20000000800 */
        /* <DEDUP_REMOVED lines=9> */
[----:B------:R-:W-:Y:S03]  /*27810*/  LDS R94, [R2+0x5900] ;  /* 0x00590000025e7984 */ /* 0x000fe60000000800 */
[C---:B--2---:R-:W-:Y:S01]  /*27820*/  HMMA.1688.F32.TF32 R88, R8.reuse, R56, R88 ;  /* 0x000000380858723c */ /* 0x044fe20000081058 */
        /* <DEDUP_REMOVED lines=13> */
[C---:B------:R-:W-:Y:S08]  /*27900*/  HMMA.1688.F32.TF32 R100, R176.reuse, R58, R100 ;  /* 0x0000003ab064723c */ /* 0x040ff00000081064 */
        /* <DEDUP_REMOVED lines=21> */
[C---:B-1----:R-:W-:Y:S01]  /*27a60*/  HMMA.1688.F32.TF32 R124, R92.reuse, R58, R124 ;  /* 0x0000003a5c7c723c */ /* 0x042fe2000008107c */
        /* <DEDUP_REMOVED lines=24> */
[----:B------:R-:W3:Y:S04]  /*27bf0*/  LDSM.16.M88.4 R24, [R197+0x54080] ;  /* 0x05408000c518783b */ /* 0x000ee80000000200 */
[----:B------:R-:W4:Y:S03]  /*27c00*/  LDSM.16.M88.4 R20, [R197+0x56080] ;  /* 0x05608000c514783b */ /* 0x000f260000000200 */
[C---:B------:R-:W-:Y:S01]  /*27c10*/  HMMA.1688.F32.TF32 R60, R8.reuse, R62, R16 ;  /* 0x0000003e083c723c */ /* 0x040fe20000081010 */
[----:B------:R-:W5:Y:S07]  /*27c20*/  LDSM.16.M88.4 R16, [R197+0x58080] ;  /* 0x05808000c510783b */ /* 0x000f6e0000000200 */
[C---:B------:R-:W-:Y:S01]  /*27c30*/  HMMA.1688.F32.TF32 R44, R8.reuse, R46, R12 ;  /* 0x0000002e082c723c */ /* 0x040fe2000008100c */
[----:B------:R-:W4:Y:S07]  /*27c40*/  LDSM.16.M88.4 R12, [R197+0x5a080] ;  /* 0x05a08000c50c783b */ /* 0x000f2e0000000200 */
[----:B------:R-:W-:Y:S01]  /*27c50*/  HMMA.1688.F32.TF32 R80, R8, R82, R4 ;  /* 0x000000520850723c */ /* 0x000fe20000081004 */
[----:B------:R-:W5:Y:S04]  /*27c60*/  LDSM.16.M88.4 R8, [R197+0x5c080] ;  /* 0x05c08000c508783b */ /* 0x000f680000000200 */
[----:B------:R-:W5:Y:S03]  /*27c70*/  LDSM.16.M88.4 R4, [R197+0x5e080] ;  /* 0x05e08000c504783b */ /* 0x000f660000000200 */
[C---:B-1----:R-:W-:Y:S08]  /*27c80*/  HMMA.1688.F32.TF32 R100, R92.reuse, R32, R100 ;  /* 0x000000205c64723c */ /* 0x042ff00000081064 */
[C---:B--2---:R-:W-:Y:S08]  /*27c90*/  HMMA.1688.F32.TF32 R104, R92.reuse, R28, R104 ;  /* 0x0000001c5c68723c */ /* 0x044ff00000081068 */
[C---:B---3--:R-:W-:Y:S08]  /*27ca0*/  HMMA.1688.F32.TF32 R108, R92.reuse, R24, R108 ;  /* 0x000000185c6c723c */ /* 0x048ff0000008106c */
[C---:B----4-:R-:W-:Y:S08]  /*27cb0*/  HMMA.1688.F32.TF32 R112, R92.reuse, R20, R112 ;  /* 0x000000145c70723c */ /* 0x050ff00000081070 */
[C---:B-----5:R-:W-:Y:S08]  /*27cc0*/  HMMA.1688.F32.TF32 R116, R92.reuse, R16, R116 ;  /* 0x000000105c74723c */ /* 0x060ff00000081074 */
        /* <DEDUP_REMOVED lines=81> */
[----:B------:R-:W1:Y:S04]  /*281e0*/  LDSM.16.M88.4 R32, [R196+0x50100] ;  /* 0x05010000c420783b */ /* 0x000e680000000200 */
[----:B------:R-:W2:Y:S03]  /*281f0*/  LDSM.16.M88.4 R28, [R196+0x52100] ;  /* 0x05210000c41c783b */ /* 0x000ea60000000200 */
[C---:B------:R-:W-:Y:S01]  /*28200*/  HMMA.1688.F32.TF32 R68, R88.reuse, R26, R68 ;  /* 0x0000001a5844723c */ /* 0x040fe20000081044 */
[----:B------:R-:W3:Y:S07]  /*28210*/  LDSM.16.M88.4 R24, [R196+0x54100] ;  /* 0x05410000c418783b */ /* 0x000eee0000000200 */
[C---:B------:R-:W-:Y:S01]  /*28220*/  HMMA.1688.F32.TF32 R72, R88.reuse, R22, R72 ;  /* 0x000000165848723c */ /* 0x040fe20000081048 */
[----:B------:R-:W4:Y:S07]  /*28230*/  LDSM.16.M88.4 R20, [R196+0x56100] ;  /* 0x05610000c414783b */ /* 0x000f2e0000000200 */
[C---:B------:R-:W-:Y:S01]  /*28240*/  HMMA.1688.F32.TF32 R76, R88.reuse, R18, R76 ;  /* 0x00000012584c723c */ /* 0x040fe2000008104c */
[----:B------:R-:W5:Y:S07]  /*28250*/  LDSM.16.M88.4 R16, [R196+0x58100] ;  /* 0x05810000c410783b */ /* 0x000f6e0000000200 */
[C---:B------:R-:W-:Y:S01]  /*28260*/  HMMA.1688.F32.TF32 R60, R88.reuse, R14, R60 ;  /* 0x0000000e583c723c */ /* 0x040fe2000008103c */
[----:B------:R-:W2:Y:S07]  /*28270*/  LDSM.16.M88.4 R12, [R196+0x5a100] ;  /* 0x05a10000c40c783b */ /* 0x000eae0000000200 */
[C---:B------:R-:W-:Y:S01]  /*28280*/  HMMA.1688.F32.TF32 R44, R88.reuse, R10, R44 ;  /* 0x0000000a582c723c */ /* 0x040fe2000008102c */
[----:B------:R-:W3:Y:S07]  /*28290*/  LDSM.16.M88.4 R8, [R196+0x5c100] ;  /* 0x05c10000c408783b */ /* 0x000eee0000000200 */
[----:B------:R-:W-:Y:S01]  /*282a0*/  HMMA.1688.F32.TF32 R80, R88, R6, R80 ;  /* 0x000000065850723c */ /* 0x000fe20000081050 */
[----:B------:R-:W-:Y:S04]  /*282b0*/  LDS R88, [R2+0x8080] ;  /* 0x0080800002587984 */ /* 0x000fe80000000800 */
[----:B------:R-:W-:Y:S04]  /*282c0*/  LDS R90, [R2+0x8880] ;  /* 0x00888000025a7984 */ /* 0x000fe80000000800 */
[----:B------:R-:W-:Y:S04]  /*282d0*/  LDS R89, [R3+0x8080] ;  /* 0x0080800003597984 */ /* 0x000fe80000000800 */
[----:B------:R-:W-:Y:S04]  /*282e0*/  LDS R91, [R3+0x8880] ;  /* 0x00888000035b7984 */ /* 0x000fe80000000800 */
[----:B------:R-:W5:Y:S01]  /*282f0*/  LDSM.16.M88.4 R4, [R196+0x5e100] ;  /* 0x05e10000c404783b */ /* 0x000f620000000200 */
        /* <DEDUP_REMOVED lines=55> */
[----:B------:R-:W-:Y:S08]  /*28670*/  HMMA.1688.F32.TF32 R160, R176, R6, R160 ;  /* 0x00000006b0a0723c */ /* 0x000ff000000810a0 */
        /* <DEDUP_REMOVED lines=23> */
[----:B------:R-:W-:Y:S04]  /*287f0*/  LDSM.16.M88.4 R32, [R197+0x50100] ;  /* 0x05010000c520783b */ /* 0x000fe80000000200 */
[----:B------:R-:W-:Y:S03]  /*28800*/  LDS R93, [R3+0xa000] ;  /* 0x00a00000035d7984 */ /* 0x000fe60000000800 */
[C---:B------:R-:W-:Y:S01]  /*28810*/  HMMA.1688.F32.TF32 R64, R88.reuse, R30, R64 ;  /* 0x0000001e5840723c */ /* 0x040fe20000081040 */
[----:B------:R-:W-:Y:S04]  /*28820*/  LDSM.16.M88.4 R28, [R197+0x52100] ;  /* 0x05210000c51c783b */ /* 0x000fe80000000200 */
[----:B------:R-:W-:Y:S03]  /*28830*/  LDS R95, [R3+0xa800] ;  /* 0x00a80000035f7984 */ /* 0x000fe60000000800 */
[C---:B------:R-:W-:Y:S01]  /*28840*/  HMMA.1688.F32.TF32 R68, R88.reuse, R26, R68 ;  /* 0x0000001a5844723c */ /* 0x040fe20000081044 */
[----:B------:R-:W-:Y:S07]  /*28850*/  LDSM.16.M88.4 R24, [R197+0x54100] ;  /* 0x05410000c518783b */ /* 0x000fee0000000200 */
        /* <DEDUP_REMOVED lines=8> */
[----:B------:R-:W-:Y:S01]  /*288e0*/  HMMA.1688.F32.TF32 R80, R88, R6, R80 ;  /* 0x000000065850723c */ /* 0x000fe20000081050 */
[----:B------:R-:W-:Y:S04]  /*288f0*/  LDS R88, [R2+0xa080] ;  /* 0x00a0800002587984 */ /* 0x000fe80000000800 */
[----:B------:R-:W-:Y:S04]  /*28900*/  LDS R90, [R2+0xa880] ;  /* 0x00a88000025a7984 */ /* 0x000fe80000000800 */
[----:B------:R-:W-:Y:S04]  /*28910*/  LDS R89, [R3+0xa080] ;  /* 0x00a0800003597984 */ /* 0x000fe80000000800 */
[----:B------:R-:W1:Y:S04]  /*28920*/  LDS R91, [R3+0xa880] ;  /* 0x00a88000035b7984 */ /* 0x000e680000000800 */
[----:B------:R-:W2:Y:S01]  /*28930*/  LDSM.16.M88.4 R4, [R197+0x5e100] ;  /* 0x05e10000c504783b */ /* 0x000ea20000000200 */
[C---:B-1----:R-:W-:Y:S08]  /*28940*/  HMMA.1688.F32.TF32 R156, R88.reuse, R32, R156 ;  /* 0x00000020589c723c */ /* 0x042ff0000008109c */
[C---:B------:R-:W-:Y:S08]  /*28950*/  HMMA.1688.F32.TF32 R152, R88.reuse, R28, R152 ;  /* 0x0000001c5898723c */ /* 0x040ff00000081098 */
[C---:B------:R-:W-:Y:S08]  /*28960*/  HMMA.1688.F32.TF32 R148, R88.reuse, R24, R148 ;  /* 0x000000185894723c */ /* 0x040ff00000081094 */
[C---:B------:R-:W-:Y:S08]  /*28970*/  HMMA.1688.F32.TF32 R144, R88.reuse, R20, R144 ;  /* 0x000000145890723c */ /* 0x040ff00000081090 */
[C---:B------:R-:W-:Y:S08]  /*28980*/  HMMA.1688.F32.TF32 R140, R88.reuse, R16, R140 ;  /* 0x00000010588c723c */ /* 0x040ff0000008108c */
[C---:B------:R-:W-:Y:S08]  /*28990*/  HMMA.1688.F32.TF32 R136, R88.reuse, R12, R136 ;  /* 0x0000000c5888723c */ /* 0x040ff00000081088 */
[C---:B------:R-:W-:Y:S08]  /*289a0*/  HMMA.1688.F32.TF32 R132, R88.reuse, R8, R132 ;  /* 0x000000085884723c */ /* 0x040ff00000081084 */
[----:B--2---:R-:W-:Y:S01]  /*289b0*/  HMMA.1688.F32.TF32 R128, R88, R4, R128 ;  /* 0x000000045880723c */ /* 0x004fe20000081080 */
[----:B------:R-:W-:Y:S04]  /*289c0*/  LDS R88, [R2+0xa180] ;  /* 0x00a1800002587984 */ /* 0x000fe80000000800 */
[----:B------:R-:W-:Y:S04]  /*289d0*/  LDS R90, [R2+0xa980] ;  /* 0x00a98000025a7984 */ /* 0x000fe80000000800 */
[----:B------:R-:W-:Y:S04]  /*289e0*/  LDS R89, [R3+0xa180] ;  /* 0x00a1800003597984 */ /* 0x000fe80000000800 */
[----:B------:R-:W1:Y:S01]  /*289f0*/  LDS R91, [R3+0xa980] ;  /* 0x00a98000035b7984 */ /* 0x000e620000000800 */
        /* <DEDUP_REMOVED lines=37> */
[C---:B------:R-:W-:Y:S01]  /*28c50*/  HMMA.1688.F32.TF32 R192, R88.reuse, R30, R64 ;  /* 0x0000001e58c0723c */ /* 0x040fe20000081040 */
[----:B------:R-:W-:Y:S04]  /*28c60*/  LDS R56, [R2+0xc180] ;  /* 0x00c1800002387984 */ /* 0x000fe80000000800 */
[----:B------:R-:W-:Y:S04]  /*28c70*/  LDS R58, [R2+0xc980] ;  /* 0x00c98000023a7984 */ /* 0x000fe80000000800 */
[----:B------:R-:W-:Y:S04]  /*28c80*/  LDS R57, [R3+0xc180] ;  /* 0x00c1800003397984 */ /* 0x000fe80000000800 */
[----:B------:R-:W-:Y:S04]  /*28c90*/  LDS R59, [R3+0xc980] ;  /* 0x00c98000033b7984 */ /* 0x000fe80000000800 */
[----:B------:R-:W2:Y:S01]  /*28ca0*/  LDSM.16.M88.4 R64, [R196+0x54180] ;  /* 0x05418000c440783b */ /* 0x000ea20000000200 */
[----:B------:R-:W-:Y:S08]  /*28cb0*/  HMMA.1688.F32.TF32 R68, R88, R26, R68 ;  /* 0x0000001a5844723c */ /* 0x000ff00000081044 */
[C---:B------:R-:W-:Y:S08]  /*28cc0*/  HMMA.1688.F32.TF32 R176, R172.reuse, R18, R116 ;  /* 0x00000012acb0723c */ /* 0x040ff00000081074 */
[C---:B------:R-:W-:Y:S08]  /*28cd0*/  HMMA.1688.F32.TF32 R100, R172.reuse, R34, R100 ;  /* 0x00000022ac64723c */ /* 0x040ff00000081064 */
[C---:B------:R-:W-:Y:S08]  /*28ce0*/  HMMA.1688.F32.TF32 R104, R172.reuse, R30, R104 ;  /* 0x0000001eac68723c */ /* 0x040ff00000081068 */
[C---:B------:R-:W-:Y:S08]  /*28cf0*/  HMMA.1688.F32.TF32 R108, R172.reuse, R26, R108 ;  /* 0x0000001aac6c723c */ /* 0x040ff0000008106c */
[C---:B------:R-:W-:Y:S01]  /*28d00*/  HMMA.1688.F32.TF32 R180, R172.reuse, R22, R112 ;  /* 0x00000016acb4723c */ /* 0x040fe20000081070 */
[----:B------:R-:W-:Y:S04]  /*28d10*/  LDS R112, [R2+0xc080] ;  /* 0x00c0800002707984 */ /* 0x000fe80000000800 */
[----:B------:R-:W-:Y:S03]  /*28d20*/  LDS R114, [R2+0xc880] ;  /* 0x00c8800002727984 */ /* 0x000fe60000000800 */
[C---:B------:R-:W-:Y:S01]  /*28d30*/  HMMA.1688.F32.TF32 R168, R172.reuse, R14, R168 ;  /* 0x0000000eaca8723c */ /* 0x040fe200000810a8 */
[----:B------:R-:W-:Y:S04]  /*28d40*/  LDS R113, [R3+0xc080] ;  /* 0x00c0800003717984 */ /* 0x000fe80000000800 */
[----:B------:R-:W-:Y:S03]  /*28d50*/  LDS R115, [R3+0xc880] ;  /* 0x00c8800003737984 */ /* 0x000fe60000000800 */
        /* <DEDUP_REMOVED lines=9> */
[C---:B-1----:R-:W-:Y:S01]  /*28df0*/  HMMA.1688.F32.TF32 R124, R92.reuse, R34, R124 ;  /* 0x000000225c7c723c */ /* 0x042fe2000008107c */
[----:B------:R-:W-:Y:S07]  /*28e00*/  LDSM.16.M88.4 R32, [R196+0x5a180] ;  /* 0x05a18000c420783b */ /* 0x000fee0000000200 */
[C---:B------:R-:W-:Y:S01]  /*28e10*/  HMMA.1688.F32.TF32 R120, R92.reuse, R30, R120 ;  /* 0x0000001e5c78723c */ /* 0x040fe20000081078 */
[----:B------:R-:W-:Y:S07]  /*28e20*/  LDSM.16.M88.4 R28, [R196+0x50180] ;  /* 0x05018000c41c783b */ /* 0x000fee0000000200 */
[C---:B------:R-:W-:Y:S01]  /*28e30*/  HMMA.1688.F32.TF32 R116, R92.reuse, R26, R96 ;  /* 0x0000001a5c74723c */ /* 0x040fe20000081060 */
[----:B------:R-:W-:Y:S04]  /*28e40*/  LDS R96, [R2+0xc100] ;  /* 0x00c1000002607984 */ /* 0x000fe80000000800 */
[----:B------:R-:W-:Y:S03]  /*28e50*/  LDS R98, [R2+0xc900] ;  /* 0x00c9000002627984 */ /* 0x000fe60000000800 */
[C---:B------:R-:W-:Y:S01]  /*28e60*/  HMMA.1688.F32.TF32 R48, R92.reuse, R22, R48 ;  /* 0x000000165c30723c */ /* 0x040fe20000081030 */
[----:B------:R-:W-:Y:S04]  /*28e70*/  LDS R97, [R3+0xc100] ;  /* 0x00c1000003617984 */ /* 0x000fe80000000800 */
[----:B------:R-:W1:Y:S03]  /*28e80*/  LDS R99, [R3+0xc900] ;  /* 0x00c9000003637984 */ /* 0x000e660000000800 */
[C---:B------:R-:W-:Y:S01]  /*28e90*/  HMMA.1688.F32.TF32 R52, R92.reuse, R18, R52 ;  /* 0x000000125c34723c */ /* 0x040fe20000081034 */
[----:B------:R-:W3:Y:S07]  /*28ea0*/  LDSM.16.M88.4 R24, [R196+0x52180] ;  /* 0x05218000c418783b */ /* 0x000eee0000000200 */
[C---:B------:R-:W-:Y:S08]  /*28eb0*/  HMMA.1688.F32.TF32 R40, R92.reuse, R14, R40 ;  /* 0x0000000e5c28723c */ /* 0x040ff00000081028 */
[----:B------:R-:W-:Y:S08]  /*28ec0*/  HMMA.1688.F32.TF32 R84, R92, R10, R84 ;  /* 0x0000000a5c54723c */ /* 0x000ff00000081054 */
[----:B------:R-:W-:Y:S08]  /*28ed0*/  HMMA.1688.F32.TF32 R72, R88, R22, R72 ;  /* 0x000000165848723c */ /* 0x000ff00000081048 */
[-C--:B------:R-:W-:Y:S01]  /*28ee0*/  HMMA.1688.F32.TF32 R172, R172, R6.reuse, R160 ;  /* 0x00000006acac723c */ /* 0x080fe200000810a0 */
[----:B------:R-:W-:Y:S04]  /*28ef0*/  LDS R160, [R2+0xc000] ;  /* 0x00c0000002a07984 */ /* 0x000fe80000000800 */
[----:B------:R-:W-:Y:S03]  /*28f00*/  LDS R162, [R2+0xc800] ;  /* 0x00c8000002a27984 */ /* 0x000fe60000000800 */
[----:B------:R-:W-:Y:S01]  /*28f10*/  HMMA.1688.F32.TF32 R92, R92, R6, R36 ;  /* 0x000000065c5c723c */ /* 0x000fe20000081024 */
[----:B------:R-:W-:Y:S04]  /*28f20*/  LDS R161, [R3+0xc000] ;  /* 0x00c0000003a17984 */ /* 0x000fe80000000800 */
[----:B------:R-:W4:Y:S03]  /*28f30*/  LDS R163, [R3+0xc800] ;  /* 0x00c8000003a37984 */ /* 0x000f260000000800 */
[C---:B------:R-:W-:Y:S01]  /*28f40*/  HMMA.1688.F32.TF32 R20, R88.reuse, R10, R44 ;  /* 0x0000000a5814723c */ /* 0x040fe2000008102c */
[----:B------:R-:W-:Y:S07]  /*28f50*/  LDSM.16.M88.4 R44, [R196+0x58180] ;  /* 0x05818000c42c783b */ /* 0x000fee0000000200 */
[----:B------:R-:W-:Y:S01]  /*28f60*/  HMMA.1688.F32.TF32 R80, R88, R6, R80 ;  /* 0x000000065850723c */ /* 0x000fe20000081050 */
[----:B------:R-:W-:Y:S07]  /*28f70*/  LDSM.16.M88.4 R4, [R196+0x5c180] ;  /* 0x05c18000c404783b */ /* 0x000fee0000000200 */
[----:B--2---:R-:W-:Y:S01]  /*28f80*/  HMMA.1688.F32.TF32 R184, R56, R64, R68 ;  /* 0x0000004038b8723c */ /* 0x004fe20000081044 */
[----:B------:R-:W2:Y:S07]  /*28f90*/  LDSM.16.M88.4 R68, [R196+0x56180] ;  /* 0x05618000c444783b */ /* 0x000eae0000000200 */
[C---:B------:R-:W-:Y:S01]  /*28fa0*/  HMMA.1688.F32.TF32 R60, R88.reuse, R14, R60 ;  /* 0x0000000e583c723c */ /* 0x040fe2000008103c */
[----:B------:R5:W2:Y:S07]  /*28fb0*/  LDSM.16.M88.4 R12, [R196+0x5e180] ;  /* 0x05e18000c40c783b */ /* 0x000aae0000000200 */
[----:B------:R-:W-:Y:S01]  /*28fc0*/  HMMA.1688.F32.TF32 R16, R88, R18, R76 ;  /* 0x000000125810723c */ /* 0x000fe2000008104c */
[----:B-----5:R-:W5:Y:S07]  /*28fd0*/  LDL.LU R196, [R1+0x714] ;  /* 0x0007140001c47983 */ /* 0x020f6e0000300800 */
[C---:B-1----:R-:W-:Y:S08]  /*28fe0*/  HMMA.1688.F32.TF32 R8, R96.reuse, R28, R124 ;  /* 0x0000001c6008723c */ /* 0x042ff0000008107c */
[----:B---3--:R-:W-:Y:S08]  /*28ff0*/  HMMA.1688.F32.TF32 R36, R96, R24, R120 ;  /* 0x000000186024723c */ /* 0x008ff00000081078 */
[-C--:B----4-:R-:W-:Y:S08]  /*29000*/  HMMA.1688.F32.TF32 R88, R160, R64.reuse, R108 ;  /* 0x00000040a058723c */ /* 0x090ff0000008106c */
[C---:B------:R-:W-:Y:S08]  /*29010*/  HMMA.1688.F32.TF32 R76, R96.reuse, R64, R116 ;  /* 0x00000040604c723c */ /* 0x040ff00000081074 */
[C---:B--2---:R-:W-:Y:S08]  /*29020*/  HMMA.1688.F32.TF32 R48, R96.reuse, R68, R48 ;  /* 0x000000446030723c */ /* 0x044ff00000081030 */
[C---:B------:R-:W-:Y:S08]  /*29030*/  HMMA.1688.F32.TF32 R52, R96.reuse, R44, R52 ;  /* 0x0000002c6034723c */ /* 0x040ff00000081034 */
[C---:B------:R-:W-:Y:S08]  /*29040*/  HMMA.1688.F32.TF32 R40, R96.reuse, R32, R40 ;  /* 0x000000206028723c */ /* 0x040ff00000081028 */
[C---:B------:R-:W-:Y:S08]  /*29050*/  HMMA.1688.F32.TF32 R84, R96.reuse, R4, R84 ;  /* 0x000000046054723c */ /* 0x040ff00000081054 */
[----:B------:R-:W-:Y:S08]  /*29060*/  HMMA.1688.F32.TF32 R96, R96, R12, R92 ;  /* 0x0000000c6060723c */ /* 0x000ff0000008105c */
[C---:B------:R-:W-:Y:S08]  /*29070*/  HMMA.1688.F32.TF32 R108, R56.reuse, R68, R72 ;  /* 0x00000044386c723c */ /* 0x040ff00000081048 */
[C---:B------:R-:W-:Y:S08]  /*29080*/  HMMA.1688.F32.TF32 R92, R56.reuse, R44, R16 ;  /* 0x0000002c385c723c */ /* 0x040ff00000081010 */
[----:B------:R-:W-:Y:S08]  /*29090*/  HMMA.1688.F32.TF32 R72, R56, R32, R60 ;  /* 0x000000203848723c */ /* 0x000ff0000008103c */
[-C--:B------:R-:W-:Y:S08]  /*290a0*/  HMMA.1688.F32.TF32 R156, R112, R28.reuse, R156 ;  /* 0x0000001c709c723c */ /* 0x080ff0000008109c */
[----:B------:R-:W-:Y:S08]  /*290b0*/  HMMA.1688.F32.TF32 R188, R56, R28, R188 ;  /* 0x0000001c38bc723c */ /* 0x000ff000000810bc */
[-C--:B------:R-:W-:Y:S08]  /*290c0*/  HMMA.1688.F32.TF32 R152, R112, R24.reuse, R152 ;  /* 0x000000187098723c */ /* 0x080ff00000081098 */
[----:B------:R-:W-:Y:S08]  /*290d0*/  HMMA.1688.F32.TF32 R192, R56, R24, R192 ;  /* 0x0000001838c0723c */ /* 0x000ff000000810c0 */
        /* <DEDUP_REMOVED lines=11> */
[----:B------:R-:W-:Y:S01]  /*29190*/  HMMA.1688.F32.TF32 R16, R56, R12, R80 ;  /* 0x0000000c3810723c */ /* 0x000fe20000081050 */
[----:B------:R-:W-:Y:S04]  /*291a0*/  LDS R80, [R2+0xd080] ;  /* 0x00d0800002507984 */ /* 0x000fe80000000800 */
[----:B------:R-:W-:Y:S04]  /*291b0*/  LDS R82, [R2+0xd880] ;  /* 0x00d8800002527984 */ /* 0x000fe80000000800 */
[----:B------:R-:W-:Y:S04]  /*291c0*/  LDS R81, [R3+0xd080] ;  /* 0x00d0800003517984 */ /* 0x000fe80000000800 */
[----:B------:R-:W2:Y:S04]  /*291d0*/  LDS R83, [R3+0xd880] ;  /* 0x00d8800003537984 */ /* 0x000ea80000000800 */
[----:B------:R-:W-:Y:S04]  /*291e0*/  LDS R56, [R2+0xd100] ;  /* 0x00d1000002387984 */ /* 0x000fe80000000800 */
[----:B------:R-:W-:Y:S04]  /*291f0*/  LDS R58, [R2+0xd900] ;  /* 0x00d90000023a7984 */ /* 0x000fe80000000800 */
[----:B------:R-:W-:Y:S04]  /*29200*/  LDS R57, [R3+0xd100] ;  /* 0x00d1000003397984 */ /* 0x000fe80000000800 */
[----:B------:R-:W3:Y:S04]  /*29210*/  LDS R59, [R3+0xd900] ;  /* 0x00d90000033b7984 */ /* 0x000ee80000000800 */
[----:B------:R-:W-:Y:S04]  /*29220*/  LDS R20, [R2+0xd180] ;  /* 0x00d1800002147984 */ /* 0x000fe80000000800 */
[----:B------:R-:W-:Y:S04]  /*29230*/  LDS R22, [R2+0xd980] ;  /* 0x00d9800002167984 */ /* 0x000fe80000000800 */
[----:B------:R-:W-:Y:S04]  /*29240*/  LDS R21, [R3+0xd180] ;  /* 0x00d1800003157984 */ /* 0x000fe80000000800 */
[----:B------:R-:W4:Y:S01]  /*29250*/  LDS R23, [R3+0xd980] ;  /* 0x00d9800003177984 */ /* 0x000f220000000800 */
[C---:B------:R-:W-:Y:S08]  /*29260*/  HMMA.1688.F32.TF32 R100, R160.reuse, R28, R100 ;  /* 0x0000001ca064723c */ /* 0x040ff00000081064 */
[C---:B------:R-:W-:Y:S08]  /*29270*/  HMMA.1688.F32.TF32 R104, R160.reuse, R24, R104 ;  /* 0x00000018a068723c */ /* 0x040ff00000081068 */
[C---:B------:R-:W-:Y:S08]  /*29280*/  HMMA.1688.F32.TF32 R120, R160.reuse, R68, R180 ;  /* 0x00000044a078723c */ /* 0x040ff000000810b4 */
[C---:B------:R-:W-:Y:S08]  /*29290*/  HMMA.1688.F32.TF32 R116, R160.reuse, R44, R176 ;  /* 0x0000002ca074723c */ /* 0x040ff000000810b0 */
[C---:B------:R-:W-:Y:S08]  /*292a0*/  HMMA.1688.F32.TF32 R168, R160.reuse, R32, R168 ;  /* 0x00000020a0a8723c */ /* 0x040ff000000810a8 */
[C---:B------:R-:W-:Y:S08]  /*292b0*/  HMMA.1688.F32.TF32 R164, R160.reuse, R4, R164 ;  /* 0x00000004a0a4723c */ /* 0x040ff000000810a4 */
[----:B------:R-:W-:Y:S08]  /*292c0*/  HMMA.1688.F32.TF32 R160, R160, R12, R172 ;  /* 0x0000000ca0a0723c */ /* 0x000ff000000810ac */
[----:B-1----:R-:W-:Y:S08]  /*292d0*/  HMMA.1688.F32.TF32 R176, R112, R66, R88 ;  /* 0x0000004270b0723c */ /* 0x002ff00000081058 */
        /* <DEDUP_REMOVED lines=8> */
[----:B---3--:R-:W-:Y:S08]  /*29360*/  HMMA.1688.F32.TF32 R124, R56, R26, R36 ;  /* 0x0000001a387c723c */ /* 0x008ff00000081024 */
[C---:B------:R-:W-:Y:S08]  /*29370*/  HMMA.1688.F32.TF32 R100, R112.reuse, R30, R100 ;  /* 0x0000001e7064723c */ /* 0x040ff00000081064 */
[C---:B------:R-:W-:Y:S01]  /*29380*/  HMMA.1688.F32.TF32 R88, R112.reuse, R70, R120 ;  /* 0x000000467058723c */ /* 0x040fe20000081078 */
[----:B------:R-:W-:Y:S04]  /*29390*/  LDS R120, [R2+0xe000] ;  /* 0x00e0000002787984 */ /* 0x000fe80000000800 */
[----:B------:R-:W-:Y:S03]  /*293a0*/  LDS R122, [R2+0xe800] ;  /* 0x00e80000027a7984 */ /* 0x000fe60000000800 */
[C---:B------:R-:W-:Y:S01]  /*293b0*/  HMMA.1688.F32.TF32 R116, R112.reuse, R46, R116 ;  /* 0x0000002e7074723c */ /* 0x040fe20000081074 */
[----:B------:R-:W-:Y:S04]  /*293c0*/  LDS R121, [R3+0xe000] ;  /* 0x00e0000003797984 */ /* 0x000fe80000000800 */
[----:B------:R-:W-:Y:S03]  /*293d0*/  LDS R123, [R3+0xe800] ;  /* 0x00e80000037b7984 */ /* 0x000fe60000000800 */
[C---:B------:R-:W-:Y:S08]  /*293e0*/  HMMA.1688.F32.TF32 R168, R112.reuse, R34, R168 ;  /* 0x0000002270a8723c */ /* 0x040ff000000810a8 */
[----:B------:R-:W-:Y:S08]  /*293f0*/  HMMA.1688.F32.TF32 R160, R112, R14, R160 ;  /* 0x0000000e70a0723c */ /* 0x000ff000000810a0 */
[C---:B------:R-:W-:Y:S01]  /*29400*/  HMMA.1688.F32.TF32 R172, R56.reuse, R30, R8 ;  /* 0x0000001e38ac723c */ /* 0x040fe20000081008 */
[----:B------:R-:W-:Y:S04]  /*29410*/  LDS R8, [R2+0xe180] ;  /* 0x00e1800002087984 */ /* 0x000fe80000000800 */
[----:B------:R-:W-:Y:S03]  /*29420*/  LDS R10, [R2+0xe980] ;  /* 0x00e98000020a7984 */ /* 0x000fe60000000800 */
[C---:B------:R-:W-:Y:S01]  /*29430*/  HMMA.1688.F32.TF32 R76, R56.reuse, R66, R76 ;  /* 0x00000042384c723c */ /* 0x040fe2000008104c */
[----:B------:R-:W-:Y:S04]  /*29440*/  LDS R9, [R3+0xe180] ;  /* 0x00e1800003097984 */ /* 0x000fe80000000800 */
[----:B------:R-:W-:Y:S03]  /*29450*/  LDS R11, [R3+0xe980] ;  /* 0x00e98000030b7984 */ /* 0x000fe60000000800 */
[C---:B------:R-:W-:Y:S01]  /*29460*/  HMMA.1688.F32.TF32 R80, R56.reuse, R70, R48 ;  /* 0x000000463850723c */ /* 0x040fe20000081030 */
[----:B------:R-:W-:Y:S07]  /*29470*/  LDSM.16.M88.4 R48, [R197+0x50180] ;  /* 0x05018000c530783b */ /* 0x000fee0000000200 */
[C---:B------:R-:W-:Y:S08]  /*29480*/  HMMA.1688.F32.TF32 R52, R56.reuse, R46, R52 ;  /* 0x0000002e3834723c */ /* 0x040ff00000081034 */
[C---:B------:R-:W-:Y:S08]  /*29490*/  HMMA.1688.F32.TF32 R40, R56.reuse, R34, R40 ;  /* 0x000000223828723c */ /* 0x040ff00000081028 */
[C---:B------:R-:W-:Y:S08]  /*294a0*/  HMMA.1688.F32.TF32 R84, R56.reuse, R6, R84 ;  /* 0x000000063854723c */ /* 0x040ff00000081054 */
[----:B------:R-:W-:Y:S01]  /*294b0*/  HMMA.1688.F32.TF32 R36, R56, R14, R96 ;  /* 0x0000000e3824723c */ /* 0x000fe20000081060 */
[----:B------:R-:W-:Y:S04]  /*294c0*/  LDS R96, [R2+0xe100] ;  /* 0x00e1000002607984 */ /* 0x000fe80000000800 */
[----:B------:R-:W-:Y:S03]  /*294d0*/  LDS R98, [R2+0xe900] ;  /* 0x00e9000002627984 */ /* 0x000fe60000000800 */
[----:B----4-:R-:W-:Y:S01]  /*294e0*/  HMMA.1688.F32.TF32 R180, R20, R30, R188 ;  /* 0x0000001e14b4723c */ /* 0x010fe200000810bc */
[----:B------:R-:W-:Y:S04]  /*294f0*/  LDS R97, [R3+0xe100] ;  /* 0x00e1000003617984 */ /* 0x000fe80000000800 */
[----:B------:R-:W-:Y:S03]  /*29500*/  LDS R99, [R3+0xe900] ;  /* 0x00e9000003637984 */ /* 0x000fe60000000800 */
[C---:B------:R-:W-:Y:S01]  /*29510*/  HMMA.1688.F32.TF32 R104, R112.reuse, R26, R104 ;  /* 0x0000001a7068723c */ /* 0x040fe20000081068 */
[----:B------:R-:W1:Y:S04]  /*29520*/  LDSM.16.M88.4 R56, [R197+0x52180] ;  /* 0x05218000c538783b */ /* 0x000e680000000200 */
[----:B------:R-:W2:Y:S03]  /*29530*/  LDL.LU R189, [R1+0x728] ;  /* 0x0007280001bd7983 */ /* 0x000ea60000300800 */
[----:B------:R-:W-:Y:S01]  /*29540*/  HMMA.1688.F32.TF32 R164, R112, R6, R164 ;  /* 0x0000000670a4723c */ /* 0x000fe200000810a4 */
[----:B------:R-:W-:Y:S04]  /*29550*/  LDS R112, [R2+0xe080] ;  /* 0x00e0800002707984 */ /* 0x000fe80000000800 */
[----:B------:R-:W-:Y:S03]  /*29560*/  LDS R114, [R2+0xe880] ;  /* 0x00e8800002727984 */ /* 0x000fe60000000800 */
[C---:B------:R-:W-:Y:S01]  /*29570*/  HMMA.1688.F32.TF32 R192, R20.reuse, R26, R192 ;  /* 0x0000001a14c0723c */ /* 0x040fe200000810c0 */
[----:B------:R-:W-:Y:S04]  /*29580*/  LDS R113, [R3+0xe080] ;  /* 0x00e0800003717984 */ /* 0x000fe80000000800 */
[----:B------:R-:W3:Y:S03]  /*29590*/  LDS R115, [R3+0xe880] ;  /* 0x00e8800003737984 */ /* 0x000ee60000000800 */
[C---:B------:R-:W-:Y:S01]  /*295a0*/  HMMA.1688.F32.TF32 R64, R20.reuse, R66, R184 ;  /* 0x000000421440723c */ /* 0x040fe200000810b8 */
[----:B------:R-:W-:Y:S04]  /*295b0*/  LDSM.16.M88.4 R24, [R197+0x58180] ;  /* 0x05818000c518783b */ /* 0x000fe80000000200 */
[----:B------:R-:W4:Y:S03]  /*295c0*/  LDL.LU R190, [R1+0x730] ;  /* 0x0007300001be7983 */ /* 0x000f260000300800 */
[C---:B------:R-:W-:Y:S01]  /*295d0*/  HMMA.1688.F32.TF32 R68, R20.reuse, R70, R108 ;  /* 0x000000461444723c */ /* 0x040fe2000008106c */
[----:B------:R-:W2:Y:S07]  /*295e0*/  LDL.LU R191, [R1+0x708] ;  /* 0x0007080001bf7983 */ /* 0x000eae0000300800 */
[C---:B------:R-:W-:Y:S01]  /*295f0*/  HMMA.1688.F32.TF32 R44, R20.reuse, R46, R92 ;  /* 0x0000002e142c723c */ /* 0x040fe2000008105c */
[----:B------:R-:W-:Y:S07]  /*29600*/  LDSM.16.M88.4 R92, [R197+0x56180] ;  /* 0x05618000c55c783b */ /* 0x000fee0000000200 */
[C---:B------:R-:W-:Y:S08]  /*29610*/  HMMA.1688.F32.TF32 R32, R20.reuse, R34, R72 ;  /* 0x000000221420723c */ /* 0x040ff00000081048 */
[C---:B------:R-:W-:Y:S01]  /*29620*/  HMMA.1688.F32.TF32 R28, R20.reuse, R6, R60 ;  /* 0x00000006141c723c */ /* 0x040fe2000008103c */
[----:B------:R-:W5:Y:S04]  /*29630*/  LDSM.16.M88.4 R60, [R197+0x54180] ;  /* 0x05418000c53c783b */ /* 0x000f680000000200 */
[----:B------:R-:W-:Y:S03]  /*29640*/  LDSM.16.M88.4 R4, [R197+0x5e180] ;  /* 0x05e18000c504783b */ /* 0x000fe60000000200 */
[----:B------:R-:W-:Y:S01]  /*29650*/  HMMA.1688.F32.TF32 R12, R20, R14, R16 ;  /* 0x0000000e140c723c */ /* 0x000fe20000081010 */
[----:B------:R-:W5:Y:S04]  /*29660*/  LDSM.16.M88.4 R20, [R197+0x5a180] ;  /* 0x05a18000c514783b */ /* 0x000f680000000200 */
[----:B------:R-:W5:Y:S03]  /*29670*/  LDSM.16.M88.4 R16, [R197+0x5c180] ;  /* 0x05c18000c510783b */ /* 0x000f660000000200 */
[----:B-1----:R-:W-:Y:S08]  /*29680*/  HMMA.1688.F32.TF32 R72, R96, R56, R124 ;  /* 0x000000386048723c */ /* 0x002ff0000008107c */
[-C--:B------:R-:W-:Y:S08]  /*29690*/  HMMA.1688.F32.TF32 R100, R120, R48.reuse, R100 ;  /* 0x000000307864723c */ /* 0x080ff00000081064 */
[-C--:B---3--:R-:W-:Y:S08]  /*296a0*/  HMMA.1688.F32.TF32 R156, R112, R48.reuse, R156 ;  /* 0x00000030709c723c */ /* 0x088ff0000008109c */
[-C--:B------:R-:W-:Y:S08]  /*296b0*/  HMMA.1688.F32.TF32 R172, R96, R48.reuse, R172 ;  /* 0x0000003060ac723c */ /* 0x080ff000000810ac */
[----:B------:R-:W-:Y:S08]  /*296c0*/  HMMA.1688.F32.TF32 R180, R8, R48, R180 ;  /* 0x0000003008b4723c */ /* 0x000ff000000810b4 */
[-C--:B------:R-:W-:Y:S08]  /*296d0*/  HMMA.1688.F32.TF32 R104, R120, R56.reuse, R104 ;  /* 0x000000387868723c */ /* 0x080ff00000081068 */
[-C--:B------:R-:W-:Y:S08]  /*296e0*/  HMMA.1688.F32.TF32 R152, R112, R56.reuse, R152 ;  /* 0x000000387098723c */ /* 0x080ff00000081098 */
[----:B------:R-:W-:Y:S08]  /*296f0*/  HMMA.1688.F32.TF32 R124, R8, R56, R192 ;  /* 0x00000038087c723c */ /* 0x000ff000000810c0 */
[C---:B-----5:R-:W-:Y:S08]  /*29700*/  HMMA.1688.F32.TF32 R108, R120.reuse, R60, R176 ;  /* 0x0000003c786c723c */ /* 0x060ff000000810b0 */
        /* <DEDUP_REMOVED lines=29> */
[----:B------:R-:W5:Y:S03]  /*298e0*/  LDS R99, [R3+0xf900] ;  /* 0x00f9000003637984 */ /* 0x000f660000000800 */
        /* <DEDUP_REMOVED lines=9> */
[-C--:B-1----:R-:W-:Y:S08]  /*29980*/  HMMA.1688.F32.TF32 R164, R120, R18.reuse, R164 ;  /* 0x0000001278a4723c */ /* 0x082ff000000810a4 */
[-C--:B---3--:R-:W-:Y:S08]  /*29990*/  HMMA.1688.F32.TF32 R132, R112, R18.reuse, R132 ;  /* 0x000000127084723c */ /* 0x088ff00000081084 */
[----:B-----5:R-:W-:Y:S08]  /*299a0*/  HMMA.1688.F32.TF32 R84, R96, R18, R84 ;  /* 0x000000126054723c */ /* 0x020ff00000081054 */
[C---:B------:R-:W-:Y:S08]  /*299b0*/  HMMA.1688.F32.TF32 R88, R120.reuse, R94, R88 ;  /* 0x0000005e7858723c */ /* 0x040ff00000081058 */
[----:B------:R-:W-:Y:S08]  /*299c0*/  HMMA.1688.F32.TF32 R116, R120, R26, R116 ;  /* 0x0000001a7874723c */ /* 0x000ff00000081074 */
[----:B--2---:R-:W-:Y:S01]  /*299d0*/  HMMA.1688.F32.TF32 R16, R12, R18, R28 ;  /* 0x000000120c10723c */ /* 0x004fe2000008101c */
[----:B------:R-:W2:Y:S04]  /*299e0*/  LDL.LU R29, [R1+0x6e8] ;  /* 0x0006e800011d7983 */ /* 0x000ea80000300800 */
[----:B------:R-:W3:Y:S03]  /*299f0*/  LDL.LU R28, [R1+0x6f4] ;  /* 0x0006f400011c7983 */ /* 0x000ee60000300800 */
[C---:B------:R-:W-:Y:S08]  /*29a00*/  HMMA.1688.F32.TF32 R168, R120.reuse, R22, R168 ;  /* 0x0000001678a8723c */ /* 0x040ff000000810a8 */
[----:B------:R-:W-:Y:S08]  /*29a10*/  HMMA.1688.F32.TF32 R160, R120, R6, R160 ;  /* 0x0000000678a0723c */ /* 0x000ff000000810a0 */
[C---:B------:R-:W-:Y:S08]  /*29a20*/  HMMA.1688.F32.TF32 R144, R112.reuse, R94, R144 ;  /* 0x0000005e7090723c */ /* 0x040ff00000081090 */
[C---:B------:R-:W-:Y:S08]  /*29a30*/  HMMA.1688.F32.TF32 R140, R112.reuse, R26, R140 ;  /* 0x0000001a708c723c */ /* 0x040ff0000008108c */
        /* <DEDUP_REMOVED lines=12> */
[----:B------:R-:W-:Y:S01]  /*29b00*/  HMMA.1688.F32.TF32 R4, R12, R6, R8 ;  /* 0x000000060c04723c */ /* 0x000fe20000081008 */
[----:B------:R-:W5:Y:S04]  /*29b10*/  LDL.LU R15, [R1+0x6c8] ;  /* 0x0006c800010f7983 */ /* 0x000f680000300800 */
[----:B------:R-:W5:Y:S01]  /*29b20*/  LDL.LU R11, [R1+0x6d4] ;  /* 0x0006d400010b7983 */ /* 0x000f620000300800 */
[----:B------:R-:W-:-:S05]  /*29b30*/  IMAD.MOV.U32 R188, RZ, RZ, 0x7f ;  /* 0x0000007fffbc7424 */ /* 0x000fca00078e00ff */
[----:B------:R-:W-:-:S04]  /*29b40*/  IADD3 R187, R188, c[0x0][0x180], RZ ;  /* 0x00006000bcbb7a10 */ /* 0x000fc80007ffe0ff */
[----:B------:R-:W-:-:S04]  /*29b50*/  SHF.R.S32.HI R188, RZ, 0x1f, R187 ;  /* 0x0000001fffbc7819 */ /* 0x000fc800000114bb */
[----:B------:R-:W-:Y:S01]  /*29b60*/  LEA.HI R188, R188, R187, RZ, 0x7 ;  /* 0x000000bbbcbc7211 */ /* 0x000fe200078f38ff */
[----:B------:R-:W-:-:S05]  /*29b70*/  IMAD.MOV.U32 R187, RZ, RZ, c[0x0][0x180] ;  /* 0x00006000ffbb7624 */ /* 0x000fca00078e00ff */
[----:B------:R-:W-:Y:S02]  /*29b80*/  IADD3 R187, R187, -0x280, RZ ;  /* 0xfffffd80bbbb7810 */ /* 0x000fe40007ffe0ff */
[----:B------:R-:W-:-:S03]  /*29b90*/  SHF.R.S32.HI R188, RZ, 0x7, R188 ;  /* 0x00000007ffbc7819 */ /* 0x000fc600000114bc */
[----:B------:R-:W-:Y:S01]  /*29ba0*/  IMAD R2, R201, -0x80, R187 ;  /* 0xffffff80c9027824 */ /* 0x000fe200078e02bb */
[----:B------:R-:W-:-:S04]  /*29bb0*/  IADD3 R188, R188, -0x5, RZ ;  /* 0xfffffffbbcbc7810 */ /* 0x000fc80007ffe0ff */
[C---:B------:R-:W-:Y:S02]  /*29bc0*/  ISETP.GT.AND P1, PT, R2.reuse, RZ, PT ;  /* 0x000000ff0200720c */ /* 0x040fe40003f24270 */
[----:B------:R-:W-:Y:S02]  /*29bd0*/  ISETP.GE.AND P0, PT, R201, R188, PT ;  /* 0x000000bcc900720c */ /* 0x000fe40003f06270 */
[----:B------:R-:W-:Y:S01]  /*29be0*/  SEL R3, RZ, 0x4, !P1 ;  /* 0x00000004ff037807 */ /* 0x000fe20004800000 */
[----:B------:R-:W-:Y:S01]  /*29bf0*/  UIADD3 UR5, UR5, 0x1, URZ ;  /* 0x0000000105057890 */ /* 0x000fe2000fffe03f */
[----:B------:R-:W-:Y:S02]  /*29c00*/  ISETP.GT.AND P1, PT, R2, 0x4, PT ;  /* 0x000000040200780c */ /* 0x000fe40003f24270 */
[----:B------:R-:W-:Y:S01]  /*29c10*/  SEL R3, R3, RZ, !P0 ;  /* 0x000000ff03037207 */ /* 0x000fe20004000000 */
[----:B------:R-:W-:-:S03]  /*29c20*/  UISETP.GT.AND UP0, UPT, UR5, 0x4, UPT ;  /* 0x000000040500788c */ /* 0x000fc6000bf04270 */
[----:B------:R-:W-:Y:S02]  /*29c30*/  ISETP.NE.U32.AND P2, PT, R3, RZ, PT ;  /* 0x000000ff0300720c */ /* 0x000fe40003f45070 */
[----:B------:R-:W-:Y:S01]  /*29c40*/  SEL R3, RZ, 0x4, !P1 ;  /* 0x00000004ff037807 */ /* 0x000fe20004800000 */
[----:B------:R-:W-:Y:S01]  /*29c50*/  USEL UR5, UR5, URZ, !UP0 ;  /* 0x0000003f05057287 */ /* 0x000fe2000c000000 */
[-C--:B----4-:R-:W-:Y:S02]  /*29c60*/  IADD3 R190, P3, R190, R198.reuse, RZ ;  /* 0x000000c6bebe7210 */ /* 0x090fe40007f7e0ff */
[----:B------:R-:W-:Y:S02]  /*29c70*/  SEL R3, R3, RZ, !P0 ;  /* 0x000000ff03037207 */ /* 0x000fe40004000000 */
[----:B------:R-:W-:Y:S01]  /*29c80*/  IADD3 R196, P4, R196, R198, RZ ;  /* 0x000000c6c4c47210 */ /* 0x000fe20007f9e0ff */
[----:B------:R-:W-:Y:S01]  /*29c90*/  IMAD.X R189, R189, 0x1, R0, P3 ;  /* 0x00000001bdbd7824 */ /* 0x000fe200018e0600 */
[----:B------:R-:W-:Y:S01]  /*29ca0*/  ISETP.NE.U32.AND P1, PT, R3, RZ, PT ;  /* 0x000000ff0300720c */ /* 0x000fe20003f25070 */
[----:B------:R-:W-:-:S02]  /*29cb0*/  IMAD.U32 R3, RZ, RZ, UR5 ;  /* 0x00000005ff037e24 */ /* 0x000fc4000f8e00ff */
[----:B------:R-:W-:Y:S02]  /*29cc0*/  IMAD.MOV.U32 R8, RZ, RZ, R190 ;  /* 0x000000ffff087224 */ /* 0x000fe400078e00be */
[----:B------:R-:W-:Y:S02]  /*29cd0*/  IMAD R3, R3, 0x10000, R199 ;  /* 0x0001000003037824 */ /* 0x000fe400078e02c7 */
[----:B------:R-:W-:Y:S01]  /*29ce0*/  IMAD.MOV.U32 R9, RZ, RZ, R189 ;  /* 0x000000ffff097224 */ /* 0x000fe200078e00bd */
[----:B------:R-:W-:Y:S01]  /*29cf0*/  BAR.SYNC.DEFER_BLOCKING 0x0 ;  /* 0x0000000000007b1d */ /* 0x000fe20000010000 */
[----:B------:R-:W-:-:S05]  /*29d00*/  IMAD.X R191, R191, 0x1, R0, P4 ;  /* 0x00000001bfbf7824 */ /* 0x000fca00020e0600 */
[----:B------:R-:W-:Y:S04]  /*29d10*/  STL [R1+0x730], R190 ;  /* 0x000730be01007387 */ /* 0x000fe80000100800 */
[----:B------:R-:W-:Y:S04]  /*29d20*/  STL [R1+0x714], R196 ;  /* 0x000714c401007387 */ /* 0x000fe80000100800 */
[----:B------:R-:W-:Y:S04]  /*29d30*/  STL [R1+0x728], R189 ;  /* 0x000728bd01007387 */ /* 0x000fe80000100800 */
[----:B------:R-:W-:Y:S04]  /*29d40*/  STL [R1+0x708], R191 ;  /* 0x000708bf01007387 */ /* 0x000fe80000100800 */
[----:B------:R-:W4:Y:S04]  /*29d50*/  LDL.LU R14, [R1+0x6a8] ;  /* 0x0006a800010e7983 */ /* 0x000f280000300800 */
[----:B------:R-:W-:Y:S01]  /*29d60*/  @!PT LDS RZ, [RZ] ;  /* 0x00000000fffff984 */ /* 0x000fe20000000800 */
[----:B------:R-:W-:Y:S01]  /*29d70*/  @!PT LDS RZ, [RZ] ;  /* 0x00000000fffff984 */ /* 0x000fe20000000800 */
[----:B------:R-:W-:Y:S01]  /*29d80*/  @!PT LDS RZ, [RZ] ;  /* 0x00000000fffff984 */ /* 0x000fe20000000800 */
[----:B------:R1:W-:Y:S04]  /*29d90*/  LDGSTS.E [R3], [R8.64], P2 ;  /* 0x0000000008037fae */ /* 0x0003e80009121848 */
[----:B------:R-:W4:Y:S04]  /*29da0*/  LDL.LU R12, [R1+0x6b4] ;  /* 0x0006b400010c7983 */ /* 0x000f280000300800 */
[----:B------:R-:W4:Y:S01]  /*29db0*/  LDL.LU R13, [R1+0x680] ;  /* 0x00068000010d7983 */ /* 0x000f220000300800 */
[----:B-1----:R-:W-:-:S03]  /*29dc0*/  IMAD.MOV.U32 R8, RZ, RZ, R196 ;  /* 0x000000ffff087224 */ /* 0x002fc600078e00c4 */
[----:B------:R-:W4:Y:S01]  /*29dd0*/  LDL.LU R10, [R1+0x694] ;  /* 0x00069400010a7983 */ /* 0x000f220000300800 */
[----:B------:R-:W-:-:S05]  /*29de0*/  IMAD.MOV.U32 R9, RZ, RZ, R191 ;  /* 0x000000ffff097224 */ /* 0x000fca00078e00bf */
[----:B------:R1:W-:Y:S01]  /*29df0*/  LDGSTS.E [R3+0x800], [R8.64], P1 ;  /* 0x0080000008037fae */ /* 0x0003e20008921848 */
[----:B------:R-:W-:-:S04]  /*29e00*/  ISETP.GT.AND P1, PT, R2, 0x8, PT ;  /* 0x000000080200780c */ /* 0x000fc80003f24270 */
[----:B-1----:R-:W-:Y:S02]  /*29e10*/  SEL R8, RZ, 0x4, !P1 ;  /* 0x00000004ff087807 */ /* 0x002fe40004800000 */
[----:B------:R-:W-:Y:S02]  /*29e20*/  ISETP.GT.AND P1, PT, R2, 0xc, PT ;  /* 0x0000000c0200780c */ /* 0x000fe40003f24270 */
[----:B------:R-:W-:-:S04]  /*29e30*/  SEL R8, R8, RZ, !P0 ;  /* 0x000000ff08087207 */ /* 0x000fc80004000000 */
[----:B------:R-:W-:Y:S02]  /*29e40*/  ISETP.NE.U32.AND P2, PT, R8, RZ, PT ;  /* 0x000000ff0800720c */ /* 0x000fe40003f45070 */
[----:B------:R-:W-:-:S04]  /*29e50*/  SEL R8, RZ, 0x4, !P1 ;  /* 0x00000004ff087807 */ /* 0x000fc80004800000 */
[----:B------:R-:W-:-:S04]  /*29e60*/  SEL R8, R8, RZ, !P0 ;  /* 0x000000ff08087207 */ /* 0x000fc80004000000 */
[----:B------:R-:W-:Y:S02]  /*29e70*/  ISETP.NE.U32.AND P1, PT, R8, RZ, PT ;  /* 0x000000ff0800720c */ /* 0x000fe40003f25070 */
[----:B---3--:R-:W-:-:S05]  /*29e80*/  IADD3 R28, P3, R28, R198, RZ ;  /* 0x000000c61c1c7210 */ /* 0x008fca0007f7e0ff */
[----:B--2---:R-:W-:Y:S02]  /*29e90*/  IMAD.X R29, R29, 0x1, R0, P3 ;  /* 0x000000011d1d7824 */ /* 0x004fe400018e0600 */
[----:B------:R-:W-:Y:S02]  /*29ea0*/  IMAD.MOV.U32 R8, RZ, RZ, R28 ;  /* 0x000000ffff087224 */ /* 0x000fe400078e001c */
[----:B------:R-:W-:Y:S01]  /*29eb0*/  IMAD.MOV.U32 R9, RZ, RZ, R29 ;  /* 0x000000ffff097224 */ /* 0x000fe200078e001d */
[----:B------:R-:W-:Y:S04]  /*29ec0*/  STL [R1+0x6f4], R28 ;  /* 0x0006f41c01007387 */ /* 0x000fe80000100800 */
[----:B------:R-:W-:Y:S04]  /*29ed0*/  STL [R1+0x6e8], R29 ;  /* 0x0006e81d01007387 */ /* 0x000fe80000100800 */
[----:B------:R1:W-:Y:S01]  /*29ee0*/  LDGSTS.E [R3+0x1000], [R8.64], P2 ;  /* 0x0100000008037fae */ /* 0x0003e20009121848 */
[----:B-----5:R-:W-:-:S05]  /*29ef0*/  IADD3 R11, P4, R11, R198, RZ ;  /* 0x000000c60b0b7210 */ /* 0x020fca0007f9e0ff */
[----:B------:R-:W-:Y:S01]  /*29f00*/  IMAD.X R15, R15, 0x1, R0, P4 ;  /* 0x000000010f0f7824 */ /* 0x000fe200020e0600 */
[----:B------:R2:W-:Y:S01]  /*29f10*/  STL [R1+0x6d4], R11 ;  /* 0x0006d40b01007387 */ /* 0x0005e20000100800 */
[----:B-1----:R-:W-:-:S03]  /*29f20*/  IMAD.MOV.U32 R8, RZ, RZ, R11 ;  /* 0x000000ffff087224 */ /* 0x002fc600078e000b */
[----:B------:R-:W-:Y:S04]  /*29f30*/  STL [R1+0x6c8], R15 ;  /* 0x0006c80f01007387 */ /* 0x000fe80000100800 */
[----:B------:R-:W3:Y:S04]  /*29f40*/  LDL.LU R30, [R1+0x664] ;  /* 0x00066400011e7983 */ /* 0x000ee80000300800 */
[----:B--2---:R-:W2:Y:S04]  /*29f50*/  LDL.LU R11, [R1+0x668] ;  /* 0x00066800010b7983 */ /* 0x004ea80000300800 */
[----:B------:R-:W5:Y:S04]  /*29f60*/  LDL.LU R29, [R1+0x63c] ;  /* 0x00063c00011d7983 */ /* 0x000f680000300800 */
[----:B------:R-:W5:Y:S01]  /*29f70*/  LDL.LU R28, [R1+0x640] ;  /* 0x00064000011c7983 */ /* 0x000f620000300800 */
        /* <DEDUP_REMOVED lines=10> */
[----:B----4-:R-:W-:-:S05]  /*2a020*/  IADD3 R12, P3, R12, R198, RZ ;  /* 0x000000c60c0c7210 */ /* 0x010fca0007f7e0ff */
[----:B------:R-:W-:Y:S01]  /*2a030*/  IMAD.X R14, R14, 0x1, R0, P3 ;  /* 0x000000010e0e7824 */ /* 0x000fe200018e0600 */
[----:B------:R-:W-:Y:S01]  /*2a040*/  IADD3 R10, P4, R10, R198, RZ ;  /* 0x000000c60a0a7210 */ /* 0x000fe20007f9e0ff */
[----:B------:R-:W-:Y:S01]  /*2a050*/  IMAD.MOV.U32 R8, RZ, RZ, R12 ;  /* 0x000000ffff087224 */ /* 0x000fe200078e000c */
[----:B------:R-:W-:Y:S01]  /*2a060*/  STL [R1+0x6b4], R12 ;  /* 0x0006b40c01007387 */ /* 0x000fe20000100800 */
[----:B------:R-:W-:Y:S02]  /*2a070*/  IMAD.MOV.U32 R9, RZ, RZ, R14 ;  /* 0x000000ffff097224 */ /* 0x000fe400078e000e */
[----:B------:R-:W-:Y:S01]  /*2a080*/  IMAD.X R13, R13, 0x1, R0, P4 ;  /* 0x000000010d0d7824 */ /* 0x000fe200020e0600 */
[----:B------:R1:W-:Y:S04]  /*2a090*/  STL [R1+0x6a8], R14 ;  /* 0x0006a80e01007387 */ /* 0x0003e80000100800 */
[----:B------:R-:W-:Y:S04]  /*2a0a0*/  STL [R1+0x694], R10 ;  /* 0x0006940a01007387 */ /* 0x000fe80000100800 */
[----:B------:R4:W-:Y:S04]  /*2a0b0*/  LDGSTS.E [R3+0x2000], [R8.64], P2 ;  /* 0x0200000008037fae */ /* 0x0009e80009121848 */
[----:B-1----:R-:W5:Y:S04]  /*2a0c0*/  LDL.LU R14, [R1+0x620] ;  /* 0x00062000010e7983 */ /* 0x002f680000300800 */
[----:B------:R1:W-:Y:S01]  /*2a0d0*/  STL [R1+0x680], R13 ;  /* 0x0006800d01007387 */ /* 0x0003e20000100800 */
[----:B----4-:R-:W-:-:S03]  /*2a0e0*/  IMAD.MOV.U32 R8, RZ, RZ, R10 ;  /* 0x000000ffff087224 */ /* 0x010fc600078e000a */
[----:B------:R-:W4:Y:S01]  /*2a0f0*/  LDL.LU R12, [R1+0x600] ;  /* 0x00060000010c7983 */ /* 0x000f220000300800 */
[----:B------:R-:W-:-:S03]  /*2a100*/  IMAD.MOV.U32 R9, RZ, RZ, R13 ;  /* 0x000000ffff097224 */ /* 0x000fc600078e000d */
[----:B------:R-:W4:Y:S04]  /*2a110*/  LDL.LU R15, [R1+0x61c] ;  /* 0x00061c00010f7983 */ /* 0x000f280000300800 */
[----:B------:R1:W-:Y:S01]  /*2a120*/  LDGSTS.E [R3+0x2800], [R8.64], P1 ;  /* 0x0280000008037fae */ /* 0x0003e20008921848 */
[----:B------:R-:W-:-:S03]  /*2a130*/  ISETP.GT.AND P1, PT, R2, 0x18, PT ;  /* 0x000000180200780c */ /* 0x000fc60003f24270 */
[----:B-1----:R-:W4:Y:S04]  /*2a140*/  LDL.LU R13, [R1+0x5fc] ;  /* 0x0005fc00010d7983 */ /* 0x002f280000300800 */
[----:B------:R-:W4:Y:S01]  /*2a150*/  LDL.LU R10, [R1+0x5e0] ;  /* 0x0005e000010a7983 */ /* 0x000f220000300800 */
[----:B------:R-:W-:Y:S02]  /*2a160*/  SEL R8, RZ, 0x4, !P1 ;  /* 0x00000004ff087807 */ /* 0x000fe40004800000 */
[----:B------:R-:W-:Y:S02]  /*2a170*/  ISETP.GT.AND P1, PT, R2, 0x1c, PT ;  /* 0x0000001c0200780c */ /* 0x000fe40003f24270 */
[----:B------:R-:W-:-:S04]  /*2a180*/  SEL R8, R8, RZ, !P0 ;  /* 0x000000ff08087207 */ /* 0x000fc80004000000 */
[----:B------:R-:W-:Y:S02]  /*2a190*/  ISETP.NE.U32.AND P2, PT, R8, RZ, PT ;  /* 0x000000ff0800720c */ /* 0x000fe40003f45070 */
[----:B------:R-:W-:-:S04]  /*2a1a0*/  SEL R8, RZ, 0x4, !P1 ;  /* 0x00000004ff087807 */ /* 0x000fc80004800000 */
[----:B------:R-:W-:-:S04]  /*2a1b0*/  SEL R8, R8, RZ, !P0 ;  /* 0x000000ff08087207 */ /* 0x000fc80004000000 */
[----:B------:R-:W-:Y:S02]  /*2a1c0*/  ISETP.NE.U32.AND P1, PT, R8, RZ, PT ;  /* 0x000000ff0800720c */ /* 0x000fe40003f25070 */
[----:B--2---:R-:W-:-:S05]  /*2a1d0*/  IADD3 R11, P3, R11, R198, RZ ;  /* 0x000000c60b0b7210 */ /* 0x004fca0007f7e0ff */
[----:B---3--:R-:W-:Y:S01]  /*2a1e0*/  IMAD.X R30, R30, 0x1, R0, P3 ;  /* 0x000000011e1e7824 */ /* 0x008fe200018e0600 */
[----:B-----5:R-:W-:Y:S01]  /*2a1f0*/  IADD3 R28, P4, R28, R198, RZ ;  /* 0x000000c61c1c7210 */ /* 0x020fe20007f9e0ff */
[----:B------:R1:W-:Y:S01]  /*2a200*/  STL [R1+0x668], R11 ;  /* 0x0006680b01007387 */ /* 0x0003e20000100800 */
[----:B------:R-:W-:-:S03]  /*2a210*/  IMAD.MOV.U32 R8, RZ, RZ, R11 ;  /* 0x000000ffff087224 */ /* 0x000fc600078e000b */
[----:B------:R-:W-:Y:S04]  /*2a220*/  STL [R1+0x664], R30 ;  /* 0x0006641e01007387 */ /* 0x000fe80000100800 */
[----:B------:R-:W-:Y:S04]  /*2a230*/  STL [R1+0x640], R28 ;  /* 0x0006401c01007387 */ /* 0x000fe80000100800 */
[----:B-1----:R-:W2:Y:S01]  /*2a240*/  LDL.LU R11, [R1+0x5dc] ;  /* 0x0005dc00010b7983 */ /* 0x002ea20000300800 */
[----:B------:R-:W-:Y:S02]  /*2a250*/  IMAD.MOV.U32 R9, RZ, RZ, R30 ;  /* 0x000000ffff097224 */ /* 0x000fe400078e001e */
[----:B------:R-:W-:-:S03]  /*2a260*/  IMAD.X R29, R29, 0x1, R0, P4 ;  /* 0x000000011d1d7824 */ /* 0x000fc600020e0600 */
[----:B------:R1:W-:Y:S02]  /*2a270*/  LDGSTS.E [R3+0x3000], [R8.64], P2 ;  /* 0x0300000008037fae */ /* 0x0003e40009121848 */
[----:B-1----:R-:W-:Y:S02]  /*2a280*/  IMAD.MOV.U32 R8, RZ, RZ, R28 ;  /* 0x000000ffff087224 */ /* 0x002fe400078e001c */
        /* <DEDUP_REMOVED lines=10> */
[----:B------:R-:W-:-:S05]  /*2a330*/  IADD3 R14, P3, R14, R198, RZ ;  /* 0x000000c60e0e7210 */ /* 0x000fca0007f7e0ff */
[----:B------:R-:W-:Y:S01]  /*2a340*/  IMAD.MOV.U32 R8, RZ, RZ, R14 ;  /* 0x000000ffff087224 */ /* 0x000fe200078e000e */
[----:B----4-:R-:W-:Y:S01]  /*2a350*/  IADD3 R12, P4, R12, R198, RZ ;  /* 0x000000c60c0c7210 */ /* 0x010fe20007f9e0ff */
[----:B------:R-:W-:-:S04]  /*2a360*/  IMAD.X R15, R15, 0x1, R0, P3 ;  /* 0x000000010f0f7824 */ /* 0x000fc800018e0600 */
[----:B------:R-:W-:Y:S02]  /*2a370*/  IMAD.MOV.U32 R9, RZ, RZ, R15 ;  /* 0x000000ffff097224 */ /* 0x000fe400078e000f */
[----:B------:R-:W-:-:S03]  /*2a380*/  IMAD.X R13, R13, 0x1, R0, P4 ;  /* 0x000000010d0d7824 */ /* 0x000fc600020e0600 */
[----:B------:R1:W-:Y:S02]  /*2a390*/  LDGSTS.E [R3+0x4000], [R8.64], P2 ;  /* 0x0400000008037fae */ /* 0x0003e40009121848 */
[----:B-1----:R-:W-:Y:S02]  /*2a3a0*/  IMAD.MOV.U32 R8, RZ, RZ, R12 ;  /* 0x000000ffff087224 */ /* 0x002fe400078e000c */
[----:B------:R-:W-:-:S05]  /*2a3b0*/  IMAD.MOV.U32 R9, RZ, RZ, R13 ;  /* 0x000000ffff097224 */ /* 0x000fca00078e000d */
[----:B------:R1:W-:Y:S01]  /*2a3c0*/  LDGSTS.E [R3+0x4800], [R8.64], P1 ;  /* 0x0480000008037fae */ /* 0x0003e20008921848 */
[----:B------:R-:W-:Y:S02]  /*2a3d0*/  ISETP.GT.AND P1, PT, R2, 0x28, PT ;  /* 0x000000280200780c */ /* 0x000fe40003f24270 */
[----:B------:R-:W-:Y:S01]  /*2a3e0*/  IADD3 R10, P3, R10, R198, RZ ;  /* 0x000000c60a0a7210 */ /* 0x000fe20007f7e0ff */
[----:B------:R-:W-:Y:S01]  /*2a3f0*/  STL [R1+0x63c], R29 ;  /* 0x00063c1d01007387 */ /* 0x000fe20000100800 */
[----:B-1----:R-:W-:-:S03]  /*2a400*/  SEL R8, RZ, 0x4, !P1 ;  /* 0x00000004ff087807 */ /* 0x002fc60004800000 */
[----:B------:R-:W-:Y:S01]  /*2a410*/  STL [R1+0x620], R14 ;  /* 0x0006200e01007387 */ /* 0x000fe20000100800 */
[----:B------:R-:W-:Y:S02]  /*2a420*/  ISETP.GT.AND P1, PT, R2, 0x2c, PT ;  /* 0x0000002c0200780c */ /* 0x000fe40003f24270 */
[----:B------:R-:W-:Y:S01]  /*2a430*/  SEL R8, R8, RZ, !P0 ;  /* 0x000000ff08087207 */ /* 0x000fe20004000000 */
[----:B------:R1:W-:Y:S03]  /*2a440*/  STL [R1+0x61c], R15 ;  /* 0x00061c0f01007387 */ /* 0x0003e60000100800 */
[----:B------:R-:W-:Y:S01]  /*2a450*/  ISETP.NE.U32.AND P2, PT, R8, RZ, PT ;  /* 0x000000ff0800720c */ /* 0x000fe20003f45070 */
[----:B------:R3:W-:Y:S01]  /*2a460*/  STL [R1+0x600], R12 ;  /* 0x0006000c01007387 */ /* 0x0007e20000100800 */
[----:B------:R-:W-:-:S03]  /*2a470*/  SEL R8, RZ, 0x4, !P1 ;  /* 0x00000004ff087807 */ /* 0x000fc60004800000 */
[----:B------:R-:W-:Y:S01]  /*2a480*/  STL [R1+0x5fc], R13 ;  /* 0x0005fc0d01007387 */ /* 0x000fe20000100800 */
[----:B------:R-:W-:-:S03]  /*2a490*/  SEL R8, R8, RZ, !P0 ;  /* 0x000000ff08087207 */ /* 0x000fc60004000000 */
[----:B------:R4:W-:Y:S01]  /*2a4a0*/  STL [R1+0x5e0], R10 ;  /* 0x0005e00a01007387 */ /* 0x0009e20000100800 */
[----:B------:R-:W-:Y:S01]  /*2a4b0*/  ISETP.NE.U32.AND P1, PT, R8, RZ, PT ;  /* 0x000000ff0800720c */ /* 0x000fe20003f25070 */
[----:B------:R-:W-:Y:S02]  /*2a4c0*/  IMAD.MOV.U32 R8, RZ, RZ, R10 ;  /* 0x000000ffff087224 */ /* 0x000fe400078e000a */
[----:B--2---:R-:W-:-:S05]  /*2a4d0*/  IMAD.X R11, R11, 0x1, R0, P3 ;  /* 0x000000010b0b7824 */ /* 0x004fca00018e0600 */
[----:B------:R2:W-:Y:S04]  /*2a4e0*/  STL [R1+0x5dc], R11 ;  /* 0x0005dc0b01007387 */ /* 0x0005e80000100800 */
[----:B-1----:R-:W5:Y:S04]  /*2a4f0*/  LDL.LU R15, [R1+0x45c] ;  /* 0x00045c00010f7983 */ /* 0x002f680000300800 */
[----:B------:R-:W5:Y:S04]  /*2a500*/  LDL.LU R14, [R1+0x460] ;  /* 0x00046000010e7983 */ /* 0x000f680000300800 */
[----:B---3--:R-:W3:Y:S04]  /*2a510*/  LDL.LU R12, [R1+0x47c] ;  /* 0x00047c00010c7983 */ /* 0x008ee80000300800 */
[----:B----4-:R-:W4:Y:S04]  /*2a520*/  LDL.LU R10, [R1+0x480] ;  /* 0x00048000010a7983 */ /* 0x010f280000300800 */
[----:B------:R-:W3:Y:S04]  /*2a530*/  LDL.LU R29, [R1+0x49c] ;  /* 0x00049c00011d7983 */ /* 0x000ee80000300800 */
[----:B------:R-:W3:Y:S01]  /*2a540*/  LDL.LU R28, [R1+0x4a0] ;  /* 0x0004a000011c7983 */ /* 0x000ee20000300800 */
[----:B------:R-:W-:-:S03]  /*2a550*/  IMAD.MOV.U32 R9, RZ, RZ, R11 ;  /* 0x000000ffff097224 */ /* 0x000fc600078e000b */
[----:B------:R-:W3:Y:S04]  /*2a560*/  LDL.LU R13, [R1+0x4bc] ;  /* 0x0004bc00010d7983 */ /* 0x000ee80000300800 */
[----:B--2---:R-:W2:Y:S01]  /*2a570*/  LDL.LU R11, [R1+0x4c0] ;  /* 0x0004c000010b7983 */ /* 0x004ea20000300800 */
[----:B------:R-:W-:-:S03]  /*2a580*/  IADD3 R204, P4, R204, R198, RZ ;  /* 0x000000c6cccc7210 */ /* 0x000fc60007f9e0ff */
[----:B------:R1:W-:Y:S02]  /*2a590*/  LDGSTS.E [R3+0x5000], [R8.64], P2 ;  /* 0x0500000008037fae */ /* 0x0003e40009121848 */
[----:B------:R-:W-:Y:S02]  /*2a5a0*/  IMAD.X R203, R203, 0x1, R0, P4 ;  /* 0x00000001cbcb7824 */ /* 0x000fe400020e0600 */
[----:B-1----:R-:W-:Y:S02]  /*2a5b0*/  IMAD.MOV.U32 R8, RZ, RZ, R204 ;  /* 0x000000ffff087224 */ /* 0x002fe400078e00cc */
[----:B------:R-:W-:-:S05]  /*2a5c0*/  IMAD.MOV.U32 R9, RZ, RZ, R203 ;  /* 0x000000ffff097224 */ /* 0x000fca00078e00cb */
[----:B------:R1:W-:Y:S01]  /*2a5d0*/  LDGSTS.E [R3+0x5800], [R8.64], P1 ;  /* 0x0580000008037fae */ /* 0x0003e20008921848 */
[----:B------:R-:W-:-:S04]  /*2a5e0*/  ISETP.GT.AND P1, PT, R2, 0x30, PT ;  /* 0x000000300200780c */ /* 0x000fc80003f24270 */
[----:B-1----:R-:W-:Y:S02]  /*2a5f0*/  SEL R8, RZ, 0x4, !P1 ;  /* 0x00000004ff087807 */ /* 0x002fe40004800000 */
[----:B------:R-:W-:Y:S02]  /*2a600*/  ISETP.GT.AND P1, PT, R2, 0x34, PT ;  /* 0x000000340200780c */ /* 0x000fe40003f24270 */
[----:B------:R-:W-:Y:S02]  /*2a610*/  SEL R8, R8, RZ, !P0 ;  /* 0x000000ff08087207 */ /* 0x000fe40004000000 */
[----:B------:R-:W-:Y:S02]  /*2a620*/  IADD3 R212, P3, R212, R198, RZ ;  /* 0x000000c6d4d47210 */ /* 0x000fe40007f7e0ff */
[----:B------:R-:W-:Y:S02]  /*2a630*/  ISETP.NE.U32.AND P2, PT, R8, RZ, PT ;  /* 0x000000ff0800720c */ /* 0x000fe40003f45070 */
[----:B------:R-:W-:Y:S01]  /*2a640*/  SEL R8, RZ, 0x4, !P1 ;  /* 0x00000004ff087807 */ /* 0x000fe20004800000 */
[----:B------:R-:W-:-:S03]  /*2a650*/  IMAD.X R211, R211, 0x1, R0, P3 ;  /* 0x00000001d3d37824 */ /* 0x000fc600018e0600 */
[----:B------:R-:W-:Y:S02]  /*2a660*/  SEL R8, R8, RZ, !P0 ;  /* 0x000000ff08087207 */ /* 0x000fe40004000000 */
[----:B------:R-:W-:Y:S02]  /*2a670*/  IADD3 R220, P4, R220, R198, RZ ;  /* 0x000000c6dcdc7210 */ /* 0x000fe40007f9e0ff */
[----:B------:R-:W-:Y:S01]  /*2a680*/  ISETP.NE.U32.AND P1, PT, R8, RZ, PT ;  /* 0x000000ff0800720c */ /* 0x000fe20003f25070 */
[----:B------:R-:W-:Y:S02]  /*2a690*/  IMAD.MOV.U32 R8, RZ, RZ, R212 ;  /* 0x000000ffff087224 */ /* 0x000fe400078e00d4 */
        /* <DEDUP_REMOVED lines=14> */
[----:B-----5:R-:W-:-:S05]  /*2a780*/  IADD3 R14, P3, R14, R198, RZ ;  /* 0x000000c60e0e7210 */ /* 0x020fca0007f7e0ff */
[----:B------:R-:W-:Y:S01]  /*2a790*/  IMAD.X R15, R15, 0x1, R0, P3 ;  /* 0x000000010f0f7824 */ /* 0x000fe200018e0600 */
[----:B----4-:R-:W-:Y:S01]  /*2a7a0*/  IADD3 R10, P4, R10, R198, RZ ;  /* 0x000000c60a0a7210 */ /* 0x010fe20007f9e0ff */
[----:B------:R-:W-:Y:S02]  /*2a7b0*/  IMAD.MOV.U32 R8, RZ, RZ, R14 ;  /* 0x000000ffff087224 */ /* 0x000fe400078e000e */
[----:B------:R-:W-:Y:S02]  /*2a7c0*/  IMAD.MOV.U32 R9, RZ, RZ, R15 ;  /* 0x000000ffff097224 */ /* 0x000fe400078e000f */
[----:B---3--:R-:W-:Y:S01]  /*2a7d0*/  IMAD.X R12, R12, 0x1, R0, P4 ;  /* 0x000000010c0c7824 */ /* 0x008fe200020e0600 */
[----:B------:R-:W-:Y:S04]  /*2a7e0*/  STL [R1+0x460], R14 ;  /* 0x0004600e01007387 */ /* 0x000fe80000100800 */
[----:B------:R1:W-:Y:S04]  /*2a7f0*/  LDGSTS.E [R3+0x7000], [R8.64], P2 ;  /* 0x0700000008037fae */ /* 0x0003e80009121848 */
[----:B------:R3:W-:Y:S04]  /*2a800*/  STL [R1+0x45c], R15 ;  /* 0x00045c0f01007387 */ /* 0x0007e80000100800 */
[----:B------:R-:W-:Y:S01]  /*2a810*/  STL [R1+0x480], R10 ;  /* 0x0004800a01007387 */ /* 0x000fe20000100800 */
[----:B-1----:R-:W-:-:S02]  /*2a820*/  IMAD.MOV.U32 R8, RZ, RZ, R10 ;  /* 0x000000ffff087224 */ /* 0x002fc400078e000a */
[----:B------:R-:W-:Y:S01]  /*2a830*/  IMAD.MOV.U32 R9, RZ, RZ, R12 ;  /* 0x000000ffff097224 */ /* 0x000fe200078e000c */
[----:B------:R1:W-:Y:S04]  /*2a840*/  STL [R1+0x47c], R12 ;  /* 0x00047c0c01007387 */ /* 0x0003e80000100800 */
[----:B---3--:R-:W3:Y:S04]  /*2a850*/  LDL.LU R15, [R1+0x4dc] ;  /* 0x0004dc00010f7983 */ /* 0x008ee80000300800 */
[----:B------:R4:W-:Y:S01]  /*2a860*/  LDGSTS.E [R3+0x7800], [R8.64], P1 ;  /* 0x0780000008037fae */ /* 0x0009e20008921848 */
[----:B------:R-:W-:-:S03]  /*2a870*/  ISETP.GT.AND P1, PT, R2, 0x40, PT ;  /* 0x000000400200780c */ /* 0x000fc60003f24270 */
[----:B------:R-:W5:Y:S04]  /*2a880*/  LDL.LU R14, [R1+0x4e0] ;  /* 0x0004e000010e7983 */ /* 0x000f680000300800 */
[----:B-1----:R-:W3:Y:S01]  /*2a890*/  LDL.LU R12, [R1+0x4fc] ;  /* 0x0004fc00010c7983 */ /* 0x002ee20000300800 */
[----:B----4-:R-:W-:-:S03]  /*2a8a0*/  SEL R8, RZ, 0x4, !P1 ;  /* 0x00000004ff087807 */ /* 0x010fc60004800000 */
[----:B------:R-:W4:Y:S01]  /*2a8b0*/  LDL.LU R10, [R1+0x500] ;  /* 0x00050000010a7983 */ /* 0x000f220000300800 */
[----:B------:R-:W-:Y:S02]  /*2a8c0*/  ISETP.GT.AND P1, PT, R2, 0x44, PT ;  /* 0x000000440200780c */ /* 0x000fe40003f24270 */
[----:B------:R-:W-:Y:S02]  /*2a8d0*/  SEL R8, R8, RZ, !P0 ;  /* 0x000000ff08087207 */ /* 0x000fe40004000000 */
[-C--:B------:R-:W-:Y:S02]  /*2a8e0*/  IADD3 R28, P3, R28, R198.reuse, RZ ;  /* 0x000000c61c1c7210 */ /* 0x080fe40007f7e0ff */
[----:B------:R-:W-:Y:S02]  /*2a8f0*/  ISETP.NE.U32.AND P2, PT, R8, RZ, PT ;  /* 0x000000ff0800720c */ /* 0x000fe40003f45070 */
[----:B------:R-:W-:Y:S01]  /*2a900*/  SEL R8, RZ, 0x4, !P1 ;  /* 0x00000004ff087807 */ /* 0x000fe20004800000 */
[----:B------:R-:W-:Y:S01]  /*2a910*/  IMAD.X R29, R29, 0x1, R0, P3 ;  /* 0x000000011d1d7824 */ /* 0x000fe200018e0600 */
[----:B--2---:R-:W-:-:S02]  /*2a920*/  IADD3 R11, P4, R11, R198, RZ ;  /* 0x000000c60b0b7210 */ /* 0x004fc40007f9e0ff */
[----:B------:R-:W-:Y:S01]  /*2a930*/  SEL R8, R8, RZ, !P0 ;  /* 0x000000ff08087207 */ /* 0x000fe20004000000 */
[----:B------:R-:W-:-:S03]  /*2a940*/  IMAD.MOV.U32 R9, RZ, RZ, R29 ;  /* 0x000000ffff097224 */ /* 0x000fc600078e001d */
[----:B------:R-:W-:Y:S01]  /*2a950*/  ISETP.NE.U32.AND P1, PT, R8, RZ, PT ;  /* 0x000000ff0800720c */ /* 0x000fe20003f25070 */
[----:B------:R-:W-:Y:S02]  /*2a960*/  IMAD.MOV.U32 R8, RZ, RZ, R28 ;  /* 0x000000ffff087224 */ /* 0x000fe400078e001c */
[----:B------:R-:W-:Y:S01]  /*2a970*/  IMAD.X R13, R13, 0x1, R0, P4 ;  /* 0x000000010d0d7824 */ /* 0x000fe200020e0600 */
[----:B------:R-:W-:Y:S04]  /*2a980*/  STL [R1+0x4a0], R28 ;  /* 0x0004a01c01007387 */ /* 0x000fe80000100800 */
[----:B------:R-:W-:Y:S04]  /*2a990*/  STL [R1+0x49c], R29 ;  /* 0x00049c1d01007387 */ /* 0x000fe80000100800 */
[----:B------:R-:W-:Y:S04]  /*2a9a0*/  STL [R1+0x4c0], R11 ;  /* 0x0004c00b01007387 */ /* 0x000fe80000100800 */
[----:B------:R1:W-:Y:S04]  /*2a9b0*/  LDGSTS.E [R3+0x8000], [R8.64], P2 ;  /* 0x0800000008037fae */ /* 0x0003e80009121848 */
[----:B------:R2:W-:Y:S01]  /*2a9c0*/  STL [R1+0x4bc], R13 ;  /* 0x0004bc0d01007387 */ /* 0x0005e20000100800 */
[----:B-1----:R-:W-:-:S02]  /*2a9d0*/  IMAD.MOV.U32 R9, RZ, RZ, R13 ;  /* 0x000000ffff097224 */ /* 0x002fc400078e000d */
[----:B------:R-:W-:Y:S01]  /*2a9e0*/  IMAD.MOV.U32 R8, RZ, RZ, R11 ;  /* 0x000000ffff087224 */ /* 0x000fe200078e000b */
[----:B--2---:R-:W2:Y:S04]  /*2a9f0*/  LDL.LU R13, [R1+0x51c] ;  /* 0x00051c00010d7983 */ /* 0x004ea80000300800 */
[----:B------:R-:W2:Y:S04]  /*2aa00*/  LDL.LU R11, [R1+0x520] ;  /* 0x00052000010b7983 */ /* 0x000ea80000300800 */
[----:B------:R-:W2:Y:S04]  /*2aa10*/  LDL.LU R31, [R1+0x53c] ;  /* 0x00053c00011f7983 */ /* 0x000ea80000300800 */
[----:B------:R-:W2:Y:S04]  /*2aa20*/  LDL.LU R30, [R1+0x540] ;  /* 0x00054000011e7983 */ /* 0x000ea80000300800 */
        /* <DEDUP_REMOVED lines=10> */
[----:B---3--:R-:W-:Y:S01]  /*2aad0*/  IMAD.X R15, R15, 0x1, R0, P3 ;  /* 0x000000010f0f7824 */ /* 0x008fe200018e0600 */
[----:B----4-:R-:W-:Y:S01]  /*2aae0*/  IADD3 R10, P4, R10, R198, RZ ;  /* 0x000000c60a0a7210 */ /* 0x010fe20007f9e0ff */
[----:B------:R-:W-:Y:S02]  /*2aaf0*/  IMAD.MOV.U32 R8, RZ, RZ, R14 ;  /* 0x000000ffff087224 */ /* 0x000fe400078e000e */
[----:B------:R-:W-:Y:S02]  /*2ab00*/  IMAD.MOV.U32 R9, RZ, RZ, R15 ;  /* 0x000000ffff097224 */ /* 0x000fe400078e000f */
[----:B------:R-:W-:-:S03]  /*2ab10*/  IMAD.X R12, R12, 0x1, R0, P4 ;  /* 0x000000010c0c7824 */ /* 0x000fc600020e0600 */
[----:B------:R1:W-:Y:S02]  /*2ab20*/  LDGSTS.E [R3+0x9000], [R8.64], P2 ;  /* 0x0900000008037fae */ /* 0x0003e40009121848 */
[----:B-1----:R-:W-:Y:S02]  /*2ab30*/  IMAD.MOV.U32 R8, RZ, RZ, R10 ;  /* 0x000000ffff087224 */ /* 0x002fe400078e000a */
[----:B------:R-:W-:-:S05]  /*2ab40*/  IMAD.MOV.U32 R9, RZ, RZ, R12 ;  /* 0x000000ffff097224 */ /* 0x000fca00078e000c */
[----:B------:R1:W-:Y:S01]  /*2ab50*/  LDGSTS.E [R3+0x9800], [R8.64], P1 ;  /* 0x0980000008037fae */ /* 0x0003e20008921848 */
[----:B------:R-:W-:-:S03]  /*2ab60*/  ISETP.GT.AND P1, PT, R2, 0x50, PT ;  /* 0x000000500200780c */ /* 0x000fc60003f24270 */
[----:B------:R-:W-:Y:S04]  /*2ab70*/  STL [R1+0x4e0], R14 ;  /* 0x0004e00e01007387 */ /* 0x000fe80000100800 */
[----:B------:R3:W-:Y:S01]  /*2ab80*/  STL [R1+0x4dc], R15 ;  /* 0x0004dc0f01007387 */ /* 0x0007e20000100800 */
[----:B-1----:R-:W-:-:S03]  /*2ab90*/  SEL R8, RZ, 0x4, !P1 ;  /* 0x00000004ff087807 */ /* 0x002fc60004800000 */
[----:B------:R-:W-:Y:S01]  /*2aba0*/  STL [R1+0x500], R10 ;  /* 0x0005000a01007387 */ /* 0x000fe20000100800 */
[----:B------:R-:W-:Y:S02]  /*2abb0*/  ISETP.GT.AND P1, PT, R2, 0x54, PT ;  /* 0x000000540200780c */ /* 0x000fe40003f24270 */
[----:B------:R-:W-:Y:S01]  /*2abc0*/  SEL R8, R8, RZ, !P0 ;  /* 0x000000ff08087207 */ /* 0x000fe20004000000 */
[----:B------:R1:W-:Y:S04]  /*2abd0*/  STL [R1+0x4fc], R12 ;  /* 0x0004fc0c01007387 */ /* 0x0003e80000100800 */
[----:B------:R-:W4:Y:S01]  /*2abe0*/  LDL.LU R29, [R1+0x55c] ;  /* 0x00055c00011d7983 */ /* 0x000f220000300800 */
[----:B------:R-:W-:Y:S02]  /*2abf0*/  ISETP.NE.U32.AND P2, PT, R8, RZ, PT ;  /* 0x000000ff0800720c */ /* 0x000fe40003f45070 */
[----:B--2---:R-:W-:Y:S01]  /*2ac00*/  IADD3 R11, P3, R11, R198, RZ ;  /* 0x000000c60b0b7210 */ /* 0x004fe20007f7e0ff */
[----:B------:R-:W2:Y:S01]  /*2ac10*/  LDL.LU R28, [R1+0x560] ;  /* 0x00056000011c7983 */ /* 0x000ea20000300800 */
[----:B------:R-:W-:-:S03]  /*2ac20*/  SEL R8, RZ, 0x4, !P1 ;  /* 0x00000004ff087807 */ /* 0x000fc60004800000 */
[----:B---3--:R-:W3:Y:S01]  /*2ac30*/  LDL.LU R15, [R1+0x57c] ;  /* 0x00057c00010f7983 */ /* 0x008ee20000300800 */
[----:B------:R-:W-:Y:S01]  /*2ac40*/  IMAD.X R13, R13, 0x1, R0, P3 ;  /* 0x000000010d0d7824 */ /* 0x000fe200018e0600 */
[----:B------:R-:W-:Y:S02]  /*2ac50*/  IADD3 R30, P4, R30, R198, RZ ;  /* 0x000000c61e1e7210 */ /* 0x000fe40007f9e0ff */
[----:B------:R-:W5:Y:S01]  /*2ac60*/  LDL.LU R14, [R1+0x580] ;  /* 0x00058000010e7983 */ /* 0x000f620000300800 */
[----:B------:R-:W-:-:S03]  /*2ac70*/  SEL R8, R8, RZ, !P0 ;  /* 0x000000ff08087207 */ /* 0x000fc60004000000 */
[----:B-1----:R-:W3:Y:S01]  /*2ac80*/  LDL.LU R12, [R1+0x5a0] ;  /* 0x0005a000010c7983 */ /* 0x002ee20000300800 */
[----:B------:R-:W-:-:S03]  /*2ac90*/  IMAD.X R31, R31, 0x1, R0, P4 ;  /* 0x000000011f1f7824 */ /* 0x000fc600020e0600 */
[----:B------:R-:W3:Y:S01]  /*2aca0*/  LDL.LU R10, [R1+0x5c0] ;  /* 0x0005c000010a7983 */ /* 0x000ee20000300800 */
[----:B------:R-:W-:-:S03]  /*2acb0*/  IMAD.MOV.U32 R9, RZ, RZ, R13 ;  /* 0x000000ffff097224 */ /* 0x000fc600078e000d */
[----:B------:R-:W-:Y:S01]  /*2acc0*/  STL [R1+0x520], R11 ;  /* 0x0005200b01007387 */ /* 0x000fe20000100800 */
[----:B------:R-:W-:-:S03]  /*2acd0*/  ISETP.NE.U32.AND P1, PT, R8, RZ, PT ;  /* 0x000000ff0800720c */ /* 0x000fc60003f25070 */
[----:B------:R1:W-:Y:S01]  /*2ace0*/  STL [R1+0x51c], R13 ;  /* 0x00051c0d01007387 */ /* 0x0003e20000100800 */
[----:B------:R-:W-:-:S03]  /*2acf0*/  IMAD.MOV.U32 R8, RZ, RZ, R11 ;  /* 0x000000ffff087224 */ /* 0x000fc600078e000b */
[----:B------:R-:W-:Y:S04]  /*2ad00*/  STL [R1+0x540], R30 ;  /* 0x0005401e01007387 */ /* 0x000fe80000100800 */
[----:B------:R1:W-:Y:S04]  /*2ad10*/  LDGSTS.E [R3+0xa000], [R8.64], P2 ;  /* 0x0a00000008037fae */ /* 0x0003e80009121848 */
[----:B-1----:R-:W3:Y:S04]  /*2ad20*/  LDL.LU R13, [R1+0x59c] ;  /* 0x00059c00010d7983 */ /* 0x002ee80000300800 */
[----:B------:R-:W-:Y:S04]  /*2ad30*/  STL [R1+0x53c], R31 ;  /* 0x00053c1f01007387 */ /* 0x000fe80000100800 */
[----:B------:R-:W3:Y:S01]  /*2ad40*/  LDL.LU R11, [R1+0x5bc] ;  /* 0x0005bc00010b7983 */ /* 0x000ee20000300800 */
[----:B------:R-:W-:-:S02]  /*2ad50*/  IMAD.MOV.U32 R8, RZ, RZ, R30 ;  /* 0x000000ffff087224 */ /* 0x000fc400078e001e */
        /* <DEDUP_REMOVED lines=10> */
[----:B--2---:R-:W-:-:S05]  /*2ae00*/  IADD3 R28, P3, R28, R198, RZ ;  /* 0x000000c61c1c7210 */ /* 0x004fca0007f7e0ff */
[----:B----4-:R-:W-:Y:S01]  /*2ae10*/  IMAD.X R29, R29, 0x1, R0, P3 ;  /* 0x000000011d1d7824 */ /* 0x010fe200018e0600 */
[-C--:B-----5:R-:W-:Y:S01]  /*2ae20*/  IADD3 R14, P4, R14, R198.reuse, RZ ;  /* 0x000000c60e0e7210 */ /* 0x0a0fe20007f9e0ff */
[----:B------:R-:W-:Y:S01]  /*2ae30*/  IMAD.MOV.U32 R8, RZ, RZ, R28 ;  /* 0x000000ffff087224 */ /* 0x000fe200078e001c */
[----:B---3--:R-:W-:-:S03]  /*2ae40*/  IADD3 R12, P3, R12, R198, RZ ;  /* 0x000000c60c0c7210 */ /* 0x008fc60007f7e0ff */
[--C-:B------:R-:W-:Y:S02]  /*2ae50*/  IMAD.X R15, R15, 0x1, R0.reuse, P4 ;  /* 0x000000010f0f7824 */ /* 0x100fe400020e0600 */
[----:B------:R-:W-:Y:S01]  /*2ae60*/  IMAD.MOV.U32 R9, RZ, RZ, R29 ;  /* 0x000000ffff097224 */ /* 0x000fe200078e001d */
[----:B------:R-:W-:Y:S01]  /*2ae70*/  IADD3 R10, P4, R10, R198, RZ ;  /* 0x000000c60a0a7210 */ /* 0x000fe20007f9e0ff */
[----:B------:R-:W-:Y:S04]  /*2ae80*/  STL [R1+0x560], R28 ;  /* 0x0005601c01007387 */ /* 0x000fe80000100800 */
[----:B------:R1:W-:Y:S04]  /*2ae90*/  STL [R1+0x55c], R29 ;  /* 0x00055c1d01007387 */ /* 0x0003e80000100800 */
[----:B------:R-:W-:Y:S04]  /*2aea0*/  STL [R1+0x580], R14 ;  /* 0x0005800e01007387 */ /* 0x000fe80000100800 */
[----:B------:R2:W-:Y:S04]  /*2aeb0*/  LDGSTS.E [R3+0xb000], [R8.64], P2 ;  /* 0x0b00000008037fae */ /* 0x0005e80009121848 */
[----:B------:R3:W-:Y:S01]  /*2aec0*/  STL [R1+0x57c], R15 ;  /* 0x00057c0f01007387 */ /* 0x0007e20000100800 */
[----:B------:R-:W-:-:S03]  /*2aed0*/  IMAD.X R13, R13, 0x1, R0, P3 ;  /* 0x000000010d0d7824 */ /* 0x000fc600018e0600 */
[----:B------:R-:W-:Y:S01]  /*2aee0*/  STL [R1+0x5a0], R12 ;  /* 0x0005a00c01007387 */ /* 0x000fe20000100800 */
[----:B--2---:R-:W-:Y:S02]  /*2aef0*/  IMAD.MOV.U32 R8, RZ, RZ, R14 ;  /* 0x000000ffff087224 */ /* 0x004fe400078e000e */
[----:B------:R-:W-:Y:S01]  /*2af00*/  IMAD.X R11, R11, 0x1, R0, P4 ;  /* 0x000000010b0b7824 */ /* 0x000fe200020e0600 */
[----:B------:R2:W-:Y:S01]  /*2af10*/  STL [R1+0x59c], R13 ;  /* 0x00059c0d01007387 */ /* 0x0005e20000100800 */
[----:B------:R-:W-:-:S03]  /*2af20*/  IMAD.MOV.U32 R9, RZ, RZ, R15 ;  /* 0x000000ffff097224 */ /* 0x000fc600078e000f */
[----:B------:R-:W-:Y:S04]  /*2af30*/  STL [R1+0x5c0], R10 ;  /* 0x0005c00a01007387 */ /* 0x000fe80000100800 */
[----:B------:R4:W-:Y:S04]  /*2af40*/  STL [R1+0x5bc], R11 ;  /* 0x0005bc0b01007387 */ /* 0x0009e80000100800 */
[----:B-1----:R-:W5:Y:S04]  /*2af50*/  LDL.LU R29, [R1+0x8] ;  /* 0x00000800011d7983 */ /* 0x002f680000300800 */
[----:B------:R1:W-:Y:S04]  /*2af60*/  LDGSTS.E [R3+0xb800], [R8.64], P1 ;  /* 0x0b80000008037fae */ /* 0x0003e80008921848 */
[----:B------:R-:W5:Y:S04]  /*2af70*/  LDL.LU R28, [R1+0xc] ;  /* 0x00000c00011c7983 */ /* 0x000f680000300800 */
[----:B---3--:R-:W3:Y:S01]  /*2af80*/  LDL.LU R15, [R1+0x28] ;  /* 0x00002800010f7983 */ /* 0x008ee20000300800 */
[----:B-1----:R-:W-:-:S03]  /*2af90*/  IMAD.MOV.U32 R9, RZ, RZ, R13 ;  /* 0x000000ffff097224 */ /* 0x002fc600078e000d */
[----:B--2---:R-:W2:Y:S01]  /*2afa0*/  LDL.LU R13, [R1+0x2c] ;  /* 0x00002c00010d7983 */ /* 0x004ea20000300800 */
[----:B------:R-:W-:-:S04]  /*2afb0*/  ISETP.GT.AND P1, PT, R2, 0x60, PT ;  /* 0x000000600200780c */ /* 0x000fc80003f24270 */
[----:B------:R-:W-:Y:S02]  /*2afc0*/  SEL R8, RZ, 0x4, !P1 ;  /* 0x00000004ff087807 */ /* 0x000fe40004800000 */
[----:B------:R-:W-:Y:S02]  /*2afd0*/  ISETP.GT.AND P1, PT, R2, 0x64, PT ;  /* 0x000000640200780c */ /* 0x000fe40003f24270 */
[----:B------:R-:W-:-:S04]  /*2afe0*/  SEL R8, R8, RZ, !P0 ;  /* 0x000000ff08087207 */ /* 0x000fc80004000000 */
[----:B------:R-:W-:Y:S02]  /*2aff0*/  ISETP.NE.U32.AND P2, PT, R8, RZ, PT ;  /* 0x000000ff0800720c */ /* 0x000fe40003f45070 */
[----:B------:R-:W-:-:S04]  /*2b000*/  SEL R8, RZ, 0x4, !P1 ;  /* 0x00000004ff087807 */ /* 0x000fc80004800000 */
[----:B------:R-:W-:-:S04]  /*2b010*/  SEL R8, R8, RZ, !P0 ;  /* 0x000000ff08087207 */ /* 0x000fc80004000000 */
[----:B------:R-:W-:Y:S01]  /*2b020*/  ISETP.NE.U32.AND P1, PT, R8, RZ, PT ;  /* 0x000000ff0800720c */ /* 0x000fe20003f25070 */
[----:B------:R-:W-:-:S05]  /*2b030*/  IMAD.MOV.U32 R8, RZ, RZ, R12 ;  /* 0x000000ffff087224 */ /* 0x000fca00078e000c */
[----:B------:R1:W-:Y:S02]  /*2b040*/  LDGSTS.E [R3+0xc000], [R8.64], P2 ;  /* 0x0c00000008037fae */ /* 0x0003e40009121848 */
[----:B-1----:R-:W-:Y:S02]  /*2b050*/  IMAD.MOV.U32 R8, RZ, RZ, R10 ;  /* 0x000000ffff087224 */ /* 0x002fe400078e000a */
[----:B------:R-:W-:Y:S01]  /*2b060*/  IMAD.MOV.U32 R9, RZ, RZ, R11 ;  /* 0x000000ffff097224 */ /* 0x000fe200078e000b */
[-C--:B------:R-:W-:Y:S01]  /*2b070*/  IADD3 R226, P3, R226, R198.reuse, RZ ;  /* 0x000000c6e2e27210 */ /* 0x080fe20007f7e0ff */
[----:B----4-:R-:W4:Y:S04]  /*2b080*/  LDL.LU R11, [R1+0x720] ;  /* 0x00072000010b7983 */ /* 0x010f280000300800 */
[----:B------:R1:W-:Y:S01]  /*2b090*/  LDGSTS.E [R3+0xc800], [R8.64], P1 ;  /* 0x0c80000008037fae */ /* 0x0003e20008921848 */
[----:B------:R-:W-:Y:S01]  /*2b0a0*/  ISETP.GT.AND P1, PT, R2, 0x68, PT ;  /* 0x000000680200780c */ /* 0x000fe20003f24270 */
[--C-:B------:R-:W-:Y:S01]  /*2b0b0*/  IMAD.X R225, R225, 0x1, R0.reuse, P3 ;  /* 0x00000001e1e17824 */ /* 0x100fe200018e0600 */
[----:B------:R-:W-:Y:S01]  /*2b0c0*/  IADD3 R232, P4, R232, R198, RZ ;  /* 0x000000c6e8e87210 */ /* 0x000fe20007f9e0ff */
[----:B------:R-:W4:Y:S01]  /*2b0d0*/  LDL.LU R10, [R1+0x72c] ;  /* 0x00072c00010a7983 */ /* 0x000f220000300800 */
[----:B-1----:R-:W-:Y:S01]  /*2b0e0*/  SEL R8, RZ, 0x4, !P1 ;  /* 0x00000004ff087807 */ /* 0x002fe20004800000 */
[----:B------:R-:W-:Y:S01]  /*2b0f0*/  IMAD.MOV.U32 R9, RZ, RZ, R225 ;  /* 0x000000ffff097224 */ /* 0x000fe200078e00e1 */
[----:B------:R-:W-:Y:S01]  /*2b100*/  ISETP.GT.AND P1, PT, R2, 0x6c, PT ;  /* 0x0000006c0200780c */ /* 0x000fe20003f24270 */
[----:B------:R-:W-:Y:S01]  /*2b110*/  IMAD.X R231, R231, 0x1, R0, P4 ;  /* 0x00000001e7e77824 */ /* 0x000fe200020e0600 */
[----:B------:R-:W-:Y:S01]  /*2b120*/  SEL R8, R8, RZ, !P0 ;  /* 0x000000ff08087207 */ /* 0x000fe20004000000 */
[----:B------:R-:W4:Y:S03]  /*2b130*/  LDL.LU R14, [R1+0x700] ;  /* 0x00070000010e7983 */ /* 0x000f260000300800 */
[----:B------:R-:W-:Y:S01]  /*2b140*/  ISETP.NE.U32.AND P2, PT, R8, RZ, PT ;  /* 0x000000ff0800720c */ /* 0x000fe20003f45070 */
[----:B------:R-:W4:Y:S01]  /*2b150*/  LDL.LU R12, [R1+0x70c] ;  /* 0x00070c00010c7983 */ /* 0x000f220000300800 */
[----:B------:R-:W-:-:S04]  /*2b160*/  SEL R8, RZ, 0x4, !P1 ;  /* 0x00000004ff087807 */ /* 0x000fc80004800000 */
[----:B------:R-:W-:-:S04]  /*2b170*/  SEL R8, R8, RZ, !P0 ;  /* 0x000000ff08087207 */ /* 0x000fc80004000000 */
[----:B------:R-:W-:Y:S01]  /*2b180*/  ISETP.NE.U32.AND P1, PT, R8, RZ, PT ;  /* 0x000000ff0800720c */ /* 0x000fe20003f25070 */
[----:B------:R-:W-:-:S05]  /*2b190*/  IMAD.MOV.U32 R8, RZ, RZ, R226 ;  /* 0x000000ffff087224 */ /* 0x000fca00078e00e2 */
[----:B------:R1:W-:Y:S02]  /*2b1a0*/  LDGSTS.E [R3+0xd000], [R8.64], P2 ;  /* 0x0d00000008037fae */ /* 0x0003e40009121848 */
        /* <DEDUP_REMOVED lines=30> */
[--C-:B------:R-:W-:Y:S01]  /*2b390*/  IMAD.X R29, R29, 0x1, R0.reuse, P3 ;  /* 0x000000011d1d7824 */ /* 0x100fe200018e0600 */
[----:B--2---:R-:W-:Y:S01]  /*2b3a0*/  IADD3 R13, P4, R13, R198, RZ ;  /* 0x000000c60d0d7210 */ /* 0x004fe20007f9e0ff */
[----:B------:R-:W-:Y:S04]  /*2b3b0*/  STL [R1+0xc], R28 ;  /* 0x00000c1c01007387 */ /* 0x000fe80000100800 */
[----:B---3--:R-:W-:Y:S01]  /*2b3c0*/  IMAD.X R15, R15, 0x1, R0, P4 ;  /* 0x000000010f0f7824 */ /* 0x008fe200020e0600 */
[----:B------:R1:W-:Y:S01]  /*2b3d0*/  STL [R1+0x8], R29 ;  /* 0x0000081d01007387 */ /* 0x0003e20000100800 */
[----:B------:R-:W-:Y:S02]  /*2b3e0*/  IMAD.MOV.U32 R8, RZ, RZ, R28 ;  /* 0x000000ffff087224 */ /* 0x000fe400078e001c */
[----:B------:R-:W-:Y:S01]  /*2b3f0*/  IMAD.MOV.U32 R9, RZ, RZ, R29 ;  /* 0x000000ffff097224 */ /* 0x000fe200078e001d */
[----:B------:R2:W-:Y:S04]  /*2b400*/  STL [R1+0x2c], R13 ;  /* 0x00002c0d01007387 */ /* 0x0005e80000100800 */
[----:B------:R3:W-:Y:S04]  /*2b410*/  STL [R1+0x28], R15 ;  /* 0x0000280f01007387 */ /* 0x0007e80000100800 */
[----:B------:R-:W5:Y:S04]  /*2b420*/  LDL.LU R31, [R1+0x6e0] ;  /* 0x0006e000011f7983 */ /* 0x000f680000300800 */
[----:B------:R-:W5:Y:S04]  /*2b430*/  LDL.LU R30, [R1+0x6ec] ;  /* 0x0006ec00011e7983 */ /* 0x000f680000300800 */
[----:B------:R2:W-:Y:S04]  /*2b440*/  LDGSTS.E [R3+0xf000], [R8.64], P2 ;  /* 0x0f00000008037fae */ /* 0x0005e80009121848 */
[----:B-1----:R-:W5:Y:S01]  /*2b450*/  LDL.LU R29, [R1+0x6c0] ;  /* 0x0006c000011d7983 */ /* 0x002f620000300800 */
[----:B--2---:R-:W-:-:S03]  /*2b460*/  IMAD.MOV.U32 R8, RZ, RZ, R13 ;  /* 0x000000ffff087224 */ /* 0x004fc600078e000d */
[----:B------:R-:W2:Y:S01]  /*2b470*/  LDL.LU R13, [R1+0x6cc] ;  /* 0x0006cc00010d7983 */ /* 0x000ea20000300800 */
[----:B------:R-:W-:Y:S01]  /*2b480*/  IMAD.MOV.U32 R9, RZ, RZ, R15 ;  /* 0x000000ffff097224 */ /* 0x000fe200078e000f */
[----:B------:R-:W-:-:S04]  /*2b490*/  ISETP.GT.AND P2, PT, R2, 0x5, PT ;  /* 0x000000050200780c */ /* 0x000fc80003f44270 */
[----:B------:R1:W-:Y:S01]  /*2b4a0*/  LDGSTS.E [R3+0xf800], [R8.64], P1 ;  /* 0x0f80000008037fae */ /* 0x0003e20008921848 */
[----:B------:R-:W-:-:S04]  /*2b4b0*/  ISETP.GT.AND P1, PT, R2, 0x1, PT ;  /* 0x000000010200780c */ /* 0x000fc80003f24270 */
[----:B-1----:R-:W-:Y:S02]  /*2b4c0*/  SEL R9, RZ, 0x4, !P1 ;  /* 0x00000004ff097807 */ /* 0x002fe40004800000 */
[----:B------:R-:W-:Y:S02]  /*2b4d0*/  SEL R8, RZ, 0x4, !P2 ;  /* 0x00000004ff087807 */ /* 0x000fe40005000000 */
[----:B------:R-:W-:Y:S02]  /*2b4e0*/  SEL R9, R9, RZ, !P0 ;  /* 0x000000ff09097207 */ /* 0x000fe40004000000 */
[----:B------:R-:W-:Y:S02]  /*2b4f0*/  SEL R8, R8, RZ, !P0 ;  /* 0x000000ff08087207 */ /* 0x000fe40004000000 */
[----:B------:R-:W-:Y:S02]  /*2b500*/  ISETP.NE.U32.AND P1, PT, R9, RZ, PT ;  /* 0x000000ff0900720c */ /* 0x000fe40003f25070 */
[----:B------:R-:W-:Y:S01]  /*2b510*/  ISETP.NE.U32.AND P2, PT, R8, RZ, PT ;  /* 0x000000ff0800720c */ /* 0x000fe20003f45070 */
[----:B------:R-:W-:Y:S01]  /*2b520*/  IMAD.U32 R8, RZ, RZ, UR5 ;  /* 0x00000005ff087e24 */ /* 0x000fe2000f8e00ff */
[----:B----4-:R-:W-:-:S02]  /*2b530*/  IADD3 R10, P3, R10, R198, RZ ;  /* 0x000000c60a0a7210 */ /* 0x010fc40007f7e0ff */
[----:B---3--:R-:W-:-:S03]  /*2b540*/  LOP3.LUT R15, R199, 0x20, RZ, 0x3c, !PT ;  /* 0x00000020c70f7812 */ /* 0x008fc600078e3cff */
[----:B------:R-:W-:Y:S02]  /*2b550*/  IMAD.X R11, R11, 0x1, R0, P3 ;  /* 0x000000010b0b7824 */ /* 0x000fe400018e0600 */
[----:B------:R-:W-:Y:S01]  /*2b560*/  IMAD R8, R8, 0x10000, R15 ;  /* 0x0001000008087824 */ /* 0x000fe200078e020f */
[----:B------:R-:W-:-:S04]  /*2b570*/  IADD3 R12, P4, R12, R198, RZ ;  /* 0x000000c60c0c7210 */ /* 0x000fc80007f9e0ff */
[----:B------:R1:W-:Y:S01]  /*2b580*/  LDGSTS.E [R8+0x200], [R10.64], P1 ;  /* 0x002000000a087fae */ /* 0x0003e20008921848 */
[----:B------:R-:W-:Y:S01]  /*2b590*/  ISETP.GT.AND P1, PT, R2, 0x9, PT ;  /* 0x000000090200780c */ /* 0x000fe20003f24270 */
[----:B------:R-:W-:Y:S02]  /*2b5a0*/  IMAD.X R14, R14, 0x1, R0, P4 ;  /* 0x000000010e0e7824 */ /* 0x000fe400020e0600 */
[----:B------:R1:W-:Y:S01]  /*2b5b0*/  STL [R1+0x72c], R10 ;  /* 0x00072c0a01007387 */ /* 0x0003e20000100800 */
[----:B------:R-:W-:-:S03]  /*2b5c0*/  SEL R9, RZ, 0x4, !P1 ;  /* 0x00000004ff097807 */ /* 0x000fc60004800000 */
[----:B------:R-:W-:Y:S01]  /*2b5d0*/  STL [R1+0x70c], R12 ;  /* 0x00070c0c01007387 */ /* 0x000fe20000100800 */
[----:B------:R-:W-:-:S03]  /*2b5e0*/  SEL R9, R9, RZ, !P0 ;  /* 0x000000ff09097207 */ /* 0x000fc60004000000 */
[----:B------:R3:W-:Y:S01]  /*2b5f0*/  STL [R1+0x720], R11 ;  /* 0x0007200b01007387 */ /* 0x0007e20000100800 */
[----:B-1----:R-:W-:Y:S02]  /*2b600*/  IMAD.MOV.U32 R10, RZ, RZ, R12 ;  /* 0x000000ffff0a7224 */ /* 0x002fe400078e000c */
[----:B---3--:R-:W-:Y:S01]  /*2b610*/  IMAD.MOV.U32 R11, RZ, RZ, R14 ;  /* 0x000000ffff0b7224 */ /* 0x008fe200078e000e */
[----:B------:R1:W-:Y:S04]  /*2b620*/  STL [R1+0x700], R14 ;  /* 0x0007000e01007387 */ /* 0x0003e80000100800 */
[----:B------:R3:W-:Y:S01]  /*2b630*/  LDGSTS.E [R8+0xa00], [R10.64], P2 ;  /* 0x00a000000a087fae */ /* 0x0007e20009121848 */
[----:B------:R-:W-:-:S03]  /*2b640*/  ISETP.NE.U32.AND P2, PT, R9, RZ, PT ;  /* 0x000000ff0900720c */ /* 0x000fc60003f45070 */
[----:B------:R-:W4:Y:S04]  /*2b650*/  LDL.LU R28, [R1+0x6a0] ;  /* 0x0006a000011c7983 */ /* 0x000f280000300800 */
[----:B-1----:R-:W4:Y:S04]  /*2b660*/  LDL.LU R14, [R1+0x6ac] ;  /* 0x0006ac00010e7983 */ /* 0x002f280000300800 */
[----:B------:R-:W4:Y:S04]  /*2b670*/  LDL.LU R15, [R1+0x684] ;  /* 0x00068400010f7983 */ /* 0x000f280000300800 */
[----:B------:R-:W4:Y:S01]  /*2b680*/  LDL.LU R12, [R1+0x688] ;  /* 0x00068800010c7983 */ /* 0x000f220000300800 */
[----:B-----5:R-:W-:-:S05]  /*2b690*/  IADD3 R30, P3, R30, R198, RZ ;  /* 0x000000c61e1e7210 */ /* 0x020fca0007f7e0ff */
[----:B------:R-:W-:Y:S02]  /*2b6a0*/  IMAD.X R31, R31, 0x1, R0, P3 ;  /* 0x000000011f1f7824 */ /* 0x000fe400018e0600 */
[----:B---3--:R-:W-:Y:S02]  /*2b6b0*/  IMAD.MOV.U32 R10, RZ, RZ, R30 ;  /* 0x000000ffff0a7224 */ /* 0x008fe400078e001e */
[----:B------:R-:W-:Y:S01]  /*2b6c0*/  IMAD.MOV.U32 R11, RZ, RZ, R31 ;  /* 0x000000ffff0b7224 */ /* 0x000fe200078e001f */
[----:B------:R-:W-:Y:S01]  /*2b6d0*/  STL [R1+0x6ec], R30 ;  /* 0x0006ec1e01007387 */ /* 0x000fe20000100800 */
[----:B--2---:R-:W-:-:S03]  /*2b6e0*/  IADD3 R13, P4, R13, R198, RZ ;  /* 0x000000c60d0d7210 */ /* 0x004fc60007f9e0ff */
[----:B------:R-:W-:Y:S02]  /*2b6f0*/  STL [R1+0x6e0], R31 ;  /* 0x0006e01f01007387 */ /* 0x000fe40000100800 */
[----:B------:R-:W-:Y:S02]  /*2b700*/  IMAD.X R29, R29, 0x1, R0, P4 ;  /* 0x000000011d1d7824 */ /* 0x000fe400020e0600 */
[----:B------:R1:W-:Y:S04]  /*2b710*/  STL [R1+0x6cc], R13 ;  /* 0x0006cc0d01007387 */ /* 0x0003e80000100800 */
[----:B------:R2:W-:Y:S04]  /*2b720*/  LDGSTS.E [R8+0x1200], [R10.64], P2 ;  /* 0x012000000a087fae */ /* 0x0005e80009121848 */
[----:B------:R-:W-:Y:S04]  /*2b730*/  STL [R1+0x6c0], R29 ;  /* 0x0006c01d01007387 */ /* 0x000fe80000100800 */
[----:B------:R-:W3:Y:S01]  /*2b740*/  LDL.LU R32, [R1+0x66c] ;  /* 0x00066c0001207983 */ /* 0x000ee20000300800 */
[----:B--2---:R-:W-:-:S03]  /*2b750*/  IMAD.MOV.U32 R10, RZ, RZ, R13 ;  /* 0x000000ffff0a7224 */ /* 0x004fc600078e000d */
[----:B-1----:R-:W2:Y:S04]  /*2b760*/  LDL.LU R13, [R1+0x670] ;  /* 0x00067000010d7983 */ /* 0x002ea80000300800 */
[----:B------:R-:W5:Y:S04]  /*2b770*/  LDL.LU R31, [R1+0x644] ;  /* 0x00064400011f7983 */ /* 0x000f680000300800 */
[----:B------:R-:W5:Y:S01]  /*2b780*/  LDL.LU R30, [R1+0x648] ;  /* 0x00064800011e7983 */ /* 0x000f620000300800 */
[----:B------:R-:W-:-:S04]  /*2b790*/  ISETP.GT.AND P1, PT, R2, 0xd, PT ;  /* 0x0000000d0200780c */ /* 0x000fc80003f24270 */
[----:B------:R-:W-:-:S04]  /*2b7a0*/  SEL R9, RZ, 0x4, !P1 ;  /* 0x00000004ff097807 */ /* 0x000fc80004800000 */
[----:B------:R-:W-:-:S04]  /*2b7b0*/  SEL R9, R9, RZ, !P0 ;  /* 0x000000ff09097207 */ /* 0x000fc80004000000 */
[----:B------:R-:W-:Y:S01]  /*2b7c0*/  ISETP.NE.U32.AND P1, PT, R9, RZ, PT ;  /* 0x000000ff0900720c */ /* 0x000fe20003f25070 */
[----:B------:R-:W-:Y:S11]  /*2b7d0*/  IMAD.MOV.U32 R11, RZ, RZ, R29 ;  /* 0x000000ffff0b7224 */ /* 0x000ff600078e001d */
[----:B------:R-:W-:Y:S01]  /*2b7e0*/  @!UPT UIADD3 URZ, URZ, URZ, URZ ;  /* 0x0000003f3f3ff290 */ /* 0x000fe2000fffe03f */
[----:B------:R1:W-:Y:S01]  /*2b7f0*/  LDGSTS.E [R8+0x1a00], [R10.64], P1 ;  /* 0x01a000000a087fae */ /* 0x0003e20008921848 */
[----:B------:R-:W-:-:S04]  /*2b800*/  ISETP.GT.AND P1, PT, R2, 0x11, PT ;  /* 0x000000110200780c */ /* 0x000fc80003f24270 */
[----:B------:R-:W-:Y:S02]  /*2b810*/  SEL R9, RZ, 0x4, !P1 ;  /* 0x00000004ff097807 */ /* 0x000fe40004800000 */
[----:B------:R-:W-:Y:S02]  /*2b820*/  ISETP.GT.AND P1, PT, R2, 0x15, PT ;  /* 0x000000150200780c */ /* 0x000fe40003f24270 */
[----:B------:R-:W-:-:S04]  /*2b830*/  SEL R9, R9, RZ, !P0 ;  /* 0x000000ff09097207 */ /* 0x000fc80004000000 */
[----:B------:R-:W-:Y:S02]  /*2b840*/  ISETP.NE.U32.AND P2, PT, R9, RZ, PT ;  /* 0x000000ff0900720c */ /* 0x000fe40003f45070 */
[----:B------:R-:W-:Y:S02]  /*2b850*/  SEL R9, RZ, 0x4, !P1 ;  /* 0x00000004ff097807 */ /* 0x000fe40004800000 */
[----:B----4-:R-:W-:Y:S02]  /*2b860*/  IADD3 R14, P3, R14, R198, RZ ;  /* 0x000000c60e0e7210 */ /* 0x010fe40007f7e0ff */
[----:B------:R-:W-:-:S03]  /*2b870*/  SEL R9, R9, RZ, !P0 ;  /* 0x000000ff09097207 */ /* 0x000fc60004000000 */
[----:B------:R-:W-:Y:S01]  /*2b880*/  IMAD.X R28, R28, 0x1, R0, P3 ;  /* 0x000000011c1c7824 */ /* 0x000fe200018e0600 */
[----:B------:R-:W-:Y:S01]  /*2b890*/  IADD3 R12, P4, R12, R198, RZ ;  /* 0x000000c60c0c7210 */ /* 0x000fe20007f9e0ff */
[----:B------:R-:W-:Y:S01]  /*2b8a0*/  STL [R1+0x6ac], R14 ;  /* 0x0006ac0e01007387 */ /* 0x000fe20000100800 */
[----:B------:R-:W-:Y:S01]  /*2b8b0*/  ISETP.NE.U32.AND P1, PT, R9, RZ, PT ;  /* 0x000000ff0900720c */ /* 0x000fe20003f25070 */
[----:B-1----:R-:W-:Y:S02]  /*2b8c0*/  IMAD.MOV.U32 R10, RZ, RZ, R14 ;  /* 0x000000ffff0a7224 */ /* 0x002fe400078e000e */
[----:B------:R-:W-:Y:S01]  /*2b8d0*/  IMAD.X R15, R15, 0x1, R0, P4 ;  /* 0x000000010f0f7824 */ /* 0x000fe200020e0600 */
[----:B------:R1:W-:Y:S01]  /*2b8e0*/  STL [R1+0x6a0], R28 ;  /* 0x0006a01c01007387 */ /* 0x0003e20000100800 */
[----:B------:R-:W-:-:S03]  /*2b8f0*/  IMAD.MOV.U32 R11, RZ, RZ, R28 ;  /* 0x000000ffff0b7224 */ /* 0x000fc600078e001c */
[----:B------:R-:W-:Y:S04]  /*2b900*/  STL [R1+0x688], R12 ;  /* 0x0006880c01007387 */ /* 0x000fe80000100800 */
[----:B------:R4:W-:Y:S04]  /*2b910*/  LDGSTS.E [R8+0x2200], [R10.64], P2 ;  /* 0x022000000a087fae */ /* 0x0009e80009121848 */
[----:B-1----:R-:W5:Y:S04]  /*2b920*/  LDL.LU R28, [R1+0x628] ;  /* 0x00062800011c7983 */ /* 0x002f680000300800 */
[----:B------:R1:W-:Y:S04]  /*2b930*/  STL [R1+0x684], R15 ;  /* 0x0006840f01007387 */ /* 0x0003e80000100800 */
[----:B------:R-:W5:Y:S01]  /*2b940*/  LDL.LU R14, [R1+0x608] ;  /* 0x00060800010e7983 */ /* 0x000f620000300800 */
[----:B----4-:R-:W-:-:S02]  /*2b950*/  IMAD.MOV.U32 R10, RZ, RZ, R12 ;  /* 0x000000ffff0a7224 */ /* 0x010fc400078e000c */
[----:B------:R-:W-:Y:S01]  /*2b960*/  IMAD.MOV.U32 R11, RZ, RZ, R15 ;  /* 0x000000ffff0b7224 */ /* 0x000fe200078e000f */
[----:B------:R-:W4:Y:S04]  /*2b970*/  LDL.LU R29, [R1+0x624] ;  /* 0x00062400011d7983 */ /* 0x000f280000300800 */
[----:B-1----:R-:W4:Y:S04]  /*2b980*/  LDL.LU R15, [R1+0x604] ;  /* 0x00060400010f7983 */ /* 0x002f280000300800 */
[----:B------:R-:W4:Y:S04]  /*2b990*/  LDL.LU R12, [R1+0x5e8] ;  /* 0x0005e800010c7983 */ /* 0x000f280000300800 */
[----:B------:R1:W-:Y:S01]  /*2b9a0*/  LDGSTS.E [R8+0x2a00], [R10.64], P1 ;  /* 0x02a000000a087fae */ /* 0x0003e20008921848 */
[----:B--2---:R-:W-:-:S05]  /*2b9b0*/  IADD3 R13, P3, R13, R198, RZ ;  /* 0x000000c60d0d7210 */ /* 0x004fca0007f7e0ff */
[----:B---3--:R-:W-:Y:S01]  /*2b9c0*/  IMAD.X R32, R32, 0x1, R0, P3 ;  /* 0x0000000120207824 */ /* 0x008fe200018e0600 */
[----:B-----5:R-:W-:Y:S01]  /*2b9d0*/  IADD3 R30, P4, R30, R198, RZ ;  /* 0x000000c61e1e7210 */ /* 0x020fe20007f9e0ff */
[----:B------:R2:W-:Y:S01]  /*2b9e0*/  STL [R1+0x670], R13 ;  /* 0x0006700d01007387 */ /* 0x0005e20000100800 */
[----:B-1----:R-:W-:-:S03]  /*2b9f0*/  IMAD.MOV.U32 R10, RZ, RZ, R13 ;  /* 0x000000ffff0a7224 */ /* 0x002fc600078e000d */
[----:B------:R-:W-:Y:S04]  /*2ba00*/  STL [R1+0x66c], R32 ;  /* 0x00066c2001007387 */ /* 0x000fe80000100800 */
[----:B------:R-:W-:Y:S04]  /*2ba10*/  STL [R1+0x648], R30 ;  /* 0x0006481e01007387 */ /* 0x000fe80000100800 */
[----:B--2---:R-:W2:Y:S01]  /*2ba20*/  LDL.LU R13, [R1+0x5e4] ;  /* 0x0005e400010d7983 */ /* 0x004ea20000300800 */
[----:B------:R-:W-:-:S04]  /*2ba30*/  ISETP.GT.AND P1, PT, R2, 0x19, PT ;  /* 0x000000190200780c */ /* 0x000fc80003f24270 */
[----:B------:R-:W-:Y:S02]  /*2ba40*/  SEL R9, RZ, 0x4, !P1 ;  /* 0x00000004ff097807 */ /* 0x000fe40004800000 */
[----:B------:R-:W-:Y:S02]  /*2ba50*/  ISETP.GT.AND P1, PT, R2, 0x1d, PT ;  /* 0x0000001d0200780c */ /* 0x000fe40003f24270 */
[----:B------:R-:W-:-:S04]  /*2ba60*/  SEL R9, R9, RZ, !P0 ;  /* 0x000000ff09097207 */ /* 0x000fc80004000000 */
[----:B------:R-:W-:Y:S02]  /*2ba70*/  ISETP.NE.U32.AND P2, PT, R9, RZ, PT ;  /* 0x000000ff0900720c */ /* 0x000fe40003f45070 */
[----:B------:R-:W-:-:S04]  /*2ba80*/  SEL R9, RZ, 0x4, !P1 ;  /* 0x00000004ff097807 */ /* 0x000fc80004800000 */
[----:B------:R-:W-:Y:S01]  /*2ba90*/  SEL R9, R9, RZ, !P0 ;  /* 0x000000ff09097207 */ /* 0x000fe20004000000 */
[----:B------:R-:W-:-:S03]  /*2baa0*/  IMAD.MOV.U32 R11, RZ, RZ, R32 ;  /* 0x000000ffff0b7224 */ /* 0x000fc600078e0020 */
[----:B------:R-:W-:Y:S01]  /*2bab0*/  ISETP.NE.U32.AND P1, PT, R9, RZ, PT ;  /* 0x000000ff0900720c */ /* 0x000fe20003f25070 */
[----:B------:R-:W-:Y:S02]  /*2bac0*/  IMAD.X R31, R31, 0x1, R0, P4 ;  /* 0x000000011f1f7824 */ /* 0x000fe400020e0600 */
[----:B------:R1:W-:Y:S02]  /*2bad0*/  LDGSTS.E [R8+0x3200], [R10.64], P2 ;  /* 0x032000000a087fae */ /* 0x0003e40009121848 */
[----:B-1----:R-:W-:Y:S02]  /*2bae0*/  IMAD.MOV.U32 R10, RZ, RZ, R30 ;  /* 0x000000ffff0a7224 */ /* 0x002fe400078e001e */
[----:B------:R-:W-:-:S06]  /*2baf0*/  IMAD.MOV.U32 R11, RZ, RZ, R31 ;  /* 0x000000ffff0b7224 */ /* 0x000fcc00078e001f */
[----:B------:R1:W-:Y:S01]  /*2bb00*/  LDGSTS.E [R8+0x3a00], [R10.64], P1 ;  /* 0x03a000000a087fae */ /* 0x0003e20008921848 */
[----:B------:R-:W-:-:S04]  /*2bb10*/  ISETP.GT.AND P1, PT, R2, 0x21, PT ;  /* 0x000000210200780c */ /* 0x000fc80003f24270 */
[----:B------:R-:W-:Y:S02]  /*2bb20*/  SEL R9, RZ, 0x4, !P1 ;  /* 0x00000004ff097807 */ /* 0x000fe40004800000 */
[----:B------:R-:W-:Y:S02]  /*2bb30*/  ISETP.GT.AND P1, PT, R2, 0x25, PT ;  /* 0x000000250200780c */ /* 0x000fe40003f24270 */
[----:B------:R-:W-:-:S04]  /*2bb40*/  SEL R9, R9, RZ, !P0 ;  /* 0x000000ff09097207 */ /* 0x000fc80004000000 */
[----:B------:R-:W-:Y:S02]  /*2bb50*/  ISETP.NE.U32.AND P2, PT, R9, RZ, PT ;  /* 0x000000ff0900720c */ /* 0x000fe40003f45070 */
[-C--:B------:R-:W-:Y:S02]  /*2bb60*/  IADD3 R28, P3, R28, R198.reuse, RZ ;  /* 0x000000c61c1c7210 */ /* 0x080fe40007f7e0ff */
[----:B------:R-:W-:Y:S02]  /*2bb70*/  SEL R9, RZ, 0x4, !P1 ;  /* 0x00000004ff097807 */ /* 0x000fe40004800000 */
[-C--:B------:R-:W-:Y:S02]  /*2bb80*/  IADD3 R14, P4, R14, R198.reuse, RZ ;  /* 0x000000c60e0e7210 */ /* 0x080fe40007f9e0ff */
[----:B------:R-:W-:Y:S01]  /*2bb90*/  SEL R9, R9, RZ, !P0 ;  /* 0x000000ff09097207 */ /* 0x000fe20004000000 */
[--C-:B----4-:R-:W-:Y:S01]  /*2bba0*/  IMAD.X R29, R29, 0x1, R0.reuse, P3 ;  /* 0x000000011d1d7824 */ /* 0x110fe200018e0600 */
[----:B------:R-:W-:Y:S02]  /*2bbb0*/  STL [R1+0x644], R31 ;  /* 0x0006441f01007387 */ /* 0x000fe40000100800 */
[----:B------:R-:W-:Y:S01]  /*2bbc0*/  ISETP.NE.U32.AND P1, PT, R9, RZ, PT ;  /* 0x000000ff0900720c */ /* 0x000fe20003f25070 */
[----:B------:R-:W-:Y:S01]  /*2bbd0*/  IMAD.X R15, R15, 0x1, R0, P4 ;  /* 0x000000010f0f7824 */ /* 0x000fe200020e0600 */
[----:B------:R-:W-:Y:S01]  /*2bbe0*/  IADD3 R12, P3, R12, R198, RZ ;  /* 0x000000c60c0c7210 */ /* 0x000fe20007f7e0ff */
[----:B------:R-:W-:Y:S01]  /*2bbf0*/  STL [R1+0x628], R28 ;  /* 0x0006281c01007387 */ /* 0x000fe20000100800 */
[----:B-1----:R-:W-:-:S02]  /*2bc00*/  IMAD.MOV.U32 R10, RZ, RZ, R28 ;  /* 0x000000ffff0a7224 */ /* 0x002fc400078e001c */
[----:B------:R-:W-:Y:S01]  /*2bc10*/  IMAD.MOV.U32 R11, RZ, RZ, R29 ;  /* 0x000000ffff0b7224 */ /* 0x000fe200078e001d */
[----:B------:R1:W-:Y:S04]  /*2bc20*/  STL [R1+0x624], R29 ;  /* 0x0006241d01007387 */ /* 0x0003e80000100800 */
[----:B------:R3:W-:Y:S04]  /*2bc30*/  STL [R1+0x608], R14 ;  /* 0x0006080e01007387 */ /* 0x0007e80000100800 */
[----:B------:R-:W-:Y:S04]  /*2bc40*/  STL [R1+0x604], R15 ;  /* 0x0006040f01007387 */ /* 0x000fe80000100800 */
[----:B------:R4:W-:Y:S04]  /*2bc50*/  STL [R1+0x5e8], R12 ;  /* 0x0005e80c01007387 */ /* 0x0009e80000100800 */
[----:B------:R5:W-:Y:S02]  /*2bc60*/  LDGSTS.E [R8+0x4200], [R10.64], P2 ;  /* 0x042000000a087fae */ /* 0x000be40009121848 */
[----:B-----5:R-:W-:-:S02]  /*2bc70*/  IMAD.MOV.U32 R10, RZ, RZ, R14 ;  /* 0x000000ffff0a7224 */ /* 0x020fc400078e000e */
[----:B------:R-:W-:-:S05]  /*2bc80*/  IMAD.MOV.U32 R11, RZ, RZ, R15 ;  /* 0x000000ffff0b7224 */ /* 0x000fca00078e000f */
[----:B------:R5:W-:Y:S02]  /*2bc90*/  LDGSTS.E [R8+0x4a00], [R10.64], P1 ;  /* 0x04a000000a087fae */ /* 0x000be40008921848 */
[----:B-----5:R-:W-:Y:S02]  /*2bca0*/  IMAD.MOV.U32 R10, RZ, RZ, R12 ;  /* 0x000000ffff0a7224 */ /* 0x020fe400078e000c */
        /* <DEDUP_REMOVED lines=11> */
[----:B------:R-:W-:-:S04]  /*2bd60*/  ISETP.GT.AND P1, PT, R2, 0x29, PT ;  /* 0x000000290200780c */ /* 0x000fc80003f24270 */
[----:B------:R-:W-:Y:S02]  /*2bd70*/  SEL R9, RZ, 0x4, !P1 ;  /* 0x00000004ff097807 */ /* 0x000fe40004800000 */
[----:B------:R-:W-:Y:S02]  /*2bd80*/  ISETP.GT.AND P1, PT, R2, 0x2d, PT ;  /* 0x0000002d0200780c */ /* 0x000fe40003f24270 */
[----:B------:R-:W-:-:S04]  /*2bd90*/  SEL R9, R9, RZ, !P0 ;  /* 0x000000ff09097207 */ /* 0x000fc80004000000 */
[----:B------:R-:W-:Y:S02]  /*2bda0*/  ISETP.NE.U32.AND P2, PT, R9, RZ, PT ;  /* 0x000000ff0900720c */ /* 0x000fe40003f45070 */
[----:B------:R-:W-:-:S04]  /*2bdb0*/  SEL R9, RZ, 0x4, !P1 ;  /* 0x00000004ff097807 */ /* 0x000fc80004800000 */
[----:B------:R-:W-:Y:S02]  /*2bdc0*/  SEL R9, R9, RZ, !P0 ;  /* 0x000000ff09097207 */ /* 0x000fe40004000000 */
[----:B------:R-:W-:Y:S02]  /*2bdd0*/  IADD3 R206, P4, R206, R198, RZ ;  /* 0x000000c6cece7210 */ /* 0x000fe40007f9e0ff */
[----:B------:R-:W-:-:S03]  /*2bde0*/  ISETP.NE.U32.AND P1, PT, R9, RZ, PT ;  /* 0x000000ff0900720c */ /* 0x000fc60003f25070 */
[----:B------:R-:W-:Y:S01]  /*2bdf0*/  IMAD.X R205, R205, 0x1, R0, P4 ;  /* 0x00000001cdcd7824 */ /* 0x000fe200020e0600 */
[----:B------:R1:W-:Y:S02]  /*2be00*/  LDGSTS.E [R8+0x5200], [R10.64], P2 ;  /* 0x052000000a087fae */ /* 0x0003e40009121848 */
[----:B-1----:R-:W-:Y:S02]  /*2be10*/  IMAD.MOV.U32 R10, RZ, RZ, R206 ;  /* 0x000000ffff0a7224 */ /* 0x002fe400078e00ce */
[----:B------:R-:W-:-:S05]  /*2be20*/  IMAD.MOV.U32 R11, RZ, RZ, R205 ;  /* 0x000000ffff0b7224 */ /* 0x000fca00078e00cd */
[----:B------:R1:W-:Y:S01]  /*2be30*/  LDGSTS.E [R8+0x5a00], [R10.64], P1 ;  /* 0x05a000000a087fae */ /* 0x0003e20008921848 */
[----:B------:R-:W-:-:S04]  /*2be40*/  ISETP.GT.AND P1, PT, R2, 0x31, PT ;  /* 0x000000310200780c */ /* 0x000fc80003f24270 */
[----:B------:R-:W-:Y:S02]  /*2be50*/  SEL R9, RZ, 0x4, !P1 ;  /* 0x00000004ff097807 */ /* 0x000fe40004800000 */
        /* <DEDUP_REMOVED lines=9> */
[----:B-1----:R-:W-:Y:S02]  /*2bef0*/  IMAD.MOV.U32 R10, RZ, RZ, R214 ;  /* 0x000000ffff0a7224 */ /* 0x002fe400078e00d6 */
[----:B------:R-:W-:Y:S02]  /*2bf00*/  IMAD.MOV.U32 R11, RZ, RZ, R213 ;  /* 0x000000ffff0b7224 */ /* 0x000fe400078e00d5 */
[----:B------:R-:W-:-:S03]  /*2bf10*/  IMAD.X R221, R221, 0x1, R0, P4 ;  /* 0x00000001dddd7824 */ /* 0x000fc600020e0600 */
[----:B------:R1:W-:Y:S02]  /*2bf20*/  LDGSTS.E [R8+0x6200], [R10.64], P2 ;  /* 0x062000000a087fae */ /* 0x0003e40009121848 */
[----:B-1----:R-:W-:Y:S02]  /*2bf30*/  IMAD.MOV.U32 R10, RZ, RZ, R222 ;  /* 0x000000ffff0a7224 */ /* 0x002fe400078e00de */
[----:B------:R-:W-:-:S05]  /*2bf40*/  IMAD.MOV.U32 R11, RZ, RZ, R221 ;  /* 0x000000ffff0b7224 */ /* 0x000fca00078e00dd */
[----:B------:R1:W-:Y:S01]  /*2bf50*/  LDGSTS.E [R8+0x6a00], [R10.64], P1 ;  /* 0x06a000000a087fae */ /* 0x0003e20008921848 */
[----:B------:R-:W-:-:S04]  /*2bf60*/  ISETP.GT.AND P1, PT, R2, 0x39, PT ;  /* 0x000000390200780c */ /* 0x000fc80003f24270 */
[----:B------:R-:W-:Y:S02]  /*2bf70*/  SEL R9, RZ, 0x4, !P1 ;  /* 0x00000004ff097807 */ /* 0x000fe40004800000 */
        /* <DEDUP_REMOVED lines=9> */
[----:B-1----:R-:W-:Y:S02]  /*2c010*/  IMAD.MOV.U32 R10, RZ, RZ, R28 ;  /* 0x000000ffff0a7224 */ /* 0x002fe400078e001c */
[----:B------:R-:W-:Y:S02]  /*2c020*/  IMAD.MOV.U32 R11, RZ, RZ, R29 ;  /* 0x000000ffff0b7224 */ /* 0x000fe400078e001d */
[----:B---3--:R-:W-:-:S03]  /*2c030*/  IMAD.X R14, R14, 0x1, R0, P4 ;  /* 0x000000010e0e7824 */ /* 0x008fc600020e0600 */
[----:B------:R1:W-:Y:S02]  /*2c040*/  LDGSTS.E [R8+0x7200], [R10.64], P2 ;  /* 0x072000000a087fae */ /* 0x0003e40009121848 */
[----:B-1----:R-:W-:Y:S02]  /*2c050*/  IMAD.MOV.U32 R10, RZ, RZ, R12 ;  /* 0x000000ffff0a7224 */ /* 0x002fe400078e000c */
[----:B------:R-:W-:-:S05]  /*2c060*/  IMAD.MOV.U32 R11, RZ, RZ, R14 ;  /* 0x000000ffff0b7224 */ /* 0x000fca00078e000e */
[----:B------:R1:W-:Y:S01]  /*2c070*/  LDGSTS.E [R8+0x7a00], [R10.64], P1 ;  /* 0x07a000000a087fae */ /* 0x0003e20008921848 */
[----:B------:R-:W-:-:S04]  /*2c080*/  ISETP.GT.AND P1, PT, R2, 0x41, PT ;  /* 0x000000410200780c */ /* 0x000fc80003f24270 */
[----:B------:R-:W-:Y:S01]  /*2c090*/  SEL R9, RZ, 0x4, !P1 ;  /* 0x00000004ff097807 */ /* 0x000fe20004800000 */
[----:B------:R-:W-:Y:S03]  /*2c0a0*/  STL [R1+0x468], R28 ;  /* 0x0004681c01007387 */ /* 0x000fe60000100800 */
[----:B------:R-:W-:Y:S01]  /*2c0b0*/  SEL R9, R9, RZ, !P0 ;  /* 0x000000ff09097207 */ /* 0x000fe20004000000 */
[----:B------:R3:W-:Y:S01]  /*2c0c0*/  STL [R1+0x464], R29 ;  /* 0x0004641d01007387 */ /* 0x0007e20000100800 */
[-C--:B------:R-:W-:Y:S02]  /*2c0d0*/  IADD3 R30, P3, R30, R198.reuse, RZ ;  /* 0x000000c61e1e7210 */ /* 0x080fe40007f7e0ff */
[----:B------:R-:W-:Y:S01]  /*2c0e0*/  ISETP.NE.U32.AND P2, PT, R9, RZ, PT ;  /* 0x000000ff0900720c */ /* 0x000fe20003f45070 */
[----:B------:R-:W-:Y:S01]  /*2c0f0*/  STL [R1+0x488], R12 ;  /* 0x0004880c01007387 */ /* 0x000fe20000100800 */
[----:B--2---:R-:W-:-:S03]  /*2c100*/  IADD3 R13, P4, R13, R198, RZ ;  /* 0x000000c60d0d7210 */ /* 0x004fc60007f9e0ff */
[----:B------:R2:W-:Y:S01]  /*2c110*/  STL [R1+0x484], R14 ;  /* 0x0004840e01007387 */ /* 0x0005e20000100800 */
[----:B------:R-:W-:-:S03]  /*2c120*/  IMAD.X R31, R31, 0x1, R0, P3 ;  /* 0x000000011f1f7824 */ /* 0x000fc600018e0600 */
[----:B---3--:R-:W3:Y:S04]  /*2c130*/  LDL.LU R29, [R1+0x4e4] ;  /* 0x0004e400011d7983 */ /* 0x008ee80000300800 */
[----:B------:R-:W4:Y:S04]  /*2c140*/  LDL.LU R28, [R1+0x4e8] ;  /* 0x0004e800011c7983 */ /* 0x000f280000300800 */
[----:B--2---:R-:W2:Y:S01]  /*2c150*/  LDL.LU R14, [R1+0x504] ;  /* 0x00050400010e7983 */ /* 0x004ea20000300800 */
[----:B-1----:R-:W-:-:S03]  /*2c160*/  IMAD.MOV.U32 R10, RZ, RZ, R30 ;  /* 0x000000ffff0a7224 */ /* 0x002fc600078e001e */
[----:B------:R-:W5:Y:S01]  /*2c170*/  LDL.LU R12, [R1+0x508] ;  /* 0x00050800010c7983 */ /* 0x000f620000300800 */
[----:B------:R-:W-:Y:S02]  /*2c180*/  IMAD.MOV.U32 R11, RZ, RZ, R31 ;  /* 0x000000ffff0b7224 */ /* 0x000fe400078e001f */
[----:B------:R-:W-:Y:S01]  /*2c190*/  IMAD.X R15, R15, 0x1, R0, P4 ;  /* 0x000000010f0f7824 */ /* 0x000fe200020e0600 */
[----:B------:R-:W-:Y:S04]  /*2c1a0*/  STL [R1+0x4a8], R30 ;  /* 0x0004a81e01007387 */ /* 0x000fe80000100800 */
[----:B------:R-:W-:Y:S04]  /*2c1b0*/  STL [R1+0x4a4], R31 ;  /* 0x0004a41f01007387 */ /* 0x000fe80000100800 */
[----:B------:R-:W-:Y:S04]  /*2c1c0*/  STL [R1+0x4c8], R13 ;  /* 0x0004c80d01007387 */ /* 0x000fe80000100800 */
[----:B------:R1:W-:Y:S04]  /*2c1d0*/  LDGSTS.E [R8+0x8200], [R10.64], P2 ;  /* 0x082000000a087fae */ /* 0x0003e80009121848 */
[----:B------:R1:W-:Y:S02]  /*2c1e0*/  STL [R1+0x4c4], R15 ;  /* 0x0004c40f01007387 */ /* 0x0003e40000100800 */
[----:B-1----:R-:W-:-:S02]  /*2c1f0*/  IMAD.MOV.U32 R11, RZ, RZ, R15 ;  /* 0x000000ffff0b7224 */ /* 0x002fc400078e000f */
[----:B------:R-:W-:Y:S01]  /*2c200*/  IMAD.MOV.U32 R10, RZ, RZ, R13 ;  /* 0x000000ffff0a7224 */ /* 0x000fe200078e000d */
[----:B------:R-:W2:Y:S04]  /*2c210*/  LDL.LU R15, [R1+0x524] ;  /* 0x00052400010f7983 */ /* 0x000ea80000300800 */
[----:B------:R-:W2:Y:S04]  /*2c220*/  LDL.LU R13, [R1+0x528] ;  /* 0x00052800010d7983 */ /* 0x000ea80000300800 */
[----:B------:R-:W2:Y:S04]  /*2c230*/  LDL.LU R33, [R1+0x544] ;  /* 0x0005440001217983 */ /* 0x000ea80000300800 */
[----:B------:R-:W2:Y:S01]  /*2c240*/  LDL.LU R32, [R1+0x548] ;  /* 0x0005480001207983 */ /* 0x000ea20000300800 */
[----:B------:R-:W-:-:S04]  /*2c250*/  ISETP.GT.AND P1, PT, R2, 0x45, PT ;  /* 0x000000450200780c */ /* 0x000fc80003f24270 */
[----:B------:R-:W-:-:S04]  /*2c260*/  SEL R9, RZ, 0x4, !P1 ;  /* 0x00000004ff097807 */ /* 0x000fc80004800000 */
[----:B------:R-:W-:-:S04]  /*2c270*/  SEL R9, R9, RZ, !P0 ;  /* 0x000000ff09097207 */ /* 0x000fc80004000000 */
[----:B------:R-:W-:Y:S11]  /*2c280*/  ISETP.NE.U32.AND P1, PT, R9, RZ, PT ;  /* 0x000000ff0900720c */ /* 0x000ff60003f25070 */
[----:B------:R-:W-:Y:S02]  /*2c290*/  @!UPT UIADD3 URZ, URZ, URZ, URZ ;  /* 0x0000003f3f3ff290 */ /* 0x000fe4000fffe03f */
        /* <DEDUP_REMOVED lines=9> */
[----:B----4-:R-:W-:-:S05]  /*2c330*/  IADD3 R28, P3, R28, R198, RZ ;  /* 0x000000c61c1c7210 */ /* 0x010fca0007f7e0ff */
[--C-:B---3--:R-:W-:Y:S01]  /*2c340*/  IMAD.X R29, R29, 0x1, R0.reuse, P3 ;  /* 0x000000011d1d7824 */ /* 0x108fe200018e0600 */
[-C--:B-----5:R-:W-:Y:S01]  /*2c350*/  IADD3 R12, P4, R12, R198.reuse, RZ ;  /* 0x000000c60c0c7210 */ /* 0x0a0fe20007f9e0ff */
[----:B------:R-:W-:Y:S04]  /*2c360*/  STL [R1+0x4e8], R28 ;  /* 0x0004e81c01007387 */ /* 0x000fe80000100800 */
[----:B--2---:R-:W-:Y:S01]  /*2c370*/  IMAD.X R14, R14, 0x1, R0, P4 ;  /* 0x000000010e0e7824 */ /* 0x004fe200020e0600 */
[----:B------:R2:W-:Y:S01]  /*2c380*/  STL [R1+0x4e4], R29 ;  /* 0x0004e41d01007387 */ /* 0x0005e20000100800 */
[----:B-1----:R-:W-:Y:S02]  /*2c390*/  IMAD.MOV.U32 R10, RZ, RZ, R28 ;  /* 0x000000ffff0a7224 */ /* 0x002fe400078e001c */
[----:B------:R-:W-:Y:S01]  /*2c3a0*/  IMAD.MOV.U32 R11, RZ, RZ, R29 ;  /* 0x000000ffff0b7224 */ /* 0x000fe200078e001d */
[----:B------:R-:W-:Y:S04]  /*2c3b0*/  STL [R1+0x508], R12 ;  /* 0x0005080c01007387 */ /* 0x000fe80000100800 */
[----:B------:R1:W-:Y:S04]  /*2c3c0*/  STL [R1+0x504], R14 ;  /* 0x0005040e01007387 */ /* 0x0003e80000100800 */
[----:B------:R-:W3:Y:S04]  /*2c3d0*/  LDL.LU R31, [R1+0x564] ;  /* 0x00056400011f7983 */ /* 0x000ee80000300800 */
[----:B------:R-:W4:Y:S04]  /*2c3e0*/  LDL.LU R30, [R1+0x568] ;  /* 0x00056800011e7983 */ /* 0x000f280000300800 */
[----:B--2---:R-:W2:Y:S04]  /*2c3f0*/  LDL.LU R29, [R1+0x584] ;  /* 0x00058400011d7983 */ /* 0x004ea80000300800 */
[----:B------:R-:W5:Y:S04]  /*2c400*/  LDL.LU R28, [R1+0x588] ;  /* 0x00058800011c7983 */ /* 0x000f680000300800 */
[----:B------:R1:W-:Y:S01]  /*2c410*/  LDGSTS.E [R8+0x9200], [R10.64], P2 ;  /* 0x092000000a087fae */ /* 0x0003e20009121848 */
[----:B------:R-:W-:-:S05]  /*2c420*/  IADD3 R13, P3, R13, R198, RZ ;  /* 0x000000c60d0d7210 */ /* 0x000fca0007f7e0ff */
[----:B------:R-:W-:Y:S01]  /*2c430*/  IMAD.X R15, R15, 0x1, R0, P3 ;  /* 0x000000010f0f7824 */ /* 0x000fe200018e0600 */
[----:B------:R-:W-:Y:S01]  /*2c440*/  IADD3 R32, P4, R32, R198, RZ ;  /* 0x000000c620207210 */ /* 0x000fe20007f9e0ff */
[----:B-1----:R-:W-:Y:S02]  /*2c450*/  IMAD.MOV.U32 R10, RZ, RZ, R12 ;  /* 0x000000ffff0a7224 */ /* 0x002fe400078e000c */
[----:B------:R-:W-:Y:S02]  /*2c460*/  IMAD.MOV.U32 R11, RZ, RZ, R14 ;  /* 0x000000ffff0b7224 */ /* 0x000fe400078e000e */
[----:B------:R-:W2:Y:S01]  /*2c470*/  LDL.LU R14, [R1+0x5a8] ;  /* 0x0005a800010e7983 */ /* 0x000ea20000300800 */
[----:B------:R-:W-:-:S03]  /*2c480*/  IMAD.X R33, R33, 0x1, R0, P4 ;  /* 0x0000000121217824 */ /* 0x000fc600020e0600 */
[----:B------:R-:W2:Y:S04]  /*2c490*/  LDL.LU R12, [R1+0x5c8] ;  /* 0x0005c800010c7983 */ /* 0x000ea80000300800 */
[----:B------:R-:W-:Y:S04]  /*2c4a0*/  STL [R1+0x528], R13 ;  /* 0x0005280d01007387 */ /* 0x000fe80000100800 */
[----:B------:R1:W-:Y:S04]  /*2c4b0*/  LDGSTS.E [R8+0x9a00], [R10.64], P1 ;  /* 0x09a000000a087fae */ /* 0x0003e80008921848 */
[----:B------:R1:W-:Y:S04]  /*2c4c0*/  STL [R1+0x524], R15 ;  /* 0x0005240f01007387 */ /* 0x0003e80000100800 */
[----:B------:R-:W-:Y:S01]  /*2c4d0*/  STL [R1+0x548], R32 ;  /* 0x0005482001007387 */ /* 0x000fe20000100800 */
[----:B-1----:R-:W-:-:S03]  /*2c4e0*/  IMAD.MOV.U32 R11, RZ, RZ, R15 ;  /* 0x000000ffff0b7224 */ /* 0x002fc600078e000f */
[----:B------:R-:W2:Y:S01]  /*2c4f0*/  LDL.LU R15, [R1+0x5a4] ;  /* 0x0005a400010f7983 */ /* 0x000ea20000300800 */
[----:B------:R-:W-:-:S03]  /*2c500*/  IMAD.MOV.U32 R10, RZ, RZ, R13 ;  /* 0x000000ffff0a7224 */ /* 0x000fc600078e000d */
[----:B------:R-:W-:Y:S04]  /*2c510*/  STL [R1+0x544], R33 ;  /* 0x0005442101007387 */ /* 0x000fe80000100800 */
[----:B------:R-:W2:Y:S01]  /*2c520*/  LDL.LU R13, [R1+0x5c4] ;  /* 0x0005c400010d7983 */ /* 0x000ea20000300800 */
[----:B------:R-:W-:-:S04]  /*2c530*/  ISETP.GT.AND P1, PT, R2, 0x51, PT ;  /* 0x000000510200780c */ /* 0x000fc80003f24270 */
[----:B------:R-:W-:Y:S02]  /*2c540*/  SEL R9, RZ, 0x4, !P1 ;  /* 0x00000004ff097807 */ /* 0x000fe40004800000 */
[----:B------:R-:W-:Y:S02]  /*2c550*/  ISETP.GT.AND P1, PT, R2, 0x55, PT ;  /* 0x000000550200780c */ /* 0x000fe40003f24270 */
[----:B------:R-:W-:-:S04]  /*2c560*/  SEL R9, R9, RZ, !P0 ;  /* 0x000000ff09097207 */ /* 0x000fc80004000000 */
[----:B------:R-:W-:Y:S02]  /*2c570*/  ISETP.NE.U32.AND P2, PT, R9, RZ, PT ;  /* 0x000000ff0900720c */ /* 0x000fe40003f45070 */
[----:B------:R-:W-:-:S04]  /*2c580*/  SEL R9, RZ, 0x4, !P1 ;  /* 0x00000004ff097807 */ /* 0x000fc80004800000 */
[----:B------:R-:W-:-:S04]  /*2c590*/  SEL R9, R9, RZ, !P0 ;  /* 0x000000ff09097207 */ /* 0x000fc80004000000 */
[----:B------:R-:W-:-:S03]  /*2c5a0*/  ISETP.NE.U32.AND P1, PT, R9, RZ, PT ;  /* 0x000000ff0900720c */ /* 0x000fc60003f25070 */
        /* <DEDUP_REMOVED lines=13> */
[----:B---3--:R-:W-:Y:S01]  /*2c680*/  IMAD.X R31, R31, 0x1, R0, P3 ;  /* 0x000000011f1f7824 */ /* 0x008fe200018e0600 */
[-C--:B-----5:R-:W-:Y:S01]  /*2c690*/  IADD3 R28, P4, R28, R198.reuse, RZ ;  /* 0x000000c61c1c7210 */ /* 0x0a0fe20007f9e0ff */
[----:B-1----:R-:W-:Y:S02]  /*2c6a0*/  IMAD.MOV.U32 R10, RZ, RZ, R30 ;  /* 0x000000ffff0a7224 */ /* 0x002fe400078e001e */
[----:B------:R-:W-:Y:S02]  /*2c6b0*/  IMAD.MOV.U32 R11, RZ, RZ, R31 ;  /* 0x000000ffff0b7224 */ /* 0x000fe400078e001f */
[----:B--2---:R-:W-:Y:S01]  /*2c6c0*/  IMAD.X R29, R29, 0x1, R0, P4 ;  /* 0x000000011d1d7824 */ /* 0x004fe200020e0600 */
[----:B------:R-:W-:Y:S04]  /*2c6d0*/  STL [R1+0x568], R30 ;  /* 0x0005681e01007387 */ /* 0x000fe80000100800 */
[----:B------:R1:W-:Y:S01]  /*2c6e0*/  STL [R1+0x564], R31 ;  /* 0x0005641f01007387 */ /* 0x0003e20000100800 */
[----:B------:R-:W-:-:S03]  /*2c6f0*/  IADD3 R14, P3, R14, R198, RZ ;  /* 0x000000c60e0e7210 */ /* 0x000fc60007f7e0ff */
[----:B------:R2:W-:Y:S01]  /*2c700*/  LDGSTS.E [R8+0xb200], [R10.64], P2 ;  /* 0x0b2000000a087fae */ /* 0x0005e20009121848 */
[----:B------:R-:W-:-:S03]  /*2c710*/  IADD3 R12, P4, R12, R198, RZ ;  /* 0x000000c60c0c7210 */ /* 0x000fc60007f9e0ff */
[----:B------:R-:W-:Y:S04]  /*2c720*/  STL [R1+0x588], R28 ;  /* 0x0005881c01007387 */ /* 0x000fe80000100800 */
[----:B------:R3:W-:Y:S01]  /*2c730*/  STL [R1+0x584], R29 ;  /* 0x0005841d01007387 */ /* 0x0007e20000100800 */
[----:B--2---:R-:W-:-:S03]  /*2c740*/  IMAD.MOV.U32 R10, RZ, RZ, R28 ;  /* 0x000000ffff0a7224 */ /* 0x004fc600078e001c */
[----:B------:R2:W-:Y:S01]  /*2c750*/  STL [R1+0x5a8], R14 ;  /* 0x0005a80e01007387 */ /* 0x0005e20000100800 */
[----:B------:R-:W-:-:S05]  /*2c760*/  IMAD.MOV.U32 R11, RZ, RZ, R29 ;  /* 0x000000ffff0b7224 */ /* 0x000fca00078e001d */
[----:B------:R4:W-:Y:S01]  /*2c770*/  LDGSTS.E [R8+0xba00], [R10.64], P1 ;  /* 0x0ba000000a087fae */ /* 0x0009e20008921848 */
[----:B------:R-:W-:-:S05]  /*2c780*/  IMAD.X R15, R15, 0x1, R0, P3 ;  /* 0x000000010f0f7824 */ /* 0x000fca00018e0600 */
[----:B------:R5:W-:Y:S01]  /*2c790*/  STL [R1+0x5a4], R15 ;  /* 0x0005a40f01007387 */ /* 0x000be20000100800 */
[----:B------:R-:W-:-:S03]  /*2c7a0*/  IMAD.X R13, R13, 0x1, R0, P4 ;  /* 0x000000010d0d7824 */ /* 0x000fc600020e0600 */
[----:B------:R-:W-:Y:S01]  /*2c7b0*/  STL [R1+0x5c8], R12 ;  /* 0x0005c80c01007387 */ /* 0x000fe20000100800 */
[----:B----4-:R-:W-:-:S03]  /*2c7c0*/  IMAD.MOV.U32 R10, RZ, RZ, R14 ;  /* 0x000000ffff0a7224 */ /* 0x010fc600078e000e */
[----:B------:R2:W-:Y:S04]  /*2c7d0*/  STL [R1+0x5c4], R13 ;  /* 0x0005c40d01007387 */ /* 0x0005e80000100800 */
[----:B-1----:R-:W4:Y:S04]  /*2c7e0*/  LDL.LU R31, [R1+0x10] ;  /* 0x00001000011f7983 */ /* 0x002f280000300800 */
[----:B------:R-:W4:Y:S04]  /*2c7f0*/  LDL.LU R30, [R1+0x14] ;  /* 0x00001400011e7983 */ /* 0x000f280000300800 */
[----:B---3--:R-:W3:Y:S04]  /*2c800*/  LDL.LU R29, [R1+0x30] ;  /* 0x00003000011d7983 */ /* 0x008ee80000300800 */
[----:B--2---:R-:W2:Y:S01]  /*2c810*/  LDL.LU R14, [R1+0x34] ;  /* 0x00003400010e7983 */ /* 0x004ea20000300800 */
[----:B------:R-:W-:Y:S01]  /*2c820*/  ISETP.GT.AND P1, PT, R2, 0x61, PT ;  /* 0x000000610200780c */ /* 0x000fe20003f24270 */
[----:B------:R-:W-:-:S02]  /*2c830*/  IMAD.MOV.U32 R11, RZ, RZ, R15 ;  /* 0x000000ffff0b7224 */ /* 0x000fc400078e000f */
[----:B------:R-:W3:Y:S01]  /*2c840*/  LDL.LU R28, [R1+0x718] ;  /* 0x00071800011c7983 */ /* 0x000ee20000300800 */
[----:B------:R-:W-:-:S03]  /*2c850*/  SEL R9, RZ, 0x4, !P1 ;  /* 0x00000004ff097807 */ /* 0x000fc60004800000 */
[----:B-----5:R-:W5:Y:S01]  /*2c860*/  LDL.LU R15, [R1+0x724] ;  /* 0x00072400010f7983 */ /* 0x020f620000300800 */
[----:B------:R-:W-:-:S04]  /*2c870*/  SEL R9, R9, RZ, !P0 ;  /* 0x000000ff09097207 */ /* 0x000fc80004000000 */
[----:B------:R-:W-:Y:S11]  /*2c880*/  ISETP.NE.U32.AND P2, PT, R9, RZ, PT ;  /* 0x000000ff0900720c */ /* 0x000ff60003f45070 */
[----:B------:R-:W-:Y:S02]  /*2c890*/  @!UPT UIADD3 URZ, URZ, URZ, URZ ;  /* 0x0000003f3f3ff290 */ /* 0x000fe4000fffe03f */
[----:B------:R1:W-:Y:S02]  /*2c8a0*/  LDGSTS.E [R8+0xc200], [R10.64], P2 ;  /* 0x0c2000000a087fae */ /* 0x0003e40009121848 */
[----:B-1----:R-:W-:Y:S02]  /*2c8b0*/  IMAD.MOV.U32 R11, RZ, RZ, R13 ;  /* 0x000000ffff0b7224 */ /* 0x002fe400078e000d */
[----:B------:R-:W-:Y:S01]  /*2c8c0*/  IMAD.MOV.U32 R10, RZ, RZ, R12 ;  /* 0x000000ffff0a7224 */ /* 0x000fe200078e000c */
[----:B------:R-:W5:Y:S04]  /*2c8d0*/  LDL.LU R13, [R1+0x6f8] ;  /* 0x0006f800010d7983 */ /* 0x000f680000300800 */
[----:B------:R-:W5:Y:S01]  /*2c8e0*/  LDL.LU R12, [R1+0x704] ;  /* 0x00070400010c7983 */ /* 0x000f620000300800 */
        /* <DEDUP_REMOVED lines=50> */
[----:B------:R-:W-:Y:S02]  /*2cc10*/  LOP3.LUT R32, R199, 0x40, RZ, 0x3c, !PT ;  /* 0x00000040c7207812 */ /* 0x000fe400078e3cff */
[----:B----4-:R-:W-:-:S05]  /*2cc20*/  IADD3 R30, P3, R30, R198, RZ ;  /* 0x000000c61e1e7210 */ /* 0x010fca0007f7e0ff */
[----:B------:R-:W-:Y:S01]  /*2cc30*/  IMAD.X R31, R31, 0x1, R0, P3 ;  /* 0x000000011f1f7824 */ /* 0x000fe200018e0600 */
[----:B--2---:R-:W-:Y:S01]  /*2cc40*/  IADD3 R14, P4, R14, R198, RZ ;  /* 0x000000c60e0e7210 */ /* 0x004fe20007f9e0ff */
[----:B------:R-:W-:Y:S01]  /*2cc50*/  STL [R1+0x14], R30 ;  /* 0x0000141e01007387 */ /* 0x000fe20000100800 */
[----:B-1----:R-:W-:-:S03]  /*2cc60*/  IMAD.MOV.U32 R10, RZ, RZ, R30 ;  /* 0x000000ffff0a7224 */ /* 0x002fc600078e001e */
[----:B---3--:R-:W-:Y:S01]  /*2cc70*/  IMAD.X R29, R29, 0x1, R0, P4 ;  /* 0x000000011d1d7824 */ /* 0x008fe200020e0600 */
[----:B------:R1:W-:Y:S01]  /*2cc80*/  STL [R1+0x10], R31 ;  /* 0x0000101f01007387 */ /* 0x0003e20000100800 */
[----:B------:R-:W-:-:S03]  /*2cc90*/  IMAD.MOV.U32 R11, RZ, RZ, R31 ;  /* 0x000000ffff0b7224 */ /* 0x000fc600078e001f */
[----:B------:R-:W-:Y:S04]  /*2cca0*/  STL [R1+0x34], R14 ;  /* 0x0000340e01007387 */ /* 0x000fe80000100800 */
[----:B------:R2:W-:Y:S04]  /*2ccb0*/  STL [R1+0x30], R29 ;  /* 0x0000301d01007387 */ /* 0x0005e80000100800 */
[----:B-1----:R-:W3:Y:S04]  /*2ccc0*/  LDL.LU R31, [R1+0x6d8] ;  /* 0x0006d800011f7983 */ /* 0x002ee80000300800 */
[----:B------:R-:W4:Y:S04]  /*2ccd0*/  LDL.LU R30, [R1+0x6e4] ;  /* 0x0006e400011e7983 */ /* 0x000f280000300800 */
[----:B------:R1:W-:Y:S02]  /*2cce0*/  LDGSTS.E [R8+0xf200], [R10.64], P2 ;  /* 0x0f2000000a087fae */ /* 0x0003e40009121848 */
[----:B-1----:R-:W-:-:S02]  /*2ccf0*/  IMAD.MOV.U32 R11, RZ, RZ, R29 ;  /* 0x000000ffff0b7224 */ /* 0x002fc400078e001d */
[----:B------:R-:W-:Y:S01]  /*2cd00*/  IMAD.MOV.U32 R10, RZ, RZ, R14 ;  /* 0x000000ffff0a7224 */ /* 0x000fe200078e000e */
[----:B--2---:R-:W2:Y:S04]  /*2cd10*/  LDL.LU R29, [R1+0x6b8] ;  /* 0x0006b800011d7983 */ /* 0x004ea80000300800 */
[----:B------:R-:W2:Y:S04]  /*2cd20*/  LDL.LU R14, [R1+0x6c4] ;  /* 0x0006c400010e7983 */ /* 0x000ea80000300800 */
[----:B------:R1:W-:Y:S01]  /*2cd30*/  LDGSTS.E [R8+0xfa00], [R10.64], P1 ;  /* 0x0fa000000a087fae */ /* 0x0003e20008921848 */
[----:B------:R-:W-:-:S02]  /*2cd40*/  ISETP.GT.AND P1, PT, R2, 0x2, PT ;  /* 0x000000020200780c */ /* 0x000fc40003f24270 */
[----:B------:R-:W-:-:S04]  /*2cd50*/  ISETP.GT.AND P2, PT, R2, 0x6, PT ;  /* 0x000000060200780c */ /* 0x000fc80003f44270 */
[----:B------:R-:W-:Y:S02]  /*2cd60*/  SEL R9, RZ, 0x4, !P2 ;  /* 0x00000004ff097807 */ /* 0x000fe40005000000 */
[----:B-1----:R-:W-:-:S04]  /*2cd70*/  SEL R10, RZ, 0x4, !P1 ;  /* 0x00000004ff0a7807 */ /* 0x002fc80004800000 */
[----:B------:R-:W-:Y:S02]  /*2cd80*/  SEL R10, R10, RZ, !P0 ;  /* 0x000000ff0a0a7207 */ /* 0x000fe40004000000 */
[----:B------:R-:W-:Y:S02]  /*2cd90*/  SEL R9, R9, RZ, !P0 ;  /* 0x000000ff09097207 */ /* 0x000fe40004000000 */
[-C--:B-----5:R-:W-:Y:S02]  /*2cda0*/  IADD3 R15, P3, R15, R198.reuse, RZ ;  /* 0x000000c60f0f7210 */ /* 0x0a0fe40007f7e0ff */
[----:B------:R-:W-:Y:S02]  /*2cdb0*/  ISETP.NE.U32.AND P1, PT, R10, RZ, PT ;  /* 0x000000ff0a00720c */ /* 0x000fe40003f25070 */
[----:B------:R-:W-:Y:S01]  /*2cdc0*/  ISETP.NE.U32.AND P2, PT, R9, RZ, PT ;  /* 0x000000ff0900720c */ /* 0x000fe20003f45070 */
[----:B------:R-:W-:Y:S01]  /*2cdd0*/  IMAD.U32 R9, RZ, RZ, UR5 ;  /* 0x00000005ff097e24 */ /* 0x000fe2000f8e00ff */
[----:B------:R-:W-:Y:S01]  /*2cde0*/  IADD3 R12, P4, R12, R198, RZ ;  /* 0x000000c60c0c7210 */ /* 0x000fe20007f9e0ff */
[----:B------:R-:W-:-:S02]  /*2cdf0*/  IMAD.X R28, R28, 0x1, R0, P3 ;  /* 0x000000011c1c7824 */ /* 0x000fc400018e0600 */
[----:B------:R-:W-:Y:S02]  /*2ce00*/  IMAD R9, R9, 0x10000, R32 ;  /* 0x0001000009097824 */ /* 0x000fe400078e0220 */
[----:B------:R-:W-:Y:S02]  /*2ce10*/  IMAD.X R13, R13, 0x1, R0, P4 ;  /* 0x000000010d0d7824 */ /* 0x000fe400020e0600 */
[----:B------:R-:W-:Y:S02]  /*2ce20*/  IMAD.MOV.U32 R10, RZ, RZ, R15 ;  /* 0x000000ffff0a7224 */ /* 0x000fe400078e000f */
[----:B------:R-:W-:Y:S01]  /*2ce30*/  IMAD.MOV.U32 R11, RZ, RZ, R28 ;  /* 0x000000ffff0b7224 */ /* 0x000fe200078e001c */
[----:B------:R-:W-:Y:S04]  /*2ce40*/  STL [R1+0x724], R15 ;  /* 0x0007240f01007387 */ /* 0x000fe80000100800 */
[----:B------:R-:W-:Y:S04]  /*2ce50*/  STL [R1+0x704], R12 ;  /* 0x0007040c01007387 */ /* 0x000fe80000100800 */
[----:B------:R1:W-:Y:S04]  /*2ce60*/  STL [R1+0x718], R28 ;  /* 0x0007181c01007387 */ /* 0x0003e80000100800 */
[----:B------:R5:W-:Y:S04]  /*2ce70*/  LDGSTS.E [R9+0x400], [R10.64], P1 ;  /* 0x004000000a097fae */ /* 0x000be80008921848 */
[----:B------:R5:W-:Y:S04]  /*2ce80*/  STL [R1+0x6f8], R13 ;  /* 0x0006f80d01007387 */ /* 0x000be80000100800 */
[----:B-1----:R-:W2:Y:S01]  /*2ce90*/  LDL.LU R28, [R1+0x698] ;  /* 0x00069800011c7983 */ /* 0x002ea20000300800 */
[----:B-----5:R-:W-:-:S03]  /*2cea0*/  IMAD.MOV.U32 R10, RZ, RZ, R12 ;  /* 0x000000ffff0a7224 */ /* 0x020fc600078e000c */
[----:B------:R-:W5:Y:S01]  /*2ceb0*/  LDL.LU R12, [R1+0x6a4] ;  /* 0x0006a400010c7983 */ /* 0x000f620000300800 */
[----:B------:R-:W-:-:S03]  /*2cec0*/  IMAD.MOV.U32 R11, RZ, RZ, R13 ;  /* 0x000000ffff0b7224 */ /* 0x000fc600078e000d */
[----:B------:R-:W5:Y:S04]  /*2ced0*/  LDL.LU R15, [R1+0x678] ;  /* 0x00067800010f7983 */ /* 0x000f680000300800 */
[----:B------:R-:W5:Y:S01]  /*2cee0*/  LDL.LU R13, [R1+0x68c] ;  /* 0x00068c00010d7983 */ /* 0x000f620000300800 */
[----:B------:R-:W-:-:S03]  /*2cef0*/  ISETP.GT.AND P1, PT, R2, 0xa, PT ;  /* 0x0000000a0200780c */ /* 0x000fc60003f24270 */
[----:B------:R1:W-:Y:S02]  /*2cf00*/  LDGSTS.E [R9+0xc00], [R10.64], P2 ;  /* 0x00c000000a097fae */ /* 0x0003e40009121848 */
        /* <DEDUP_REMOVED lines=8> */
[----:B---3--:R-:W-:Y:S02]  /*2cf90*/  IMAD.X R31, R31, 0x1, R0, P3 ;  /* 0x000000011f1f7824 */ /* 0x008fe400018e0600 */
[----:B------:R-:W-:Y:S02]  /*2cfa0*/  IMAD.MOV.U32 R10, RZ, RZ, R30 ;  /* 0x000000ffff0a7224 */ /* 0x000fe400078e001e */
[----:B------:R-:W-:Y:S01]  /*2cfb0*/  IMAD.MOV.U32 R11, RZ, RZ, R31 ;  /* 0x000000ffff0b7224 */ /* 0x000fe200078e001f */
[----:B------:R-:W-:Y:S04]  /*2cfc0*/  STL [R1+0x6e4], R30 ;  /* 0x0006e41e01007387 */ /* 0x000fe80000100800 */
[----:B------:R-:W-:Y:S04]  /*2cfd0*/  STL [R1+0x6d8], R31 ;  /* 0x0006d81f01007387 */ /* 0x000fe80000100800 */
[----:B------:R1:W-:Y:S01]  /*2cfe0*/  LDGSTS.E [R9+0x1400], [R10.64], P2 ;  /* 0x014000000a097fae */ /* 0x0003e20009121848 */
[----:B--2---:R-:W-:-:S05]  /*2cff0*/  IADD3 R14, P4, R14, R198, RZ ;  /* 0x000000c60e0e7210 */ /* 0x004fca0007f9e0ff */
[----:B------:R-:W-:Y:S01]  /*2d000*/  IMAD.X R29, R29, 0x1, R0, P4 ;  /* 0x000000011d1d7824 */ /* 0x000fe200020e0600 */
[----:B------:R2:W-:Y:S01]  /*2d010*/  STL [R1+0x6c4], R14 ;  /* 0x0006c40e01007387 */ /* 0x0005e20000100800 */
[----:B-1----:R-:W-:-:S03]  /*2d020*/  IMAD.MOV.U32 R10, RZ, RZ, R14 ;  /* 0x000000ffff0a7224 */ /* 0x002fc600078e000e */
[----:B------:R-:W-:Y:S04]  /*2d030*/  STL [R1+0x6b8], R29 ;  /* 0x0006b81d01007387 */ /* 0x000fe80000100800 */
[----:B------:R-:W3:Y:S04]  /*2d040*/  LDL.LU R32, [R1+0x658] ;  /* 0x0006580001207983 */ /* 0x000ee80000300800 */
[----:B--2---:R-:W2:Y:S04]  /*2d050*/  LDL.LU R14, [R1+0x674] ;  /* 0x00067400010e7983 */ /* 0x004ea80000300800 */
[----:B------:R-:W4:Y:S01]  /*2d060*/  LDL.LU R31, [R1+0x64c] ;  /* 0x00064c00011f7983 */ /* 0x000f220000300800 */
[----:B------:R-:W-:-:S03]  /*2d070*/  IMAD.MOV.U32 R11, RZ, RZ, R29 ;  /* 0x000000ffff0b7224 */ /* 0x000fc600078e001d */
[----:B------:R-:W4:Y:S04]  /*2d080*/  LDL.LU R30, [R1+0x650] ;  /* 0x00065000011e7983 */ /* 0x000f280000300800 */
[----:B------:R1:W-:Y:S01]  /*2d090*/  LDGSTS.E [R9+0x1c00], [R10.64], P1 ;  /* 0x01c000000a097fae */ /* 0x0003e20008921848 */
[----:B------:R-:W-:-:S04]  /*2d0a0*/  ISETP.GT.AND P1, PT, R2, 0x12, PT ;  /* 0x000000120200780c */ /* 0x000fc80003f24270 */
[----:B-1----:R-:W-:Y:S02]  /*2d0b0*/  SEL R10, RZ, 0x4, !P1 ;  /* 0x00000004ff0a7807 */ /* 0x002fe40004800000 */
[----:B------:R-:W-:Y:S02]  /*2d0c0*/  ISETP.GT.AND P1, PT, R2, 0x16, PT ;  /* 0x000000160200780c */ /* 0x000fe40003f24270 */
[----:B------:R-:W-:-:S04]  /*2d0d0*/  SEL R10, R10, RZ, !P0 ;  /* 0x000000ff0a0a7207 */ /* 0x000fc80004000000 */
[----:B------:R-:W-:Y:S02]  /*2d0e0*/  ISETP.NE.U32.AND P2, PT, R10, RZ, PT ;  /* 0x000000ff0a00720c */ /* 0x000fe40003f45070 */
[----:B------:R-:W-:-:S04]  /*2d0f0*/  SEL R10, RZ, 0x4, !P1 ;  /* 0x00000004ff0a7807 */ /* 0x000fc80004800000 */
[----:B------:R-:W-:Y:S02]  /*2d100*/  SEL R10, R10, RZ, !P0 ;  /* 0x000000ff0a0a7207 */ /* 0x000fe40004000000 */
[----:B-----5:R-:W-:-:S05]  /*2d110*/  IADD3 R12, P3, R12, R198, RZ ;  /* 0x000000c60c0c7210 */ /* 0x020fca0007f7e0ff */
[----:B------:R-:W-:Y:S01]  /*2d120*/  IMAD.X R28, R28, 0x1, R0, P3 ;  /* 0x000000011c1c7824 */ /* 0x000fe200018e0600 */
[----:B------:R-:W-:Y:S01]  /*2d130*/  IADD3 R13, P4, R13, R198, RZ ;  /* 0x000000c60d0d7210 */ /* 0x000fe20007f9e0ff */
[----:B------:R-:W-:Y:S02]  /*2d140*/  STL [R1+0x6a4], R12 ;  /* 0x0006a40c01007387 */ /* 0x000fe40000100800 */
[----:B------:R-:W-:Y:S02]  /*2d150*/  IMAD.MOV.U32 R11, RZ, RZ, R28 ;  /* 0x000000ffff0b7224 */ /* 0x000fe400078e001c */
[----:B------:R-:W-:Y:S01]  /*2d160*/  IMAD.X R15, R15, 0x1, R0, P4 ;  /* 0x000000010f0f7824 */ /* 0x000fe200020e0600 */
[----:B------:R1:W-:Y:S01]  /*2d170*/  STL [R1+0x698], R28 ;  /* 0x0006981c01007387 */ /* 0x0003e20000100800 */
[----:B------:R-:W-:-:S03]  /*2d180*/  ISETP.NE.U32.AND P1, PT, R10, RZ, PT ;  /* 0x000000ff0a00720c */ /* 0x000fc60003f25070 */
[----:B------:R-:W-:Y:S01]  /*2d190*/  STL [R1+0x68c], R13 ;  /* 0x00068c0d01007387 */ /* 0x000fe20000100800 */
[----:B------:R-:W-:-:S03]  /*2d1a0*/  IMAD.MOV.U32 R10, RZ, RZ, R12 ;  /* 0x000000ffff0a7224 */ /* 0x000fc600078e000c */
[----:B-1----:R-:W5:Y:S04]  /*2d1b0*/  LDL.LU R28, [R1+0x630] ;  /* 0x00063000011c7983 */ /* 0x002f680000300800 */
[----:B------:R1:W-:Y:S04]  /*2d1c0*/  STL [R1+0x678], R15 ;  /* 0x0006780f01007387 */ /* 0x0003e80000100800 */
[----:B------:R-:W5:Y:S04]  /*2d1d0*/  LDL.LU R12, [R1+0x610] ;  /* 0x00061000010c7983 */ /* 0x000f680000300800 */
[----:B------:R-:W5:Y:S04]  /*2d1e0*/  LDL.LU R29, [R1+0x62c] ;  /* 0x00062c00011d7983 */ /* 0x000f680000300800 */
[----:B------:R1:W-:Y:S02]  /*2d1f0*/  LDGSTS.E [R9+0x2400], [R10.64], P2 ;  /* 0x024000000a097fae */ /* 0x0003e40009121848 */
[----:B-1----:R-:W-:-:S02]  /*2d200*/  IMAD.MOV.U32 R11, RZ, RZ, R15 ;  /* 0x000000ffff0b7224 */ /* 0x002fc400078e000f */
[----:B------:R-:W5:Y:S01]  /*2d210*/  LDL.LU R15, [R1+0x60c] ;  /* 0x00060c00010f7983 */ /* 0x000f620000300800 */
[----:B------:R-:W-:-:S03]  /*2d220*/  IMAD.MOV.U32 R10, RZ, RZ, R13 ;  /* 0x000000ffff0a7224 */ /* 0x000fc600078e000d */
[----:B------:R-:W5:Y:S04]  /*2d230*/  LDL.LU R13, [R1+0x5f0] ;  /* 0x0005f000010d7983 */ /* 0x000f680000300800 */
        /* <DEDUP_REMOVED lines=11> */
[----:B----4-:R-:W-:Y:S01]  /*2d2f0*/  IADD3 R30, P4, R30, R198, RZ ;  /* 0x000000c61e1e7210 */ /* 0x010fe20007f9e0ff */
[----:B------:R-:W-:Y:S02]  /*2d300*/  IMAD.MOV.U32 R10, RZ, RZ, R14 ;  /* 0x000000ffff0a7224 */ /* 0x000fe400078e000e */
[----:B------:R-:W-:Y:S01]  /*2d310*/  IMAD.MOV.U32 R11, RZ, RZ, R32 ;  /* 0x000000ffff0b7224 */ /* 0x000fe200078e0020 */
[----:B------:R1:W-:Y:S01]  /*2d320*/  STL [R1+0x674], R14 ;  /* 0x0006740e01007387 */ /* 0x0003e20000100800 */
[----:B------:R-:W-:-:S03]  /*2d330*/  IMAD.X R31, R31, 0x1, R0, P4 ;  /* 0x000000011f1f7824 */ /* 0x000fc600020e0600 */
[----:B------:R-:W-:Y:S04]  /*2d340*/  STL [R1+0x658], R32 ;  /* 0x0006582001007387 */ /* 0x000fe80000100800 */
[----:B------:R-:W-:Y:S04]  /*2d350*/  STL [R1+0x650], R30 ;  /* 0x0006501e01007387 */ /* 0x000fe80000100800 */
[----:B-1----:R-:W2:Y:S04]  /*2d360*/  LDL.LU R14, [R1+0x5ec] ;  /* 0x0005ec00010e7983 */ /* 0x002ea80000300800 */
[----:B------:R1:W-:Y:S02]  /*2d370*/  LDGSTS.E [R9+0x3400], [R10.64], P2 ;  /* 0x034000000a097fae */ /* 0x0003e40009121848 */
[----:B-1----:R-:W-:-:S02]  /*2d380*/  IMAD.MOV.U32 R10, RZ, RZ, R30 ;  /* 0x000000ffff0a7224 */ /* 0x002fc400078e001e */
[----:B------:R-:W-:-:S05]  /*2d390*/  IMAD.MOV.U32 R11, RZ, RZ, R31 ;  /* 0x000000ffff0b7224 */ /* 0x000fca00078e001f */
[----:B------:R1:W-:Y:S01]  /*2d3a0*/  LDGSTS.E [R9+0x3c00], [R10.64], P1 ;  /* 0x03c000000a097fae */ /* 0x0003e20008921848 */
[----:B------:R-:W-:-:S04]  /*2d3b0*/  ISETP.GT.AND P1, PT, R2, 0x22, PT ;  /* 0x000000220200780c */ /* 0x000fc80003f24270 */
[----:B-1----:R-:W-:Y:S02]  /*2d3c0*/  SEL R10, RZ, 0x4, !P1 ;  /* 0x00000004ff0a7807 */ /* 0x002fe40004800000 */
[----:B------:R-:W-:Y:S02]  /*2d3d0*/  ISETP.GT.AND P1, PT, R2, 0x26, PT ;  /* 0x000000260200780c */ /* 0x000fe40003f24270 */
[----:B------:R-:W-:-:S04]  /*2d3e0*/  SEL R10, R10, RZ, !P0 ;  /* 0x000000ff0a0a7207 */ /* 0x000fc80004000000 */
[----:B------:R-:W-:Y:S02]  /*2d3f0*/  ISETP.NE.U32.AND P2, PT, R10, RZ, PT ;  /* 0x000000ff0a00720c */ /* 0x000fe40003f45070 */
[----:B------:R-:W-:Y:S02]  /*2d400*/  SEL R10, RZ, 0x4, !P1 ;  /* 0x00000004ff0a7807 */ /* 0x000fe40004800000 */
[-C--:B-----5:R-:W-:Y:S02]  /*2d410*/  IADD3 R28, P3, R28, R198.reuse, RZ ;  /* 0x000000c61c1c7210 */ /* 0x0a0fe40007f7e0ff */
[----:B------:R-:W-:Y:S02]  /*2d420*/  SEL R10, R10, RZ, !P0 ;  /* 0x000000ff0a0a7207 */ /* 0x000fe40004000000 */
[----:B------:R-:W-:Y:S01]  /*2d430*/  IADD3 R12, P4, R12, R198, RZ ;  /* 0x000000c60c0c7210 */ /* 0x000fe20007f9e0ff */
[----:B------:R-:W-:Y:S01]  /*2d440*/  IMAD.X R29, R29, 0x1, R0, P3 ;  /* 0x000000011d1d7824 */ /* 0x000fe200018e0600 */
[----:B------:R-:W-:Y:S01]  /*2d450*/  ISETP.NE.U32.AND P1, PT, R10, RZ, PT ;  /* 0x000000ff0a00720c */ /* 0x000fe20003f25070 */
[----:B------:R-:W-:-:S02]  /*2d460*/  IMAD.MOV.U32 R10, RZ, RZ, R28 ;  /* 0x000000ffff0a7224 */ /* 0x000fc400078e001c */
[----:B------:R-:W-:Y:S01]  /*2d470*/  IMAD.MOV.U32 R11, RZ, RZ, R29 ;  /* 0x000000ffff0b7224 */ /* 0x000fe200078e001d */
[----:B------:R-:W-:Y:S04]  /*2d480*/  STL [R1+0x64c], R31 ;  /* 0x00064c1f01007387 */ /* 0x000fe80000100800 */
[----:B------:R-:W-:Y:S04]  /*2d490*/  STL [R1+0x630], R28 ;  /* 0x0006301c01007387 */ /* 0x000fe80000100800 */
[----:B------:R-:W-:Y:S01]  /*2d4a0*/  STL [R1+0x62c], R29 ;  /* 0x00062c1d01007387 */ /* 0x000fe20000100800 */
[----:B------:R-:W-:-:S03]  /*2d4b0*/  IMAD.X R15, R15, 0x1, R0, P4 ;  /* 0x000000010f0f7824 */ /* 0x000fc600020e0600 */
[----:B------:R1:W-:Y:S04]  /*2d4c0*/  STL [R1+0x610], R12 ;  /* 0x0006100c01007387 */ /* 0x0003e80000100800 */
[----:B------:R3:W-:Y:S04]  /*2d4d0*/  LDGSTS.E [R9+0x4400], [R10.64], P2 ;  /* 0x044000000a097fae */ /* 0x0007e80009121848 */
[----:B------:R4:W-:Y:S01]  /*2d4e0*/  STL [R1+0x60c], R15 ;  /* 0x00060c0f01007387 */ /* 0x0009e20000100800 */
[----:B---3--:R-:W-:-:S03]  /*2d4f0*/  IMAD.MOV.U32 R10, RZ, RZ, R12 ;  /* 0x000000ffff0a7224 */ /* 0x008fc600078e000c */
[----:B-1----:R-:W3:Y:S01]  /*2d500*/  LDL.LU R12, [R1+0x450] ;  /* 0x00045000010c7983 */ /* 0x002ee20000300800 */
[----:B------:R-:W-:-:S05]  /*2d510*/  IMAD.MOV.U32 R11, RZ, RZ, R15 ;  /* 0x000000ffff0b7224 */ /* 0x000fca00078e000f */
[----:B------:R1:W-:Y:S01]  /*2d520*/  LDGSTS.E [R9+0x4c00], [R10.64], P1 ;  /* 0x04c000000a097fae */ /* 0x0003e20008921848 */
[C---:B------:R-:W-:Y:S02]  /*2d530*/  ISETP.GT.AND P1, PT, R2.reuse, 0x2a, PT ;  /* 0x0000002a0200780c */ /* 0x040fe40003f24270 */
[----:B------:R-:W-:Y:S02]  /*2d540*/  IADD3 R13, P3, R13, R198, RZ ;  /* 0x000000c60d0d7210 */ /* 0x000fe40007f7e0ff */
[----:B-1----:R-:W-:Y:S02]  /*2d550*/  SEL R10, RZ, 0x4, !P1 ;  /* 0x00000004ff0a7807 */ /* 0x002fe40004800000 */
[----:B------:R-:W-:Y:S02]  /*2d560*/  ISETP.GT.AND P1, PT, R2, 0x2e, PT ;  /* 0x0000002e0200780c */ /* 0x000fe40003f24270 */
[----:B------:R-:W-:-:S04]  /*2d570*/  SEL R10, R10, RZ, !P0 ;  /* 0x000000ff0a0a7207 */ /* 0x000fc80004000000 */
[----:B------:R-:W-:Y:S02]  /*2d580*/  ISETP.NE.U32.AND P2, PT, R10, RZ, PT ;  /* 0x000000ff0a00720c */ /* 0x000fe40003f45070 */
[----:B------:R-:W-:-:S04]  /*2d590*/  SEL R10, RZ, 0x4, !P1 ;  /* 0x00000004ff0a7807 */ /* 0x000fc80004800000 */
[----:B------:R-:W-:Y:S01]  /*2d5a0*/  SEL R10, R10, RZ, !P0 ;  /* 0x000000ff0a0a7207 */ /* 0x000fe20004000000 */
[----:B------:R-:W-:Y:S01]  /*2d5b0*/  STL [R1+0x5f0], R13 ;  /* 0x0005f00d01007387 */ /* 0x000fe20000100800 */
[----:B------:R-:W-:Y:S02]  /*2d5c0*/  IADD3 R208, P4, R208, R198, RZ ;  /* 0x000000c6d0d07210 */ /* 0x000fe40007f9e0ff */
[----:B------:R-:W-:Y:S01]  /*2d5d0*/  ISETP.NE.U32.AND P1, PT, R10, RZ, PT ;  /* 0x000000ff0a00720c */ /* 0x000fe20003f25070 */
[----:B------:R-:W-:Y:S02]  /*2d5e0*/  IMAD.MOV.U32 R10, RZ, RZ, R13 ;  /* 0x000000ffff0a7224 */ /* 0x000fe400078e000d */
[--C-:B------:R-:W-:Y:S02]  /*2d5f0*/  IMAD.X R207, R207, 0x1, R0.reuse, P4 ;  /* 0x00000001cfcf7824 */ /* 0x100fe400020e0600 */
[----:B--2---:R-:W-:-:S04]  /*2d600*/  IMAD.X R14, R14, 0x1, R0, P3 ;  /* 0x000000010e0e7824 */ /* 0x004fc800018e0600 */
[----:B------:R-:W-:Y:S01]  /*2d610*/  IMAD.MOV.U32 R11, RZ, RZ, R14 ;  /* 0x000000ffff0b7224 */ /* 0x000fe200078e000e */
[----:B------:R1:W-:Y:S04]  /*2d620*/  STL [R1+0x5ec], R14 ;  /* 0x0005ec0e01007387 */ /* 0x0003e80000100800 */
[----:B------:R-:W2:Y:S04]  /*2d630*/  LDL.LU R31, [R1+0x46c] ;  /* 0x00046c00011f7983 */ /* 0x000ea80000300800 */
[----:B------:R-:W5:Y:S04]  /*2d640*/  LDL.LU R30, [R1+0x470] ;  /* 0x00047000011e7983 */ /* 0x000f680000300800 */
[----:B------:R-:W2:Y:S04]  /*2d650*/  LDL.LU R29, [R1+0x48c] ;  /* 0x00048c00011d7983 */ /* 0x000ea80000300800 */
[----:B------:R-:W2:Y:S04]  /*2d660*/  LDL.LU R28, [R1+0x490] ;  /* 0x00049000011c7983 */ /* 0x000ea80000300800 */
[----:B------:R1:W-:Y:S02]  /*2d670*/  LDGSTS.E [R9+0x5400], [R10.64], P2 ;  /* 0x054000000a097fae */ /* 0x0003e40009121848 */
[----:B-1----:R-:W-:-:S02]  /*2d680*/  IMAD.MOV.U32 R10, RZ, RZ, R208 ;  /* 0x000000ffff0a7224 */ /* 0x002fc400078e00d0 */
[----:B------:R-:W-:-:S05]  /*2d690*/  IMAD.MOV.U32 R11, RZ, RZ, R207 ;  /* 0x000000ffff0b7224 */ /* 0x000fca00078e00cf */
[----:B------:R1:W-:Y:S01]  /*2d6a0*/  LDGSTS.E [R9+0x5c00], [R10.64], P1 ;  /* 0x05c000000a097fae */ /* 0x0003e20008921848 */
[----:B------:R-:W-:Y:S02]  /*2d6b0*/  ISETP.GT.AND P1, PT, R2, 0x32, PT ;  /* 0x000000320200780c */ /* 0x000fe40003f24270 */
[----:B------:R-:W-:Y:S02]  /*2d6c0*/  IADD3 R216, P3, R216, R198, RZ ;  /* 0x000000c6d8d87210 */ /* 0x000fe40007f7e0ff */
[----:B-1----:R-:W-:Y:S02]  /*2d6d0*/  SEL R10, RZ, 0x4, !P1 ;  /* 0x00000004ff0a7807 */ /* 0x002fe40004800000 */
[----:B------:R-:W-:Y:S02]  /*2d6e0*/  ISETP.GT.AND P1, PT, R2, 0x36, PT ;  /* 0x000000360200780c */ /* 0x000fe40003f24270 */
[----:B------:R-:W-:-:S04]  /*2d6f0*/  SEL R10, R10, RZ, !P0 ;  /* 0x000000ff0a0a7207 */ /* 0x000fc80004000000 */
[----:B------:R-:W-:Y:S02]  /*2d700*/  ISETP.NE.U32.AND P2, PT, R10, RZ, PT ;  /* 0x000000ff0a00720c */ /* 0x000fe40003f45070 */
[----:B------:R-:W-:Y:S01]  /*2d710*/  SEL R10, RZ, 0x4, !P1 ;  /* 0x00000004ff0a7807 */ /* 0x000fe20004800000 */
[----:B------:R-:W-:-:S03]  /*2d720*/  IMAD.X R215, R215, 0x1, R0, P3 ;  /* 0x00000001d7d77824 */ /* 0x000fc600018e0600 */
[----:B------:R-:W-:Y:S01]  /*2d730*/  SEL R10, R10, RZ, !P0 ;  /* 0x000000ff0a0a7207 */ /* 0x000fe20004000000 */
[----:B------:R-:W-:-:S03]  /*2d740*/  IMAD.MOV.U32 R11, RZ, RZ, R215 ;  /* 0x000000ffff0b7224 */ /* 0x000fc600078e00d7 */
[----:B------:R-:W-:Y:S01]  /*2d750*/  ISETP.NE.U32.AND P1, PT, R10, RZ, PT ;  /* 0x000000ff0a00720c */ /* 0x000fe20003f25070 */
[----:B------:R-:W-:-:S05]  /*2d760*/  IMAD.MOV.U32 R10, RZ, RZ, R216 ;  /* 0x000000ffff0a7224 */ /* 0x000fca00078e00d8 */
[----:B------:R1:W-:Y:S01]  /*2d770*/  LDGSTS.E [R9+0x6400], [R10.64], P2 ;  /* 0x064000000a097fae */ /* 0x0003e20009121848 */
[----:B---3--:R-:W-:-:S05]  /*2d780*/  IADD3 R12, P4, R12, R198, RZ ;  /* 0x000000c60c0c7210 */ /* 0x008fca0007f9e0ff */
[----:B------:R3:W-:Y:S04]  /*2d790*/  STL [R1+0x450], R12 ;  /* 0x0004500c01007387 */ /* 0x0007e80000100800 */
[----:B----4-:R-:W4:Y:S01]  /*2d7a0*/  LDL.LU R15, [R1+0x4ac] ;  /* 0x0004ac00010f7983 */ /* 0x010f220000300800 */
[----:B-1----:R-:W-:-:S03]  /*2d7b0*/  IMAD.MOV.U32 R10, RZ, RZ, R12 ;  /* 0x000000ffff0a7224 */ /* 0x002fc600078e000c */
[----:B------:R-:W4:Y:S04]  /*2d7c0*/  LDL.LU R14, [R1+0x4b0] ;  /* 0x0004b000010e7983 */ /* 0x000f280000300800 */
[----:B------:R-:W4:Y:S04]  /*2d7d0*/  LDL.LU R13, [R1+0x4cc] ;  /* 0x0004cc00010d7983 */ /* 0x000f280000300800 */
[----:B---3--:R-:W4:Y:S01]  /*2d7e0*/  LDL.LU R12, [R1+0x4d0] ;  /* 0x0004d000010c7983 */ /* 0x008f220000300800 */
[----:B------:R-:W-:-:S04]  /*2d7f0*/  IMAD.X R223, R223, 0x1, R0, P4 ;  /* 0x00000001dfdf7824 */ /* 0x000fc800020e0600 */
        /* <DEDUP_REMOVED lines=11> */
[----:B--2---:R-:W-:Y:S01]  /*2d8b0*/  IMAD.X R31, R31, 0x1, R0, P3 ;  /* 0x000000011f1f7824 */ /* 0x004fe200018e0600 */
[----:B------:R-:W-:Y:S01]  /*2d8c0*/  IADD3 R28, P4, R28, R198, RZ ;  /* 0x000000c61c1c7210 */ /* 0x000fe20007f9e0ff */
[----:B------:R-:W-:Y:S01]  /*2d8d0*/  IMAD.MOV.U32 R10, RZ, RZ, R30 ;  /* 0x000000ffff0a7224 */ /* 0x000fe200078e001e */
[----:B------:R-:W-:Y:S01]  /*2d8e0*/  STL [R1+0x470], R30 ;  /* 0x0004701e01007387 */ /* 0x000fe20000100800 */
[----:B------:R-:W-:Y:S02]  /*2d8f0*/  IMAD.MOV.U32 R11, RZ, RZ, R31 ;  /* 0x000000ffff0b7224 */ /* 0x000fe400078e001f */
[----:B------:R-:W-:Y:S01]  /*2d900*/  IMAD.X R29, R29, 0x1, R0, P4 ;  /* 0x000000011d1d7824 */ /* 0x000fe200020e0600 */
[----:B------:R1:W-:Y:S04]  /*2d910*/  STL [R1+0x46c], R31 ;  /* 0x00046c1f01007387 */ /* 0x0003e80000100800 */
[----:B------:R-:W-:Y:S04]  /*2d920*/  STL [R1+0x490], R28 ;  /* 0x0004901c01007387 */ /* 0x000fe80000100800 */
[----:B------:R2:W-:Y:S04]  /*2d930*/  STL [R1+0x48c], R29 ;  /* 0x00048c1d01007387 */ /* 0x0005e80000100800 */
[----:B------:R5:W-:Y:S04]  /*2d940*/  LDGSTS.E [R9+0x7400], [R10.64], P2 ;  /* 0x074000000a097fae */ /* 0x000be80009121848 */
[----:B-1----:R-:W3:Y:S04]  /*2d950*/  LDL.LU R31, [R1+0x4ec] ;  /* 0x0004ec00011f7983 */ /* 0x002ee80000300800 */
[----:B------:R-:W3:Y:S01]  /*2d960*/  LDL.LU R30, [R1+0x4f0] ;  /* 0x0004f000011e7983 */ /* 0x000ee20000300800 */
[----:B-----5:R-:W-:-:S02]  /*2d970*/  IMAD.MOV.U32 R11, RZ, RZ, R29 ;  /* 0x000000ffff0b7224 */ /* 0x020fc400078e001d */
[----:B------:R-:W-:Y:S01]  /*2d980*/  IMAD.MOV.U32 R10, RZ, RZ, R28 ;  /* 0x000000ffff0a7224 */ /* 0x000fe200078e001c */
[----:B--2---:R-:W2:Y:S04]  /*2d990*/  LDL.LU R29, [R1+0x50c] ;  /* 0x00050c00011d7983 */ /* 0x004ea80000300800 */
        /* <DEDUP_REMOVED lines=13> */
[----:B------:R-:W-:Y:S02]  /*2da70*/  IMAD.MOV.U32 R10, RZ, RZ, R14 ;  /* 0x000000ffff0a7224 */ /* 0x000fe400078e000e */
[----:B------:R-:W-:Y:S02]  /*2da80*/  IMAD.MOV.U32 R11, RZ, RZ, R15 ;  /* 0x000000ffff0b7224 */ /* 0x000fe400078e000f */
[----:B------:R-:W-:Y:S01]  /*2da90*/  IMAD.X R13, R13, 0x1, R0, P4 ;  /* 0x000000010d0d7824 */ /* 0x000fe200020e0600 */
[----:B------:R-:W-:Y:S04]  /*2daa0*/  STL [R1+0x4b0], R14 ;  /* 0x0004b00e01007387 */ /* 0x000fe80000100800 */
[----:B------:R1:W-:Y:S04]  /*2dab0*/  STL [R1+0x4ac], R15 ;  /* 0x0004ac0f01007387 */ /* 0x0003e80000100800 */
[----:B------:R-:W-:Y:S04]  /*2dac0*/  STL [R1+0x4d0], R12 ;  /* 0x0004d00c01007387 */ /* 0x000fe80000100800 */
[----:B------:R4:W-:Y:S04]  /*2dad0*/  LDGSTS.E [R9+0x8400], [R10.64], P2 ;  /* 0x084000000a097fae */ /* 0x0009e80009121848 */
[----:B------:R4:W-:Y:S04]  /*2dae0*/  STL [R1+0x4cc], R13 ;  /* 0x0004cc0d01007387 */ /* 0x0009e80000100800 */
[----:B-1----:R-:W2:Y:S01]  /*2daf0*/  LDL.LU R15, [R1+0x52c] ;  /* 0x00052c00010f7983 */ /* 0x002ea20000300800 */
[----:B----4-:R-:W-:-:S03]  /*2db00*/  IMAD.MOV.U32 R11, RZ, RZ, R13 ;  /* 0x000000ffff0b7224 */ /* 0x010fc600078e000d */
[----:B------:R-:W4:Y:S01]  /*2db10*/  LDL.LU R13, [R1+0x530] ;  /* 0x00053000010d7983 */ /* 0x000f220000300800 */
[----:B------:R-:W-:-:S03]  /*2db20*/  IMAD.MOV.U32 R10, RZ, RZ, R12 ;  /* 0x000000ffff0a7224 */ /* 0x000fc600078e000c */
[----:B------:R-:W4:Y:S04]  /*2db30*/  LDL.LU R14, [R1+0x54c] ;  /* 0x00054c00010e7983 */ /* 0x000f280000300800 */
        /* <DEDUP_REMOVED lines=11> */
[--C-:B------:R-:W-:Y:S01]  /*2dbf0*/  IMAD.X R31, R31, 0x1, R0.reuse, P3 ;  /* 0x000000011f1f7824 */ /* 0x100fe200018e0600 */
[----:B-----5:R-:W-:Y:S01]  /*2dc00*/  IADD3 R28, P4, R28, R198, RZ ;  /* 0x000000c61c1c7210 */ /* 0x020fe20007f9e0ff */
[----:B------:R-:W-:Y:S04]  /*2dc10*/  STL [R1+0x4f0], R30 ;  /* 0x0004f01e01007387 */ /* 0x000fe80000100800 */
[----:B--2---:R-:W-:Y:S01]  /*2dc20*/  IMAD.X R29, R29, 0x1, R0, P4 ;  /* 0x000000011d1d7824 */ /* 0x004fe200020e0600 */
[----:B------:R1:W-:Y:S01]  /*2dc30*/  STL [R1+0x4ec], R31 ;  /* 0x0004ec1f01007387 */ /* 0x0003e20000100800 */
[----:B------:R-:W-:-:S03]  /*2dc40*/  IMAD.MOV.U32 R10, RZ, RZ, R30 ;  /* 0x000000ffff0a7224 */ /* 0x000fc600078e001e */
[----:B------:R-:W-:Y:S01]  /*2dc50*/  STL [R1+0x510], R28 ;  /* 0x0005101c01007387 */ /* 0x000fe20000100800 */
[----:B------:R-:W-:-:S03]  /*2dc60*/  IMAD.MOV.U32 R11, RZ, RZ, R31 ;  /* 0x000000ffff0b7224 */ /* 0x000fc600078e001f */
[----:B------:R2:W-:Y:S04]  /*2dc70*/  STL [R1+0x50c], R29 ;  /* 0x00050c1d01007387 */ /* 0x0005e80000100800 */
[----:B------:R-:W3:Y:S04]  /*2dc80*/  LDL.LU R32, [R1+0x56c] ;  /* 0x00056c0001207983 */ /* 0x000ee80000300800 */
[----:B-1----:R-:W5:Y:S04]  /*2dc90*/  LDL.LU R31, [R1+0x570] ;  /* 0x00057000011f7983 */ /* 0x002f680000300800 */
[----:B------:R1:W-:Y:S04]  /*2dca0*/  LDGSTS.E [R9+0x9400], [R10.64], P2 ;  /* 0x094000000a097fae */ /* 0x0003e80009121848 */
[----:B------:R-:W3:Y:S01]  /*2dcb0*/  LDL.LU R30, [R1+0x58c] ;  /* 0x00058c00011e7983 */ /* 0x000ee20000300800 */
[----:B-1----:R-:W-:-:S03]  /*2dcc0*/  IMAD.MOV.U32 R11, RZ, RZ, R29 ;  /* 0x000000ffff0b7224 */ /* 0x002fc600078e001d */
[----:B--2---:R-:W2:Y:S01]  /*2dcd0*/  LDL.LU R29, [R1+0x590] ;  /* 0x00059000011d7983 */ /* 0x004ea20000300800 */
        /* <DEDUP_REMOVED lines=11> */
[--C-:B------:R-:W-:Y:S01]  /*2dd90*/  IMAD.X R15, R15, 0x1, R0.reuse, P3 ;  /* 0x000000010f0f7824 */ /* 0x100fe200018e0600 */
[----:B------:R-:W-:Y:S01]  /*2dda0*/  IADD3 R12, P4, R12, R198, RZ ;  /* 0x000000c60c0c7210 */ /* 0x000fe20007f9e0ff */
[----:B------:R-:W-:Y:S02]  /*2ddb0*/  STL [R1+0x530], R13 ;  /* 0x0005300d01007387 */ /* 0x000fe40000100800 */
[----:B------:R-:W-:Y:S02]  /*2ddc0*/  IMAD.MOV.U32 R11, RZ, RZ, R15 ;  /* 0x000000ffff0b7224 */ /* 0x000fe400078e000f */
[----:B------:R-:W-:Y:S01]  /*2ddd0*/  IMAD.X R14, R14, 0x1, R0, P4 ;  /* 0x000000010e0e7824 */ /* 0x000fe200020e0600 */
[----:B------:R1:W-:Y:S04]  /*2dde0*/  STL [R1+0x52c], R15 ;  /* 0x00052c0f01007387 */ /* 0x0003e80000100800 */
[----:B------:R-:W-:Y:S01]  /*2ddf0*/  STL [R1+0x550], R12 ;  /* 0x0005500c01007387 */ /* 0x000fe20000100800 */
[----:B------:R-:W-:-:S03]  /*2de00*/  IMAD.MOV.U32 R10, RZ, RZ, R13 ;  /* 0x000000ffff0a7224 */ /* 0x000fc600078e000d */
[----:B-1----:R-:W4:Y:S04]  /*2de10*/  LDL.LU R15, [R1+0x5b0] ;  /* 0x0005b000010f7983 */ /* 0x002f280000300800 */
[----:B------:R1:W-:Y:S04]  /*2de20*/  STL [R1+0x54c], R14 ;  /* 0x00054c0e01007387 */ /* 0x0003e80000100800 */
[----:B------:R-:W4:Y:S04]  /*2de30*/  LDL.LU R13, [R1+0x5d0] ;  /* 0x0005d000010d7983 */ /* 0x000f280000300800 */
[----:B------:R-:W4:Y:S04]  /*2de40*/  LDL.LU R28, [R1+0x5ac] ;  /* 0x0005ac00011c7983 */ /* 0x000f280000300800 */
[----:B------:R1:W-:Y:S02]  /*2de50*/  LDGSTS.E [R9+0xa400], [R10.64], P2 ;  /* 0x0a4000000a097fae */ /* 0x0003e40009121848 */
[----:B-1----:R-:W-:-:S02]  /*2de60*/  IMAD.MOV.U32 R11, RZ, RZ, R14 ;  /* 0x000000ffff0b7224 */ /* 0x002fc400078e000e */
        /* <DEDUP_REMOVED lines=13> */
[----:B---3--:R-:W-:Y:S02]  /*2df40*/  IMAD.X R32, R32, 0x1, R0, P3 ;  /* 0x0000000120207824 */ /* 0x008fe400018e0600 */
[----:B------:R-:W-:Y:S02]  /*2df50*/  IMAD.MOV.U32 R10, RZ, RZ, R31 ;  /* 0x000000ffff0a7224 */ /* 0x000fe400078e001f */
[----:B------:R-:W-:-:S05]  /*2df60*/  IMAD.MOV.U32 R11, RZ, RZ, R32 ;  /* 0x000000ffff0b7224 */ /* 0x000fca00078e0020 */
[----:B------:R1:W-:Y:S01]  /*2df70*/  LDGSTS.E [R9+0xb400], [R10.64], P2 ;  /* 0x0b4000000a097fae */ /* 0x0003e20009121848 */
[----:B--2---:R-:W-:-:S05]  /*2df80*/  IADD3 R29, P4, R29, R198, RZ ;  /* 0x000000c61d1d7210 */ /* 0x004fca0007f9e0ff */
[----:B------:R-:W-:Y:S02]  /*2df90*/  IMAD.X R30, R30, 0x1, R0, P4 ;  /* 0x000000011e1e7824 */ /* 0x000fe400020e0600 */
        /* <DEDUP_REMOVED lines=12> */
[----:B------:R-:W-:Y:S01]  /*2e060*/  IMAD.MOV.U32 R10, RZ, RZ, R15 ;  /* 0x000000ffff0a7224 */ /* 0x000fe200078e000f */
[----:B------:R-:W-:Y:S01]  /*2e070*/  IADD3 R13, P4, R13, R198, RZ ;  /* 0x000000c60d0d7210 */ /* 0x000fe20007f9e0ff */
[----:B------:R-:W-:-:S04]  /*2e080*/  IMAD.X R28, R28, 0x1, R0, P3 ;  /* 0x000000011c1c7824 */ /* 0x000fc800018e0600 */
[----:B------:R-:W-:-:S05]  /*2e090*/  IMAD.MOV.U32 R11, RZ, RZ, R28 ;  /* 0x000000ffff0b7224 */ /* 0x000fca00078e001c */
[----:B------:R1:W-:Y:S01]  /*2e0a0*/  LDGSTS.E [R9+0xc400], [R10.64], P2 ;  /* 0x0c4000000a097fae */ /* 0x0003e20009121848 */
[----:B------:R-:W-:Y:S02]  /*2e0b0*/  IMAD.X R14, R14, 0x1, R0, P4 ;  /* 0x000000010e0e7824 */ /* 0x000fe400020e0600 */
[----:B-1----:R-:W-:Y:S02]  /*2e0c0*/  IMAD.MOV.U32 R10, RZ, RZ, R13 ;  /* 0x000000ffff0a7224 */ /* 0x002fe400078e000d */
[----:B------:R-:W-:-:S05]  /*2e0d0*/  IMAD.MOV.U32 R11, RZ, RZ, R14 ;  /* 0x000000ffff0b7224 */ /* 0x000fca00078e000e */
[----:B------:R1:W-:Y:S01]  /*2e0e0*/  LDGSTS.E [R9+0xcc00], [R10.64], P1 ;  /* 0x0cc000000a097fae */ /* 0x0003e20008921848 */
[----:B------:R-:W-:-:S03]  /*2e0f0*/  ISETP.GT.AND P1, PT, R2, 0x6a, PT ;  /* 0x0000006a0200780c */ /* 0x000fc60003f24270 */
[----:B------:R2:W-:Y:S01]  /*2e100*/  STL [R1+0x570], R31 ;  /* 0x0005701f01007387 */ /* 0x0005e20000100800 */
[----:B-1----:R-:W-:Y:S02]  /*2e110*/  SEL R10, RZ, 0x4, !P1 ;  /* 0x00000004ff0a7807 */ /* 0x002fe40004800000 */
[----:B------:R-:W-:Y:S02]  /*2e120*/  ISETP.GT.AND P1, PT, R2, 0x6e, PT ;  /* 0x0000006e0200780c */ /* 0x000fe40003f24270 */
[----:B------:R-:W-:Y:S01]  /*2e130*/  SEL R10, R10, RZ, !P0 ;  /* 0x000000ff0a0a7207 */ /* 0x000fe20004000000 */
[----:B------:R-:W-:Y:S01]  /*2e140*/  STL [R1+0x56c], R32 ;  /* 0x00056c2001007387 */ /* 0x000fe20000100800 */
[----:B------:R-:W-:Y:S02]  /*2e150*/  IADD3 R12, P3, R12, R198, RZ ;  /* 0x000000c60c0c7210 */ /* 0x000fe40007f7e0ff */
[----:B------:R-:W-:Y:S01]  /*2e160*/  ISETP.NE.U32.AND P2, PT, R10, RZ, PT ;  /* 0x000000ff0a00720c */ /* 0x000fe20003f45070 */
[----:B------:R-:W-:Y:S01]  /*2e170*/  STL [R1+0x590], R29 ;  /* 0x0005901d01007387 */ /* 0x000fe20000100800 */
[----:B------:R-:W-:-:S03]  /*2e180*/  SEL R10, RZ, 0x4, !P1 ;  /* 0x00000004ff0a7807 */ /* 0x000fc60004800000 */
[----:B------:R1:W-:Y:S01]  /*2e190*/  STL [R1+0x58c], R30 ;  /* 0x00058c1e01007387 */ /* 0x0003e20000100800 */
[----:B------:R-:W-:-:S03]  /*2e1a0*/  SEL R10, R10, RZ, !P0 ;  /* 0x000000ff0a0a7207 */ /* 0x000fc60004000000 */
[----:B------:R3:W-:Y:S04]  /*2e1b0*/  STL [R1+0x5b0], R15 ;  /* 0x0005b00f01007387 */ /* 0x0007e80000100800 */
[----:B------:R-:W-:Y:S04]  /*2e1c0*/  STL [R1+0x5ac], R28 ;  /* 0x0005ac1c01007387 */ /* 0x000fe80000100800 */
[----:B------:R-:W-:Y:S01]  /*2e1d0*/  STL [R1+0x5d0], R13 ;  /* 0x0005d00d01007387 */ /* 0x000fe20000100800 */
[----:B------:R-:W-:-:S03]  /*2e1e0*/  ISETP.NE.U32.AND P1, PT, R10, RZ, PT ;  /* 0x000000ff0a00720c */ /* 0x000fc60003f25070 */
[----:B------:R-:W-:Y:S01]  /*2e1f0*/  STL [R1+0x5cc], R14 ;  /* 0x0005cc0e01007387 */ /* 0x000fe20000100800 */
[----:B------:R-:W-:-:S03]  /*2e200*/  IMAD.MOV.U32 R10, RZ, RZ, R12 ;  /* 0x000000ffff0a7224 */ /* 0x000fc600078e000c */
[----:B------:R4:W-:Y:S04]  /*2e210*/  STL [R1+0x448], R12 ;  /* 0x0004480c01007387 */ /* 0x0009e80000100800 */
[----:B--2---:R-:W2:Y:S04]  /*2e220*/  LDL.LU R31, [R1+0x18] ;  /* 0x00001800011f7983 */ /* 0x004ea80000300800 */
[----:B-1----:R-:W5:Y:S04]  /*2e230*/  LDL.LU R30, [R1+0x1c] ;  /* 0x00001c00011e7983 */ /* 0x002f680000300800 */
[----:B---3--:R-:W3:Y:S04]  /*2e240*/  LDL.LU R15, [R1+0x38] ;  /* 0x00003800010f7983 */ /* 0x008ee80000300800 */
[----:B----4-:R-:W4:Y:S01]  /*2e250*/  LDL.LU R12, [R1+0x3c] ;  /* 0x00003c00010c7983 */ /* 0x010f220000300800 */
[----:B------:R-:W-:Y:S01]  /*2e260*/  IMAD.X R229, R229, 0x1, R0, P3 ;  /* 0x00000001e5e57824 */ /* 0x000fe200018e0600 */
[----:B------:R-:W-:-:S02]  /*2e270*/  IADD3 R236, P4, R236, R198, RZ ;  /* 0x000000c6ecec7210 */ /* 0x000fc40007f9e0ff */
[----:B------:R-:W3:Y:S01]  /*2e280*/  LDL.LU R29, [R1+0x710] ;  /* 0x00071000011d7983 */ /* 0x000ee20000300800 */
[----:B------:R-:W-:Y:S02]  /*2e290*/  IMAD.MOV.U32 R11, RZ, RZ, R229 ;  /* 0x000000ffff0b7224 */ /* 0x000fe400078e00e5 */
[--C-:B------:R-:W-:Y:S01]  /*2e2a0*/  IMAD.X R235, R235, 0x1, R0.reuse, P4 ;  /* 0x00000001ebeb7824 */ /* 0x100fe200020e0600 */
[-C--:B------:R-:W-:Y:S01]  /*2e2b0*/  IADD3 R244, P3, R244, R198.reuse, RZ ;  /* 0x000000c6f4f47210 */ /* 0x080fe20007f7e0ff */
[----:B------:R-:W3:Y:S04]  /*2e2c0*/  LDL.LU R28, [R1+0x71c] ;  /* 0x00071c00011c7983 */ /* 0x000ee80000300800 */
[----:B------:R1:W-:Y:S01]  /*2e2d0*/  LDGSTS.E [R9+0xd400], [R10.64], P2 ;  /* 0x0d4000000a097fae */ /* 0x0003e20009121848 */
[----:B------:R-:W-:Y:S01]  /*2e2e0*/  IMAD.X R243, R243, 0x1, R0, P3 ;  /* 0x00000001f3f37824 */ /* 0x000fe200018e0600 */
[----:B------:R-:W-:-:S02]  /*2e2f0*/  IADD3 R252, P4, R252, R198, RZ ;  /* 0x000000c6fcfc7210 */ /* 0x000fc40007f9e0ff */
[----:B------:R-:W3:Y:S04]  /*2e300*/  LDL.LU R14, [R1+0x6f0] ;  /* 0x0006f000010e7983 */ /* 0x000ee80000300800 */
[----:B------:R-:W3:Y:S01]  /*2e310*/  LDL.LU R13, [R1+0x6fc] ;  /* 0x0006fc00010d7983 */ /* 0x000ee20000300800 */
        /* <DEDUP_REMOVED lines=9> */
[----:B------:R-:W-:Y:S01]  /*2e3b0*/  SEL R10, R10, RZ, !P0 ;  /* 0x000000ff0a0a7207 */ /* 0x000fe20004000000 */
[----:B------:R-:W-:-:S03]  /*2e3c0*/  IMAD.MOV.U32 R11, RZ, RZ, R243 ;  /* 0x000000ffff0b7224 */ /* 0x000fc600078e00f3 */
[----:B------:R-:W-:Y:S01]  /*2e3d0*/  ISETP.NE.U32.AND P1, PT, R10, RZ, PT ;  /* 0x000000ff0a00720c */ /* 0x000fe20003f25070 */
        /* <DEDUP_REMOVED lines=15> */
[--C-:B--2---:R-:W-:Y:S01]  /*2e4d0*/  IMAD.X R31, R31, 0x1, R0.reuse, P3 ;  /* 0x000000011f1f7824 */ /* 0x104fe200018e0600 */
[----:B----4-:R-:W-:Y:S01]  /*2e4e0*/  IADD3 R12, P4, R12, R198, RZ ;  /* 0x000000c60c0c7210 */ /* 0x010fe20007f9e0ff */
[----:B------:R-:W-:Y:S04]  /*2e4f0*/  STL [R1+0x1c], R30 ;  /* 0x00001c1e01007387 */ /* 0x000fe80000100800 */
[----:B---3--:R-:W-:Y:S01]  /*2e500*/  IMAD.X R15, R15, 0x1, R0, P4 ;  /* 0x000000010f0f7824 */ /* 0x008fe200020e0600 */
[----:B------:R1:W-:Y:S01]  /*2e510*/  STL [R1+0x18], R31 ;  /* 0x0000181f01007387 */ /* 0x0003e20000100800 */
[----:B------:R-:W-:Y:S02]  /*2e520*/  IMAD.MOV.U32 R10, RZ, RZ, R30 ;  /* 0x000000ffff0a7224 */ /* 0x000fe400078e001e */
[----:B------:R-:W-:Y:S01]  /*2e530*/  IMAD.MOV.U32 R11, RZ, RZ, R31 ;  /* 0x000000ffff0b7224 */ /* 0x000fe200078e001f */
[----:B------:R-:W-:Y:S04]  /*2e540*/  STL [R1+0x3c], R12 ;  /* 0x00003c0c01007387 */ /* 0x000fe80000100800 */
[----:B------:R2:W-:Y:S04]  /*2e550*/  STL [R1+0x38], R15 ;  /* 0x0000380f01007387 */ /* 0x0005e80000100800 */
[----:B------:R-:W3:Y:S04]  /*2e560*/  LDL.LU R32, [R1+0x6d0] ;  /* 0x0006d00001207983 */ /* 0x000ee80000300800 */
[----:B-1----:R-:W4:Y:S04]  /*2e570*/  LDL.LU R31, [R1+0x6dc] ;  /* 0x0006dc00011f7983 */ /* 0x002f280000300800 */
[----:B------:R1:W-:Y:S04]  /*2e580*/  LDGSTS.E [R9+0xf400], [R10.64], P2 ;  /* 0x0f4000000a097fae */ /* 0x0003e80009121848 */
[----:B------:R-:W5:Y:S01]  /*2e590*/  LDL.LU R30, [R1+0x6b0] ;  /* 0x0006b000011e7983 */ /* 0x000f620000300800 */
[----:B-1----:R-:W-:-:S03]  /*2e5a0*/  IMAD.MOV.U32 R11, RZ, RZ, R15 ;  /* 0x000000ffff0b7224 */ /* 0x002fc600078e000f */
[----:B--2---:R-:W2:Y:S01]  /*2e5b0*/  LDL.LU R15, [R1+0x6bc] ;  /* 0x0006bc00010f7983 */ /* 0x004ea20000300800 */
[----:B------:R-:W-:-:S05]  /*2e5c0*/  IMAD.MOV.U32 R10, RZ, RZ, R12 ;  /* 0x000000ffff0a7224 */ /* 0x000fca00078e000c */
[----:B------:R1:W-:Y:S01]  /*2e5d0*/  LDGSTS.E [R9+0xfc00], [R10.64], P1 ;  /* 0x0fc000000a097fae */ /* 0x0003e20008921848 */
[C---:B------:R-:W-:Y:S02]  /*2e5e0*/  ISETP.GT.AND P1, PT, R2.reuse, 0x3, PT ;  /* 0x000000030200780c */ /* 0x040fe40003f24270 */
[----:B------:R-:W-:Y:S02]  /*2e5f0*/  ISETP.GT.AND P2, PT, R2, 0x7, PT ;  /* 0x000000070200780c */ /* 0x000fe40003f44270 */
[----:B------:R-:W-:Y:S02]  /*2e600*/  IADD3 R28, P3, R28, R198, RZ ;  /* 0x000000c61c1c7210 */ /* 0x000fe40007f7e0ff */
[----:B-1----:R-:W-:-:S04]  /*2e610*/  SEL R11, RZ, 0x4, !P1 ;  /* 0x00000004ff0b7807 */ /* 0x002fc80004800000 */
[----:B------:R-:W-:Y:S02]  /*2e620*/  SEL R11, R11, RZ, !P0 ;  /* 0x000000ff0b0b7207 */ /* 0x000fe40004000000 */
[----:B------:R-:W-:Y:S02]  /*2e630*/  SEL R10, RZ, 0x4, !P2 ;  /* 0x00000004ff0a7807 */ /* 0x000fe40005000000 */
[----:B------:R-:W-:Y:S01]  /*2e640*/  ISETP.NE.U32.AND P1, PT, R11, RZ, PT ;  /* 0x000000ff0b00720c */ /* 0x000fe20003f25070 */
[----:B------:R-:W-:Y:S01]  /*2e650*/  IMAD.U32 R12, RZ, RZ, UR5 ;  /* 0x00000005ff0c7e24 */ /* 0x000fe2000f8e00ff */
[----:B------:R-:W-:Y:S01]  /*2e660*/  SEL R10, R10, RZ, !P0 ;  /* 0x000000ff0a0a7207 */ /* 0x000fe20004000000 */
[--C-:B------:R-:W-:Y:S01]  /*2e670*/  IMAD.X R29, R29, 0x1, R0.reuse, P3 ;  /* 0x000000011d1d7824 */ /* 0x100fe200018e0600 */
[----:B------:R-:W-:Y:S02]  /*2e680*/  IADD3 R13, P4, R13, R198, RZ ;  /* 0x000000c60d0d7210 */ /* 0x000fe40007f9e0ff */
[----:B------:R-:W-:Y:S01]  /*2e690*/  LOP3.LUT R33, R199, 0x60, RZ, 0x3c, !PT ;  /* 0x00000060c7217812 */ /* 0x000fe200078e3cff */
[----:B------:R-:W-:Y:S01]  /*2e6a0*/  IMAD.MOV.U32 R11, RZ, RZ, R29 ;  /* 0x000000ffff0b7224 */ /* 0x000fe200078e001d */
[----:B------:R-:W-:Y:S01]  /*2e6b0*/  ISETP.NE.U32.AND P2, PT, R10, RZ, PT ;  /* 0x000000ff0a00720c */ /* 0x000fe20003f45070 */
[----:B------:R-:W-:-:S02]  /*2e6c0*/  IMAD.X R14, R14, 0x1, R0, P4 ;  /* 0x000000010e0e7824 */ /* 0x000fc400020e0600 */
[----:B------:R-:W-:Y:S02]  /*2e6d0*/  IMAD R12, R12, 0x10000, R33 ;  /* 0x000100000c0c7824 */ /* 0x000fe400078e0221 */
[----:B------:R-:W-:Y:S01]  /*2e6e0*/  IMAD.MOV.U32 R10, RZ, RZ, R28 ;  /* 0x000000ffff0a7224 */ /* 0x000fe200078e001c */
[----:B------:R1:W-:Y:S04]  /*2e6f0*/  STL [R1+0x71c], R28 ;  /* 0x00071c1c01007387 */ /* 0x0003e80000100800 */
[----:B------:R1:W-:Y:S04]  /*2e700*/  STL [R1+0x6fc], R13 ;  /* 0x0006fc0d01007387 */ /* 0x0003e80000100800 */
[----:B------:R1:W-:Y:S04]  /*2e710*/  STL [R1+0x710], R29 ;  /* 0x0007101d01007387 */ /* 0x0003e80000100800 */
[----:B------:R1:W-:Y:S04]  /*2e720*/  LDGSTS.E [R12+0x600], [R10.64], P1 ;  /* 0x006000000a0c7fae */ /* 0x0003e80008921848 */
[----:B------:R1:W-:Y:S04]  /*2e730*/  STL [R1+0x6f0], R14 ;  /* 0x0006f00e01007387 */ /* 0x0003e80000100800 */
[----:B-1----:R-:W5:Y:S01]  /*2e740*/  LDL.LU R28, [R1+0x690] ;  /* 0x00069000011c7983 */ /* 0x002f620000300800 */
[----:B------:R-:W-:-:S03]  /*2e750*/  IMAD.MOV.U32 R10, RZ, RZ, R13 ;  /* 0x000000ffff0a7224 */ /* 0x000fc600078e000d */
        /* <DEDUP_REMOVED lines=17> */
[----:B------:R-:W-:Y:S01]  /*2e870*/  STL [R1+0x6dc], R31 ;  /* 0x0006dc1f01007387 */ /* 0x000fe20000100800 */
[----:B--2---:R-:W-:-:S03]  /*2e880*/  IADD3 R15, P4, R15, R198, RZ ;  /* 0x000000c60f0f7210 */ /* 0x004fc60007f9e0ff */
[----:B------:R1:W-:Y:S02]  /*2e890*/  STL [R1+0x6d0], R32 ;  /* 0x0006d02001007387 */ /* 0x0003e40000100800 */
[----:B-----5:R-:W-:Y:S02]  /*2e8a0*/  IMAD.X R30, R30, 0x1, R0, P4 ;  /* 0x000000011e1e7824 */ /* 0x020fe400020e0600 */
[----:B------:R2:W-:Y:S04]  /*2e8b0*/  STL [R1+0x6bc], R15 ;  /* 0x0006bc0f01007387 */ /* 0x0005e80000100800 */
[----:B------:R3:W-:Y:S04]  /*2e8c0*/  LDGSTS.E [R12+0x1600], [R10.64], P2 ;  /* 0x016000000a0c7fae */ /* 0x0007e80009121848 */
[----:B------:R4:W-:Y:S04]  /*2e8d0*/  STL [R1+0x6b0], R30 ;  /* 0x0006b01e01007387 */ /* 0x0009e80000100800 */
[----:B-1----:R-:W5:Y:S01]  /*2e8e0*/  LDL.LU R32, [R1+0x638] ;  /* 0x0006380001207983 */ /* 0x002f620000300800 */
[----:B---3--:R-:W-:-:S03]  /*2e8f0*/  IMAD.MOV.U32 R10, RZ, RZ, R15 ;  /* 0x000000ffff0a7224 */ /* 0x008fc600078e000f */
[----:B--2---:R-:W2:Y:S01]  /*2e900*/  LDL.LU R15, [R1+0x65c] ;  /* 0x00065c00010f7983 */ /* 0x004ea20000300800 */
[----:B------:R-:W-:-:S03]  /*2e910*/  IMAD.MOV.U32 R11, RZ, RZ, R30 ;  /* 0x000000ffff0b7224 */ /* 0x000fc600078e001e */
[----:B------:R-:W3:Y:S04]  /*2e920*/  LDL.LU R31, [R1+0x618] ;  /* 0x00061800011f7983 */ /* 0x000ee80000300800 */
[----:B----4-:R-:W4:Y:S04]  /*2e930*/  LDL.LU R30, [R1+0x654] ;  /* 0x00065400011e7983 */ /* 0x010f280000300800 */
[----:B------:R1:W-:Y:S01]  /*2e940*/  LDGSTS.E [R12+0x1e00], [R10.64], P1 ;  /* 0x01e000000a0c7fae */ /* 0x0003e20008921848 */
[----:B------:R-:W-:-:S04]  /*2e950*/  ISETP.GT.AND P1, PT, R2, 0x13, PT ;  /* 0x000000130200780c */ /* 0x000fc80003f24270 */
[----:B-1----:R-:W-:Y:S02]  /*2e960*/  SEL R10, RZ, 0x4, !P1 ;  /* 0x00000004ff0a7807 */ /* 0x002fe40004800000 */
[----:B------:R-:W-:Y:S02]  /*2e970*/  ISETP.GT.AND P1, PT, R2, 0x17, PT ;  /* 0x000000170200780c */ /* 0x000fe40003f24270 */
[----:B------:R-:W-:-:S04]  /*2e980*/  SEL R10, R10, RZ, !P0 ;  /* 0x000000ff0a0a7207 */ /* 0x000fc80004000000 */
[----:B------:R-:W-:Y:S02]  /*2e990*/  ISETP.NE.U32.AND P2, PT, R10, RZ, PT ;  /* 0x000000ff0a00720c */ /* 0x000fe40003f45070 */
[----:B------:R-:W-:Y:S02]  /*2e9a0*/  SEL R10, RZ, 0x4, !P1 ;  /* 0x00000004ff0a7807 */ /* 0x000fe40004800000 */
[----:B------:R-:W-:Y:S02]  /*2e9b0*/  IADD3 R13, P3, R13, R198, RZ ;  /* 0x000000c60d0d7210 */ /* 0x000fe40007f7e0ff */
[----:B------:R-:W-:-:S03]  /*2e9c0*/  SEL R10, R10, RZ, !P0 ;  /* 0x000000ff0a0a7207 */ /* 0x000fc60004000000 */
[--C-:B------:R-:W-:Y:S01]  /*2e9d0*/  IMAD.X R28, R28, 0x1, R0.reuse, P3 ;  /* 0x000000011c1c7824 */ /* 0x100fe200018e0600 */
[----:B------:R-:W-:Y:S01]  /*2e9e0*/  IADD3 R14, P4, R14, R198, RZ ;  /* 0x000000c60e0e7210 */ /* 0x000fe20007f9e0ff */
[----:B------:R-:W-:Y:S01]  /*2e9f0*/  STL [R1+0x69c], R13 ;  /* 0x00069c0d01007387 */ /* 0x000fe20000100800 */
[----:B------:R-:W-:Y:S01]  /*2ea00*/  ISETP.NE.U32.AND P1, PT, R10, RZ, PT ;  /* 0x000000ff0a00720c */ /* 0x000fe20003f25070 */
[----:B------:R-:W-:Y:S02]  /*2ea10*/  IMAD.MOV.U32 R10, RZ, RZ, R13 ;  /* 0x000000ffff0a7224 */ /* 0x000fe400078e000d */
[----:B------:R-:W-:Y:S01]  /*2ea20*/  IMAD.X R29, R29, 0x1, R0, P4 ;  /* 0x000000011d1d7824 */ /* 0x000fe200020e0600 */
[----:B------:R1:W-:Y:S01]  /*2ea30*/  STL [R1+0x690], R28 ;  /* 0x0006901c01007387 */ /* 0x0003e20000100800 */
[----:B------:R-:W-:-:S03]  /*2ea40*/  IMAD.MOV.U32 R11, RZ, RZ, R28 ;  /* 0x000000ffff0b7224 */ /* 0x000fc600078e001c */
[----:B------:R-:W-:Y:S04]  /*2ea50*/  STL [R1+0x67c], R14 ;  /* 0x00067c0e01007387 */ /* 0x000fe80000100800 */
[----:B------:R1:W-:Y:S04]  /*2ea60*/  LDGSTS.E [R12+0x2600], [R10.64], P2 ;  /* 0x026000000a0c7fae */ /* 0x0003e80009121848 */
[----:B-1----:R-:W3:Y:S04]  /*2ea70*/  LDL.LU R28, [R1+0x634] ;  /* 0x00063400011c7983 */ /* 0x002ee80000300800 */
[----:B------:R1:W-:Y:S04]  /*2ea80*/  STL [R1+0x660], R29 ;  /* 0x0006601d01007387 */ /* 0x0003e80000100800 */
[----:B------:R-:W3:Y:S01]  /*2ea90*/  LDL.LU R13, [R1+0x614] ;  /* 0x00061400010d7983 */ /* 0x000ee20000300800 */
[----:B------:R-:W-:-:S03]  /*2eaa0*/  IMAD.MOV.U32 R11, RZ, RZ, R29 ;  /* 0x000000ffff0b7224 */ /* 0x000fc600078e001d */
[----:B-1----:R-:W3:Y:S01]  /*2eab0*/  LDL.LU R29, [R1+0x5f8] ;  /* 0x0005f800011d7983 */ /* 0x002ee20000300800 */
[----:B------:R-:W-:-:S03]  /*2eac0*/  IMAD.MOV.U32 R10, RZ, RZ, R14 ;  /* 0x000000ffff0a7224 */ /* 0x000fc600078e000e */
[----:B------:R-:W3:Y:S04]  /*2ead0*/  LDL.LU R14, [R1+0x5d8] ;  /* 0x0005d800010e7983 */ /* 0x000ee80000300800 */
        /* <DEDUP_REMOVED lines=10> */
[----:B-----5:R-:W-:Y:S01]  /*2eb80*/  IMAD.X R32, R32, 0x1, R0, P3 ;  /* 0x0000000120207824 */ /* 0x020fe200018e0600 */
[----:B----4-:R-:W-:Y:S01]  /*2eb90*/  IADD3 R30, P4, R30, R198, RZ ;  /* 0x000000c61e1e7210 */ /* 0x010fe20007f9e0ff */
[----:B------:R1:W-:Y:S01]  /*2eba0*/  STL [R1+0x65c], R15 ;  /* 0x00065c0f01007387 */ /* 0x0003e20000100800 */
[----:B------:R-:W-:-:S03]  /*2ebb0*/  IMAD.MOV.U32 R10, RZ, RZ, R15 ;  /* 0x000000ffff0a7224 */ /* 0x000fc600078e000f */
[----:B------:R-:W-:Y:S04]  /*2ebc0*/  STL [R1+0x638], R32 ;  /* 0x0006382001007387 */ /* 0x000fe80000100800 */
[----:B------:R-:W-:Y:S04]  /*2ebd0*/  STL [R1+0x654], R30 ;  /* 0x0006541e01007387 */ /* 0x000fe80000100800 */
[----:B-1----:R-:W2:Y:S01]  /*2ebe0*/  LDL.LU R15, [R1+0x5f4] ;  /* 0x0005f400010f7983 */ /* 0x002ea20000300800 */
[----:B------:R-:W-:Y:S02]  /*2ebf0*/  IMAD.MOV.U32 R11, RZ, RZ, R32 ;  /* 0x000000ffff0b7224 */ /* 0x000fe400078e0020 */
[----:B---3--:R-:W-:-:S03]  /*2ec00*/  IMAD.X R31, R31, 0x1, R0, P4 ;  /* 0x000000011f1f7824 */ /* 0x008fc600020e0600 */
        /* <DEDUP_REMOVED lines=10> */
[-C--:B------:R-:W-:Y:S02]  /*2ecb0*/  IADD3 R28, P3, R28, R198.reuse, RZ ;  /* 0x000000c61c1c7210 */ /* 0x080fe40007f7e0ff */
[----:B------:R-:W-:Y:S02]  /*2ecc0*/  SEL R10, R10, RZ, !P0 ;  /* 0x000000ff0a0a7207 */ /* 0x000fe40004000000 */
[----:B------:R-:W-:Y:S02]  /*2ecd0*/  IADD3 R13, P4, R13, R198, RZ ;  /* 0x000000c60d0d7210 */ /* 0x000fe40007f9e0ff */
[----:B------:R-:W-:Y:S01]  /*2ece0*/  ISETP.NE.U32.AND P1, PT, R10, RZ, PT ;  /* 0x000000ff0a00720c */ /* 0x000fe20003f25070 */
[----:B------:R-:W-:-:S02]  /*2ecf0*/  IMAD.X R29, R29, 0x1, R0, P3 ;  /* 0x000000011d1d7824 */ /* 0x000fc400018e0600 */
[----:B------:R-:W-:Y:S02]  /*2ed00*/  IMAD.MOV.U32 R10, RZ, RZ, R28 ;  /* 0x000000ffff0a7224 */ /* 0x000fe400078e001c */
[----:B------:R-:W-:Y:S01]  /*2ed10*/  IMAD.MOV.U32 R11, RZ, RZ, R29 ;  /* 0x000000ffff0b7224 */ /* 0x000fe200078e001d */
[----:B------:R-:W-:Y:S01]  /*2ed20*/  STL [R1+0x618], R31 ;  /* 0x0006181f01007387 */ /* 0x000fe20000100800 */
[----:B------:R-:W-:-:S03]  /*2ed30*/  IMAD.X R14, R14, 0x1, R0, P4 ;  /* 0x000000010e0e7824 */ /* 0x000fc600020e0600 */
[----:B------:R-:W-:Y:S04]  /*2ed40*/  STL [R1+0x634], R28 ;  /* 0x0006341c01007387 */ /* 0x000fe80000100800 */
[----:B------:R-:W-:Y:S04]  /*2ed50*/  STL [R1+0x5f8], R29 ;  /* 0x0005f81d01007387 */ /* 0x000fe80000100800 */
[----:B------:R-:W-:Y:S04]  /*2ed60*/  STL [R1+0x614], R13 ;  /* 0x0006140d01007387 */ /* 0x000fe80000100800 */
[----:B------:R1:W-:Y:S04]  /*2ed70*/  LDGSTS.E [R12+0x4600], [R10.64], P2 ;  /* 0x046000000a0c7fae */ /* 0x0003e80009121848 */
[----:B------:R3:W-:Y:S01]  /*2ed80*/  STL [R1+0x5d8], R14 ;  /* 0x0005d80e01007387 */ /* 0x0007e20000100800 */
[----:B-1----:R-:W-:-:S02]  /*2ed90*/  IMAD.MOV.U32 R11, RZ, RZ, R14 ;  /* 0x000000ffff0b7224 */ /* 0x002fc400078e000e */
[----:B------:R-:W-:Y:S01]  /*2eda0*/  IMAD.MOV.U32 R10, RZ, RZ, R13 ;  /* 0x000000ffff0a7224 */ /* 0x000fe200078e000d */
[----:B---3--:R-:W3:Y:S04]  /*2edb0*/  LDL.LU R14, [R1+0x454] ;  /* 0x00045400010e7983 */ /* 0x008ee80000300800 */
        /* <DEDUP_REMOVED lines=11> */
[----:B------:R1:W-:Y:S01]  /*2ee70*/  STL [R1+0x5f4], R15 ;  /* 0x0005f40f01007387 */ /* 0x0003e20000100800 */
[----:B------:R-:W-:-:S03]  /*2ee80*/  IMAD.MOV.U32 R10, RZ, RZ, R15 ;  /* 0x000000ffff0a7224 */ /* 0x000fc600078e000f */
[----:B------:R-:W2:Y:S04]  /*2ee90*/  LDL.LU R30, [R1+0x474] ;  /* 0x00047400011e7983 */ /* 0x000ea80000300800 */
[----:B------:R-:W5:Y:S04]  /*2eea0*/  LDL.LU R29, [R1+0x478] ;  /* 0x00047800011d7983 */ /* 0x000f680000300800 */
[----:B------:R-:W2:Y:S04]  /*2eeb0*/  LDL.LU R28, [R1+0x494] ;  /* 0x00049400011c7983 */ /* 0x000ea80000300800 */
[----:B-1----:R-:W2:Y:S01]  /*2eec0*/  LDL.LU R15, [R1+0x498] ;  /* 0x00049800010f7983 */ /* 0x002ea20000300800 */
[----:B------:R-:W-:Y:S01]  /*2eed0*/  IMAD.X R202, R202, 0x1, R0, P3 ;  /* 0x00000001caca7824 */ /* 0x000fe200018e0600 */
[----:B------:R-:W-:-:S03]  /*2eee0*/  IADD3 R210, P4, R210, R198, RZ ;  /* 0x000000c6d2d27210 */ /* 0x000fc60007f9e0ff */
        /* <DEDUP_REMOVED lines=19> */
[----:B----4-:R-:W-:-:S05]  /*2f020*/  IADD3 R13, P4, R13, R198, RZ ;  /* 0x000000c60d0d7210 */ /* 0x010fca0007f9e0ff */
[----:B---3--:R-:W-:Y:S01]  /*2f030*/  IMAD.X R14, R14, 0x1, R0, P4 ;  /* 0x000000010e0e7824 */ /* 0x008fe200020e0600 */
[----:B------:R-:W-:Y:S04]  /*2f040*/  STL [R1+0x458], R13 ;  /* 0x0004580d01007387 */ /* 0x000fe80000100800 */
[----:B------:R3:W-:Y:S01]  /*2f050*/  STL [R1+0x454], R14 ;  /* 0x0004540e01007387 */ /* 0x0007e20000100800 */
[----:B-1----:R-:W-:-:S03]  /*2f060*/  IMAD.MOV.U32 R10, RZ, RZ, R13 ;  /* 0x000000ffff0a7224 */ /* 0x002fc600078e000d */
[----:B------:R-:W4:Y:S01]  /*2f070*/  LDL.LU R32, [R1+0x4b4] ;  /* 0x0004b40001207983 */ /* 0x000f220000300800 */
[----:B------:R-:W-:-:S03]  /*2f080*/  IMAD.MOV.U32 R11, RZ, RZ, R14 ;  /* 0x000000ffff0b7224 */ /* 0x000fc600078e000e */
[----:B------:R-:W4:Y:S04]  /*2f090*/  LDL.LU R31, [R1+0x4b8] ;  /* 0x0004b800011f7983 */ /* 0x000f280000300800 */
[----:B---3--:R-:W3:Y:S04]  /*2f0a0*/  LDL.LU R14, [R1+0x4d4] ;  /* 0x0004d400010e7983 */ /* 0x008ee80000300800 */
        /* <DEDUP_REMOVED lines=13> */
[----:B------:R-:W-:Y:S01]  /*2f180*/  STL [R1+0x478], R29 ;  /* 0x0004781d01007387 */ /* 0x000fe20000100800 */
[----:B------:R-:W-:-:S03]  /*2f190*/  IMAD.MOV.U32 R10, RZ, RZ, R29 ;  /* 0x000000ffff0a7224 */ /* 0x000fc600078e001d */
[----:B------:R-:W-:Y:S01]  /*2f1a0*/  IMAD.X R28, R28, 0x1, R0, P4 ;  /* 0x000000011c1c7824 */ /* 0x000fe200020e0600 */
[----:B------:R1:W-:Y:S01]  /*2f1b0*/  STL [R1+0x474], R30 ;  /* 0x0004741e01007387 */ /* 0x0003e20000100800 */
[----:B------:R-:W-:-:S03]  /*2f1c0*/  IMAD.MOV.U32 R11, RZ, RZ, R30 ;  /* 0x000000ffff0b7224 */ /* 0x000fc600078e001e */
[----:B------:R-:W-:Y:S04]  /*2f1d0*/  STL [R1+0x498], R15 ;  /* 0x0004980f01007387 */ /* 0x000fe80000100800 */
[----:B------:R2:W-:Y:S04]  /*2f1e0*/  STL [R1+0x494], R28 ;  /* 0x0004941c01007387 */ /* 0x0005e80000100800 */
[----:B-1----:R-:W5:Y:S04]  /*2f1f0*/  LDL.LU R30, [R1+0x4f4] ;  /* 0x0004f400011e7983 */ /* 0x002f680000300800 */
[----:B------:R-:W5:Y:S04]  /*2f200*/  LDL.LU R29, [R1+0x4f8] ;  /* 0x0004f800011d7983 */ /* 0x000f680000300800 */
[----:B------:R1:W-:Y:S02]  /*2f210*/  LDGSTS.E [R12+0x7600], [R10.64], P2 ;  /* 0x076000000a0c7fae */ /* 0x0003e40009121848 */
[----:B-1----:R-:W-:-:S02]  /*2f220*/  IMAD.MOV.U32 R11, RZ, RZ, R28 ;  /* 0x000000ffff0b7224 */ /* 0x002fc400078e001c */
[----:B------:R-:W-:Y:S01]  /*2f230*/  IMAD.MOV.U32 R10, RZ, RZ, R15 ;  /* 0x000000ffff0a7224 */ /* 0x000fe200078e000f */
[----:B--2---:R-:W2:Y:S04]  /*2f240*/  LDL.LU R28, [R1+0x514] ;  /* 0x00051400011c7983 */ /* 0x004ea80000300800 */
        /* <DEDUP_REMOVED lines=12> */
[----:B---3--:R-:W-:Y:S01]  /*2f310*/  IADD3 R13, P4, R13, R198, RZ ;  /* 0x000000c60d0d7210 */ /* 0x008fe20007f9e0ff */
[----:B------:R-:W-:Y:S02]  /*2f320*/  IMAD.MOV.U32 R10, RZ, RZ, R31 ;  /* 0x000000ffff0a7224 */ /* 0x000fe400078e001f */
        /* <DEDUP_REMOVED lines=8> */
[----:B------:R-:W-:Y:S02]  /*2f3b0*/  IMAD.MOV.U32 R11, RZ, RZ, R14 ;  /* 0x000000ffff0b7224 */ /* 0x000fe400078e000e */
[----:B---3--:R-:W3:Y:S04]  /*2f3c0*/  LDL.LU R14, [R1+0x534] ;  /* 0x00053400010e7983 */ /* 0x008ee80000300800 */
[----:B------:R-:W4:Y:S04]  /*2f3d0*/  LDL.LU R13, [R1+0x538] ;  /* 0x00053800010d7983 */ /* 0x000f280000300800 */
[----:B------:R-:W3:Y:S04]  /*2f3e0*/  LDL.LU R33, [R1+0x554] ;  /* 0x0005540001217983 */ /* 0x000ee80000300800 */
        /* <DEDUP_REMOVED lines=11> */
[----:B------:R-:W-:Y:S02]  /*2f4a0*/  IMAD.X R30, R30, 0x1, R0, P3 ;  /* 0x000000011e1e7824 */ /* 0x000fe400018e0600 */
        /* <DEDUP_REMOVED lines=9> */
[----:B------:R1:W-:Y:S04]  /*2f540*/  STL [R1+0x514], R28 ;  /* 0x0005141c01007387 */ /* 0x0003e80000100800 */
[----:B------:R-:W5:Y:S04]  /*2f550*/  LDL.LU R31, [R1+0x574] ;  /* 0x00057400011f7983 */ /* 0x000f680000300800 */
        /* <DEDUP_REMOVED lines=15> */
[----:B------:R-:W-:Y:S01]  /*2f650*/  IADD3 R32, P4, R32, R198, RZ ;  /* 0x000000c620207210 */ /* 0x000fe20007f9e0ff */
[----:B------:R-:W-:Y:S01]  /*2f660*/  STL [R1+0x538], R13 ;  /* 0x0005380d01007387 */ /* 0x000fe20000100800 */
[----:B------:R-:W-:-:S03]  /*2f670*/  IMAD.MOV.U32 R10, RZ, RZ, R13 ;  /* 0x000000ffff0a7224 */ /* 0x000fc600078e000d */
[----:B------:R-:W-:Y:S01]  /*2f680*/  IMAD.X R33, R33, 0x1, R0, P4 ;  /* 0x0000000121217824 */ /* 0x000fe200020e0600 */
[----:B------:R1:W-:Y:S01]  /*2f690*/  STL [R1+0x534], R14 ;  /* 0x0005340e01007387 */ /* 0x0003e20000100800 */
[----:B------:R-:W-:-:S03]  /*2f6a0*/  IMAD.MOV.U32 R11, RZ, RZ, R14 ;  /* 0x000000ffff0b7224 */ /* 0x000fc600078e000e */
[----:B------:R-:W-:Y:S04]  /*2f6b0*/  STL [R1+0x558], R32 ;  /* 0x0005582001007387 */ /* 0x000fe80000100800 */
[----:B------:R-:W3:Y:S04]  /*2f6c0*/  LDL.LU R28, [R1+0x5b4] ;  /* 0x0005b400011c7983 */ /* 0x000ee80000300800 */
[----:B------:R-:W-:Y:S04]  /*2f6d0*/  STL [R1+0x554], R33 ;  /* 0x0005542101007387 */ /* 0x000fe80000100800 */
[----:B-1----:R-:W4:Y:S04]  /*2f6e0*/  LDL.LU R14, [R1+0x5b8] ;  /* 0x0005b800010e7983 */ /* 0x002f280000300800 */
[----:B------:R1:W-:Y:S04]  /*2f6f0*/  LDGSTS.E [R12+0xa600], [R10.64], P2 ;  /* 0x0a6000000a0c7fae */ /* 0x0003e80009121848 */
[----:B------:R-:W3:Y:S01]  /*2f700*/  LDL.LU R13, [R1+0x5d4] ;  /* 0x0005d400010d7983 */ /* 0x000ee20000300800 */
        /* <DEDUP_REMOVED lines=13> */
[----:B------:R-:W-:Y:S01]  /*2f7e0*/  IADD3 R29, P4, R29, R198, RZ ;  /* 0x000000c61d1d7210 */ /* 0x000fe20007f9e0ff */
        /* <DEDUP_REMOVED lines=18> */
[----:B------:R-:W-:Y:S03]  /*2f910*/  STL [R1+0x594], R30 ;  /* 0x0005941e01007387 */ /* 0x000fe60000100800 */
[----:B------:R-:W-:Y:S02]  /*2f920*/  ISETP.NE.U32.AND P1, PT, R10, RZ, PT ;  /* 0x000000ff0a00720c */ /* 0x000fe40003f25070 */
[----:B----4-:R-:W-:-:S05]  /*2f930*/  IADD3 R14, P3, R14, R198, RZ ;  /* 0x000000c60e0e7210 */ /* 0x010fca0007f7e0ff */
[----:B---3--:R-:W-:Y:S02]  /*2f940*/  IMAD.X R28, R28, 0x1, R0, P3 ;  /* 0x000000011c1c7824 */ /* 0x008fe400018e0600 */
[----:B------:R-:W-:Y:S01]  /*2f950*/  IMAD.MOV.U32 R10, RZ, RZ, R14 ;  /* 0x000000ffff0a7224 */ /* 0x000fe200078e000e */
[----:B------:R-:W-:Y:S01]  /*2f960*/  IADD3 R13, P4, R13, R198, RZ ;  /* 0x000000c60d0d7210 */ /* 0x000fe20007f9e0ff */
[----:B------:R-:W-:Y:S01]  /*2f970*/  IMAD.MOV.U32 R11, RZ, RZ, R28 ;  /* 0x000000ffff0b7224 */ /* 0x000fe200078e001c */
[----:B------:R1:W-:Y:S04]  /*2f980*/  STL [R1+0x5b8], R14 ;  /* 0x0005b80e01007387 */ /* 0x0003e80000100800 */
[----:B------:R-:W-:Y:S04]  /*2f990*/  STL [R1+0x5b4], R28 ;  /* 0x0005b41c01007387 */ /* 0x000fe80000100800 */
[----:B------:R3:W-:Y:S04]  /*2f9a0*/  STL [R1+0x5d4], R13 ;  /* 0x0005d40d01007387 */ /* 0x0007e80000100800 */
[----:B------:R4:W-:Y:S04]  /*2f9b0*/  LDGSTS.E [R12+0xc600], [R10.64], P2 ;  /* 0x0c6000000a0c7fae */ /* 0x0009e80009121848 */
[----:B-1----:R-:W5:Y:S01]  /*2f9c0*/  LDL.LU R14, [R1] ;  /* 0x00000000010e7983 */ /* 0x002f620000300800 */
[----:B----4-:R-:W-:-:S03]  /*2f9d0*/  IMAD.MOV.U32 R10, RZ, RZ, R13 ;  /* 0x000000ffff0a7224 */ /* 0x010fc600078e000d */
[----:B---3--:R-:W3:Y:S01]  /*2f9e0*/  LDL.LU R13, [R1+0x4] ;  /* 0x00000400010d7983 */ /* 0x008ee20000300800 */
[----:B--2---:R-:W-:-:S05]  /*2f9f0*/  IADD3 R15, P3, R15, R198, RZ ;  /* 0x000000c60f0f7210 */ /* 0x004fca0007f7e0ff */
[----:B------:R-:W-:Y:S04]  /*2fa00*/  STL [R1+0x44c], R15 ;  /* 0x00044c0f01007387 */ /* 0x000fe80000100800 */
[----:B------:R-:W4:Y:S04]  /*2fa10*/  LDL.LU R30, [R1+0x20] ;  /* 0x00002000011e7983 */ /* 0x000f280000300800 */
[----:B------:R-:W4:Y:S04]  /*2fa20*/  LDL.LU R29, [R1+0x24] ;  /* 0x00002400011d7983 */ /* 0x000f280000300800 */
[----:B------:R-:W4:Y:S04]  /*2fa30*/  LDL.LU R35, [R1+0x40] ;  /* 0x0000400001237983 */ /* 0x000f280000300800 */
[----:B------:R-:W4:Y:S01]  /*2fa40*/  LDL.LU R33, [R1+0x44] ;  /* 0x0000440001217983 */ /* 0x000f220000300800 */
        /* <DEDUP_REMOVED lines=31> */
[----:B------:R-:W-:Y:S01]  /*2fc40*/  IMAD.MOV.U32 R10, RZ, RZ, R246 ;  /* 0x000000ffff0a7224 */ /* 0x000fe200078e00f6 */
[----:B------:R-:W1:Y:S04]  /*2fc50*/  S2R R196, SR_TID.X ;  /* 0x0000000000c47919 */ /* 0x000e680000002100 */
[----:B------:R5:W-:Y:S01]  /*2fc60*/  LDGSTS.E [R12+0xe600], [R10.64], P2 ;  /* 0x0e6000000a0c7fae */ /* 0x000be20009121848 */
[----:B---3--:R-:W-:-:S05]  /*2fc70*/  IADD3 R13, P4, R13, R198, RZ ;  /* 0x000000c60d0d7210 */ /* 0x008fca0007f9e0ff */
[----:B-----5:R-:W-:Y:S01]  /*2fc80*/  IMAD.X R14, R14, 0x1, R0, P4 ;  /* 0x000000010e0e7824 */ /* 0x020fe200020e0600 */
[----:B------:R3:W-:Y:S04]  /*2fc90*/  STL [R1+0x4], R13 ;  /* 0x0000040d01007387 */ /* 0x0007e80000100800 */
[----:B------:R5:W-:Y:S01]  /*2fca0*/  STL [R1], R14 ;  /* 0x0000000e01007387 */ /* 0x000be20000100800 */
[----:B------:R-:W-:Y:S02]  /*2fcb0*/  IMAD.MOV.U32 R10, RZ, RZ, R13 ;  /* 0x000000ffff0a7224 */ /* 0x000fe400078e000d */
[----:B------:R-:W-:Y:S01]  /*2fcc0*/  IMAD.MOV.U32 R11, RZ, RZ, R14 ;  /* 0x000000ffff0b7224 */ /* 0x000fe200078e000e */
[----:B------:R-:W2:Y:S04]  /*2fcd0*/  LDL.LU R32, [R1+0x48] ;  /* 0x0000480001207983 */ /* 0x000ea80000300800 */
[----:B---3--:R-:W3:Y:S04]  /*2fce0*/  LDL.LU R13, [R1+0x4c] ;  /* 0x00004c00010d7983 */ /* 0x008ee80000300800 */
[----:B------:R-:W2:Y:S04]  /*2fcf0*/  LDL.LU R34, [R1+0x88] ;  /* 0x0000880001227983 */ /* 0x000ea80000300800 */
[----:B-----5:R-:W2:Y:S04]  /*2fd00*/  LDL.LU R14, [R1+0x8c] ;  /* 0x00008c00010e7983 */ /* 0x020ea80000300800 */
[----:B------:R1:W-:Y:S01]  /*2fd10*/  LDGSTS.E [R12+0xee00], [R10.64], P1 ;  /* 0x0ee000000a0c7fae */ /* 0x0003e20008921848 */
[----:B------:R-:W-:-:S03]  /*2fd20*/  ISETP.GT.AND P1, PT, R2, 0x7b, PT ;  /* 0x0000007b0200780c */ /* 0x000fc60003f24270 */
[----:B------:R-:W2:Y:S01]  /*2fd30*/  LDL.LU R15, [R1+0xcc] ;  /* 0x0000cc00010f7983 */ /* 0x000ea20000300800 */
[----:B-1----:R-:W-:-:S03]  /*2fd40*/  LOP3.LUT R31, R196, 0x7f, RZ, 0xc0, !PT ;  /* 0x0000007fc41f7812 */ /* 0x002fc600078ec0ff */
[----:B------:R-:W2:Y:S01]  /*2fd50*/  LDL.LU R28, [R1+0x10c] ;  /* 0x00010c00011c7983 */ /* 0x000ea20000300800 */
        /* <DEDUP_REMOVED lines=9> */
[----:B------:R1:W-:Y:S04]  /*2fdf0*/  STL [R1+0x24], R29 ;  /* 0x0000241d01007387 */ /* 0x0003e80000100800 */
[----:B------:R4:W-:Y:S04]  /*2fe00*/  STL [R1+0x20], R30 ;  /* 0x0000201e01007387 */ /* 0x0009e80000100800 */
[----:B------:R-:W5:Y:S01]  /*2fe10*/  LDL.LU R44, [R1+0xc8] ;  /* 0x0000c800012c7983 */ /* 0x000f620000300800 */
[----:B------:R-:W-:Y:S01]  /*2fe20*/  ISETP.GE.AND P3, PT, R31, R2, PT ;  /* 0x000000021f00720c */ /* 0x000fe20003f66270 */
[----:B------:R-:W-:-:S02]  /*2fe30*/  IMAD.MOV.U32 R10, RZ, RZ, R29 ;  /* 0x000000ffff0a7224 */ /* 0x000fc400078e001d */
[----:B------:R-:W5:Y:S01]  /*2fe40*/  LDL.LU R31, [R1+0x108] ;  /* 0x00010800011f7983 */ /* 0x000f620000300800 */
[----:B------:R-:W-:-:S03]  /*2fe50*/  IMAD.MOV.U32 R11, RZ, RZ, R30 ;  /* 0x000000ffff0b7224 */ /* 0x000fc600078e001e */
[----:B-1----:R-:W5:Y:S04]  /*2fe60*/  LDL.LU R29, [R1+0x14c] ;  /* 0x00014c00011d7983 */ /* 0x002f680000300800 */
[----:B------:R1:W-:Y:S01]  /*2fe70*/  LDGSTS.E [R12+0xf600], [R10.64], P2 ;  /* 0x0f6000000a0c7fae */ /* 0x0003e20009121848 */
[----:B------:R-:W-:-:S03]  /*2fe80*/  IADD3 R33, P2, R33, R198, RZ ;  /* 0x000000c621217210 */ /* 0x000fc60007f5e0ff */
[----:B----4-:R-:W4:Y:S02]  /*2fe90*/  LDL.LU R30, [R1+0x18c] ;  /* 0x00018c00011e7983 */ /* 0x010f240000300800 */
[----:B------:R-:W-:Y:S02]  /*2fea0*/  IMAD.X R35, R35, 0x1, R0, P2 ;  /* 0x0000000123237824 */ /* 0x000fe400010e0600 */
[----:B------:R-:W-:Y:S04]  /*2feb0*/  STL [R1+0x44], R33 ;  /* 0x0000442101007387 */ /* 0x000fe80000100800 */
[----:B------:R1:W-:Y:S02]  /*2fec0*/  STL [R1+0x40], R35 ;  /* 0x0000402301007387 */ /* 0x0003e40000100800 */
[----:B-1----:R-:W-:-:S02]  /*2fed0*/  IMAD.MOV.U32 R11, RZ, RZ, R35 ;  /* 0x000000ffff0b7224 */ /* 0x002fc400078e0023 */
[----:B------:R-:W-:Y:S01]  /*2fee0*/  IMAD.MOV.U32 R10, RZ, RZ, R33 ;  /* 0x000000ffff0a7224 */ /* 0x000fe200078e0021 */
[----:B------:R-:W-:Y:S01]  /*2fef0*/  SEL R2, RZ, 0x4, P3 ;  /* 0x00000004ff027807 */ /* 0x000fe20001800000 */
[----:B------:R-:W4:Y:S04]  /*2ff00*/  LDL.LU R35, [R1+0x148] ;  /* 0x0001480001237983 */ /* 0x000f280000300800 */
[----:B------:R-:W4:Y:S01]  /*2ff10*/  LDL.LU R33, [R1+0x188] ;  /* 0x0001880001217983 */ /* 0x000f220000300800 */
[----:B------:R-:W-:-:S03]  /*2ff20*/  SEL R2, R2, RZ, !P0 ;  /* 0x000000ff02027207 */ /* 0x000fc60004000000 */
[----:B------:R1:W-:Y:S01]  /*2ff30*/  LDGSTS.E [R12+0xfe00], [R10.64], P1 ;  /* 0x0fe000000a0c7fae */ /* 0x0003e20008921848 */
[----:B------:R-:W-:-:S03]  /*2ff40*/  ISETP.NE.U32.AND P0, PT, R2, RZ, PT ;  /* 0x000000ff0200720c */ /* 0x000fc60003f05070 */
[----:B------:R-:W0:Y:S01]  /*2ff50*/  LDGDEPBAR ;  /* 0x00000000000079af */ /* 0x000e220000000000 */
[----:B---3--:R-:W-:-:S04]  /*2ff60*/  IADD3 R13, P1, R13, UR7, RZ ;  /* 0x000000070d0d7c10 */ /* 0x008fc8000ff3e0ff */
[----:B--2---:R-:W-:Y:S02]  /*2ff70*/  IADD3.X R32, R32, UR6, RZ, P1, !PT ;  /* 0x0000000620207c10 */ /* 0x004fe40008ffe4ff */
[----:B------:R-:W-:Y:S01]  /*2ff80*/  IADD3 R14, P2, R14, UR7, RZ ;  /* 0x000000070e0e7c10 */ /* 0x000fe2000ff5e0ff */
[----:B------:R-:W-:Y:S03]  /*2ff90*/  STL [R1+0x4c], R13 ;  /* 0x00004c0d01007387 */ /* 0x000fe60000100800 */
[----:B------:R-:W-:Y:S01]  /*2ffa0*/  IADD3.X R34, R34, UR6, RZ, P2, !PT ;  /* 0x0000000622227c10 */ /* 0x000fe200097fe4ff */
[----:B------:R2:W-:Y:S01]  /*2ffb0*/  STL [R1+0x48], R32 ;  /* 0x0000482001007387 */ /* 0x0005e20000100800 */
[----:B-1----:R-:W-:Y:S02]  /*2ffc0*/  IMAD.MOV.U32 R10, RZ, RZ, R13 ;  /* 0x000000ffff0a7224 */ /* 0x002fe400078e000d */
[----:B------:R-:W-:Y:S01]  /*2ffd0*/  IMAD.MOV.U32 R11, RZ, RZ, R32 ;  /* 0x000000ffff0b7224 */ /* 0x000fe200078e0020 */
[----:B------:R-:W-:Y:S04]  /*2ffe0*/  STL [R1+0x8c], R14 ;  /* 0x00008c0e01007387 */ /* 0x000fe80000100800 */
[----:B------:R1:W-:Y:S04]  /*2fff0*/  STL [R1+0x88], R34 ;  /* 0x0000882201007387 */ /* 0x0003e80000100800 */
[----:B--2---:R-:W2:Y:S01]  /*30000*/  LDL.LU R32, [R1+0x1cc] ;  /* 0x0001cc0001207983 */ /* 0x004ea20000300800 */
[----:B------:R-:W-:-:S03]  /*30010*/  IADD3 R15, P1, R15, UR7, RZ ;  /* 0x000000070f0f7c10 */ /* 0x000fc6000ff3e0ff */
[----:B------:R3:W-:Y:S04]  /*30020*/  LDGSTS.E [R3+0x50000], [R10.64], P0 ;  /* 0x500000000a037fae */ /* 0x0007e80008121848 */
[----:B------:R-:W2:Y:S01]  /*30030*/  LDL.LU R13, [R1+0x20c] ;  /* 0x00020c00010d7983 */ /* 0x000ea20000300800 */
[----:B------:R-:W-:Y:S01]  /*30040*/  IADD3 R28, P2, R28, UR7, RZ ;  /* 0x000000071c1c7c10 */ /* 0x000fe2000ff5e0ff */
[----:B---3--:R-:W-:Y:S02]  /*30050*/  IMAD.MOV.U32 R11, RZ, RZ, R34 ;  /* 0x000000ffff0b7224 */ /* 0x008fe400078e0022 */
[----:B-1----:R-:W3:Y:S01]  /*30060*/  LDL.LU R34, [R1+0x1c8] ;  /* 0x0001c80001227983 */ /* 0x002ee20000300800 */
[----:B------:R-:W-:-:S03]  /*30070*/  IMAD.MOV.U32 R10, RZ, RZ, R14 ;  /* 0x000000ffff0a7224 */ /* 0x000fc600078e000e */
[----:B------:R-:W3:Y:S04]  /*30080*/  LDL.LU R14, [R1+0x208] ;  /* 0x00020800010e7983 */ /* 0x000ee80000300800 */
[----:B------:R1:W-:Y:S04]  /*30090*/  LDGSTS.E [R3+0x51000], [R10.64], P0 ;  /* 0x510000000a037fae */ /* 0x0003e80008121848 */
[----:B------:R5:W-:Y:S01]  /*300a0*/  STL [R1+0xcc], R15 ;  /* 0x0000cc0f01007387 */ /* 0x000be20000100800 */
[----:B-1----:R-:W-:Y:S01]  /*300b0*/  IMAD.MOV.U32 R10, RZ, RZ, R15 ;  /* 0x000000ffff0a7224 */ /* 0x002fe200078e000f */
[----:B-----5:R-:W-:-:S02]  /*300c0*/  IADD3.X R44, R44, UR6, RZ, P1, !PT ;  /* 0x000000062c2c7c10 */ /* 0x020fc40008ffe4ff */
[----:B------:R-:W-:-:S03]  /*300d0*/  IADD3.X R31, R31, UR6, RZ, P2, !PT ;  /* 0x000000061f1f7c10 */ /* 0x000fc600097fe4ff */
[----:B------:R-:W-:Y:S01]  /*300e0*/  IMAD.MOV.U32 R11, RZ, RZ, R44 ;  /* 0x000000ffff0b7224 */ /* 0x000fe200078e002c */
[----:B------:R-:W-:Y:S04]  /*300f0*/  STL [R1+0xc8], R44 ;  /* 0x0000c82c01007387 */ /* 0x000fe80000100800 */
[----:B------:R1:W-:Y:S04]  /*30100*/  STL [R1+0x10c], R28 ;  /* 0x00010c1c01007387 */ /* 0x0003e80000100800 */
[----:B------:R-:W5:Y:S04]  /*30110*/  LDL.LU R15, [R1+0x24c] ;  /* 0x00024c00010f7983 */ /* 0x000f680000300800 */
[----:B------:R1:W-:Y:S04]  /*30120*/  STL [R1+0x108], R31 ;  /* 0x0001081f01007387 */ /* 0x0003e80000100800 */
[----:B------:R1:W-:Y:S04]  /*30130*/  LDGSTS.E [R3+0x52000], [R10.64], P0 ;  /* 0x520000000a037fae */ /* 0x0003e80008121848 */
[----:B------:R-:W5:Y:S01]  /*30140*/  LDL.LU R2, [R1+0x28c] ;  /* 0x00028c0001027983 */ /* 0x000f620000300800 */
[----:B------:R-:W-:Y:S01]  /*30150*/  IADD3 R29, P1, R29, UR7, RZ ;  /* 0x000000071d1d7c10 */ /* 0x000fe2000ff3e0ff */
[----:B-1----:R-:W-:-:S02]  /*30160*/  IMAD.MOV.U32 R10, RZ, RZ, R28 ;  /* 0x000000ffff0a7224 */ /* 0x002fc400078e001c */
[----:B------:R-:W5:Y:S01]  /*30170*/  LDL.LU R28, [R1+0x248] ;  /* 0x00024800011c7983 */ /* 0x000f620000300800 */
[----:B------:R-:W-:-:S03]  /*30180*/  IMAD.MOV.U32 R11, RZ, RZ, R31 ;  /* 0x000000ffff0b7224 */ /* 0x000fc600078e001f */
[----:B------:R-:W5:Y:S01]  /*30190*/  LDL.LU R31, [R1+0x288] ;  /* 0x00028800011f7983 */ /* 0x000f620000300800 */
[----:B----4-:R-:W-:Y:S02]  /*301a0*/  IADD3 R30, P2, R30, UR7, RZ ;  /* 0x000000071e1e7c10 */ /* 0x010fe4000ff5e0ff */
[----:B------:R-:W-:Y:S01]  /*301b0*/  IADD3.X R35, R35, UR6, RZ, P1, !PT ;  /* 0x0000000623237c10 */ /* 0x000fe20008ffe4ff */
[----:B------:R1:W-:Y:S01]  /*301c0*/  STL [R1+0x14c], R29 ;  /* 0x00014c1d01007387 */ /* 0x0003e20000100800 */
[----:B------:R-:W-:-:S03]  /*301d0*/  IADD3.X R33, R33, UR6, RZ, P2, !PT ;  /* 0x0000000621217c10 */ /* 0x000fc600097fe4ff */
[----:B------:R4:W-:Y:S04]  /*301e0*/  STL [R1+0x148], R35 ;  /* 0x0001482301007387 */ /* 0x0009e80000100800 */
[----:B------:R-:W-:Y:S04]  /*301f0*/  STL [R1+0x18c], R30 ;  /* 0x00018c1e01007387 */ /* 0x000fe80000100800 */
[----:B------:R-:W5:Y:S04]  /*30200*/  LDL.LU R44, [R1+0x2cc] ;  /* 0x0002cc00012c7983 */ /* 0x000f680000300800 */
[----:B------:R1:W-:Y:S04]  /*30210*/  LDGSTS.E [R3+0x53000], [R10.64], P0 ;  /* 0x530000000a037fae */ /* 0x0003e80008121848 */
[----:B------:R4:W-:Y:S01]  /*30220*/  STL [R1+0x188], R33 ;  /* 0x0001882101007387 */ /* 0x0009e20000100800 */
[----:B-1----:R-:W-:-:S03]  /*30230*/  IMAD.MOV.U32 R10, RZ, RZ, R29 ;  /* 0x000000ffff0a7224 */ /* 0x002fc600078e001d */
[----:B------:R-:W5:Y:S04]  /*30240*/  LDL.LU R29, [R1+0x30c] ;  /* 0x00030c00011d7983 */ /* 0x000f680000300800 */
[----:B------:R-:W5:Y:S01]  /*30250*/  LDL.LU R45, [R1+0x2c8] ;  /* 0x0002c800012d7983 */ /* 0x000f620000300800 */
[----:B------:R-:W-:-:S03]  /*30260*/  IMAD.MOV.U32 R11, RZ, RZ, R35 ;  /* 0x000000ffff0b7224 */ /* 0x000fc600078e0023 */
[----:B----4-:R-:W4:Y:S04]  /*30270*/  LDL.LU R35, [R1+0x308] ;  /* 0x0003080001237983 */ /* 0x010f280000300800 */
[----:B------:R1:W-:Y:S02]  /*30280*/  LDGSTS.E [R3+0x54000], [R10.64], P0 ;  /* 0x540000000a037fae */ /* 0x0003e40008121848 */
[----:B-1----:R-:W-:Y:S02]  /*30290*/  IMAD.MOV.U32 R10, RZ, RZ, R30 ;  /* 0x000000ffff0a7224 */ /* 0x002fe400078e001e */
[----:B------:R-:W-:Y:S02]  /*302a0*/  IMAD.MOV.U32 R11, RZ, RZ, R33 ;  /* 0x000000ffff0b7224 */ /* 0x000fe400078e0021 */
[----:B------:R-:W4:Y:S04]  /*302b0*/  LDL.LU R33, [R1+0x34c] ;  /* 0x00034c0001217983 */ /* 0x000f280000300800 */
[----:B------:R-:W4:Y:S04]  /*302c0*/  LDL.LU R30, [R1+0x38c] ;  /* 0x00038c00011e7983 */ /* 0x000f280000300800 */
[----:B------:R1:W-:Y:S01]  /*302d0*/  LDGSTS.E [R3+0x55000], [R10.64], P0 ;  /* 0x550000000a037fae */ /* 0x0003e20008121848 */
[----:B--2---:R-:W-:-:S05]  /*302e0*/  IADD3 R32, P1, R32, UR7, RZ ;  /* 0x0000000720207c10 */ /* 0x004fca000ff3e0ff */
[----:B------:R-:W-:Y:S01]  /*302f0*/  STL [R1+0x1cc], R32 ;  /* 0x0001cc2001007387 */ /* 0x000fe20000100800 */
[----:B------:R-:W-:Y:S02]  /*30300*/  IADD3 R13, P2, R13, UR7, RZ ;  /* 0x000000070d0d7c10 */ /* 0x000fe4000ff5e0ff */
[----:B---3--:R-:W-:Y:S02]  /*30310*/  IADD3.X R34, R34, UR6, RZ, P1, !PT ;  /* 0x0000000622227c10 */ /* 0x008fe40008ffe4ff */
[----:B------:R-:W-:-:S03]  /*30320*/  IADD3.X R14, R14, UR6, RZ, P2, !PT ;  /* 0x000000060e0e7c10 */ /* 0x000fc600097fe4ff */
[----:B------:R2:W-:Y:S01]  /*30330*/  STL [R1+0x1c8], R34 ;  /* 0x0001c82201007387 */ /* 0x0005e20000100800 */
[----:B-1----:R-:W-:-:S03]  /*30340*/  IMAD.MOV.U32 R11, RZ, RZ, R34 ;  /* 0x000000ffff0b7224 */ /* 0x002fc600078e0022 */
[----:B------:R1:W-:Y:S01]  /*30350*/  STL [R1+0x20c], R13 ;  /* 0x00020c0d01007387 */ /* 0x0003e20000100800 */
[----:B------:R-:W-:-:S03]  /*30360*/  IMAD.MOV.U32 R10, RZ, RZ, R32 ;  /* 0x000000ffff0a7224 */ /* 0x000fc600078e0020 */
[----:B--2---:R-:W2:Y:S04]  /*30370*/  LDL.LU R34, [R1+0x348] ;  /* 0x0003480001227983 */ /* 0x004ea80000300800 */
[----:B------:R3:W-:Y:S04]  /*30380*/  STL [R1+0x208], R14 ;  /* 0x0002080e01007387 */ /* 0x0007e80000100800 */
[----:B------:R-:W2:Y:S04]  /*30390*/  LDL.LU R32, [R1+0x388] ;  /* 0x0003880001207983 */ /* 0x000ea80000300800 */
[----:B------:R1:W-:Y:S02]  /*303a0*/  LDGSTS.E [R3+0x56000], [R10.64], P0 ;  /* 0x560000000a037fae */ /* 0x0003e40008121848 */
[----:B-1----:R-:W-:-:S02]  /*303b0*/  IMAD.MOV.U32 R10, RZ, RZ, R13 ;  /* 0x000000ffff0a7224 */ /* 0x002fc400078e000d */
[----:B------:R-:W-:Y:S01]  /*303c0*/  IMAD.MOV.U32 R11, RZ, RZ, R14 ;  /* 0x000000ffff0b7224 */ /* 0x000fe200078e000e */
[----:B------:R-:W2:Y:S04]  /*303d0*/  LDL.LU R13, [R1+0x3cc] ;  /* 0x0003cc00010d7983 */ /* 0x000ea80000300800 */
[----:B---3--:R-:W3:Y:S04]  /*303e0*/  LDL.LU R14, [R1+0x40c] ;  /* 0x00040c00010e7983 */ /* 0x008ee80000300800 */
[----:B------:R1:W-:Y:S01]  /*303f0*/  LDGSTS.E [R3+0x57000], [R10.64], P0 ;  /* 0x570000000a037fae */ /* 0x0003e20008121848 */
[----:B-----5:R-:W-:-:S05]  /*30400*/  IADD3 R15, P1, R15, UR7, RZ ;  /* 0x000000070f0f7c10 */ /* 0x020fca000ff3e0ff */
[----:B------:R5:W-:Y:S01]  /*30410*/  STL [R1+0x24c], R15 ;  /* 0x00024c0f01007387 */ /* 0x000be20000100800 */
[----:B-1----:R-:W-:Y:S01]  /*30420*/  IMAD.MOV.U32 R10, RZ, RZ, R15 ;  /* 0x000000ffff0a7224 */ /* 0x002fe200078e000f */
[----:B------:R-:W-:Y:S02]  /*30430*/  IADD3 R2, P2, R2, UR7, RZ ;  /* 0x0000000702027c10 */ /* 0x000fe4000ff5e0ff */
[----:B------:R-:W-:Y:S02]  /*30440*/  IADD3.X R28, R28, UR6, RZ, P1, !PT ;  /* 0x000000061c1c7c10 */ /* 0x000fe40008ffe4ff */
[----:B------:R-:W-:-:S03]  /*30450*/  IADD3.X R31, R31, UR6, RZ, P2, !PT ;  /* 0x000000061f1f7c10 */ /* 0x000fc600097fe4ff */
[----:B------:R1:W-:Y:S04]  /*30460*/  STL [R1+0x248], R28 ;  /* 0x0002481c01007387 */ /* 0x0003e80000100800 */
[----:B------:R1:W-:Y:S01]  /*30470*/  STL [R1+0x28c], R2 ;  /* 0x00028c0201007387 */ /* 0x0003e20000100800 */
[----:B------:R-:W-:-:S03]  /*30480*/  IMAD.MOV.U32 R11, RZ, RZ, R28 ;  /* 0x000000ffff0b7224 */ /* 0x000fc600078e001c */
[----:B-----5:R-:W5:Y:S04]  /*30490*/  LDL.LU R15, [R1+0x3c8] ;  /* 0x0003c800010f7983 */ /* 0x020f680000300800 */
[----:B------:R4:W-:Y:S04]  /*304a0*/  STL [R1+0x288], R31 ;  /* 0x0002881f01007387 */ /* 0x0009e80000100800 */
[----:B-1----:R-:W5:Y:S01]  /*304b0*/  LDL.LU R28, [R1+0x408] ;  /* 0x00040800011c7983 */ /* 0x002f620000300800 */
[----:B------:R-:W-:-:S03]  /*304c0*/  IADD3 R44, P1, R44, UR7, RZ ;  /* 0x000000072c2c7c10 */ /* 0x000fc6000ff3e0ff */
[----:B------:R1:W-:Y:S02]  /*304d0*/  LDGSTS.E [R3+0x58000], [R10.64], P0 ;  /* 0x580000000a037fae */ /* 0x0003e40008121848 */
[----:B-1----:R-:W-:Y:S02]  /*304e0*/  IMAD.MOV.U32 R10, RZ, RZ, R2 ;  /* 0x000000ffff0a7224 */ /* 0x002fe400078e0002 */
[----:B------:R-:W-:Y:S01]  /*304f0*/  IMAD.MOV.U32 R11, RZ, RZ, R31 ;  /* 0x000000ffff0b7224 */ /* 0x000fe200078e001f */
[----:B------:R-:W-:Y:S01]  /*30500*/  IADD3 R29, P2, R29, UR7, RZ ;  /* 0x000000071d1d7c10 */ /* 0x000fe2000ff5e0ff */
[----:B------:R-:W5:Y:S01]  /*30510*/  LDL.LU R2, [R1+0x54] ;  /* 0x0000540001027983 */ /* 0x000f620000300800 */
[----:B------:R-:W-:-:S03]  /*30520*/  IADD3.X R45, R45, UR6, RZ, P1, !PT ;  /* 0x000000062d2d7c10 */ /* 0x000fc60008ffe4ff */
[----:B------:R1:W-:Y:S01]  /*30530*/  LDGSTS.E [R3+0x59000], [R10.64], P0 ;  /* 0x590000000a037fae */ /* 0x0003e20008121848 */
[----:B----4-:R-:W-:-:S03]  /*30540*/  IADD3.X R35, R35, UR6, RZ, P2, !PT ;  /* 0x0000000623237c10 */ /* 0x010fc600097fe4ff */
[----:B------:R-:W4:Y:S04]  /*30550*/  LDL.LU R31, [R1+0x94] ;  /* 0x00009400011f7983 */ /* 0x000f280000300800 */
[----:B------:R-:W-:Y:S01]  /*30560*/  STL [R1+0x2cc], R44 ;  /* 0x0002cc2c01007387 */ /* 0x000fe20000100800 */
[----:B-1----:R-:W-:Y:S02]  /*30570*/  IMAD.MOV.U32 R10, RZ, RZ, R44 ;  /* 0x000000ffff0a7224 */ /* 0x002fe400078e002c */
[----:B------:R-:W-:Y:S01]  /*30580*/  IMAD.MOV.U32 R11, RZ, RZ, R45 ;  /* 0x000000ffff0b7224 */ /* 0x000fe200078e002d */
[----:B------:R-:W-:Y:S04]  /*30590*/  STL [R1+0x2c8], R45 ;  /* 0x0002c82d01007387 */ /* 0x000fe80000100800 */
[----:B------:R1:W-:Y:S04]  /*305a0*/  STL [R1+0x30c], R29 ;  /* 0x00030c1d01007387 */ /* 0x0003e80000100800 */
[----:B------:R1:W-:Y:S04]  /*305b0*/  LDGSTS.E [R3+0x5a000], [R10.64], P0 ;  /* 0x5a0000000a037fae */ /* 0x0003e80008121848 */
[----:B------:R-:W-:Y:S01]  /*305c0*/  STL [R1+0x308], R35 ;  /* 0x0003082301007387 */ /* 0x000fe20000100800 */
[----:B-1----:R-:W-:-:S03]  /*305d0*/  IMAD.MOV.U32 R10, RZ, RZ, R29 ;  /* 0x000000ffff0a7224 */ /* 0x002fc600078e001d */
[----:B------:R-:W4:Y:S01]  /*305e0*/  LDL.LU R29, [R1+0x50] ;  /* 0x00005000011d7983 */ /* 0x000f220000300800 */
[----:B------:R-:W-:Y:S01]  /*305f0*/  IADD3 R33, P1, R33, UR7, RZ ;  /* 0x0000000721217c10 */ /* 0x000fe2000ff3e0ff */
[----:B------:R-:W-:Y:S01]  /*30600*/  IMAD.MOV.U32 R11, RZ, RZ, R35 ;  /* 0x000000ffff0b7224 */ /* 0x000fe200078e0023 */
[----:B------:R-:W-:Y:S01]  /*30610*/  IADD3 R30, P2, R30, UR7, RZ ;  /* 0x000000071e1e7c10 */ /* 0x000fe2000ff5e0ff */
[----:B------:R-:W4:Y:S04]  /*30620*/  LDL.LU R46, [R1+0x90] ;  /* 0x00009000012e7983 */ /* 0x000f280000300800 */
[----:B------:R1:W-:Y:S04]  /*30630*/  LDGSTS.E [R3+0x5b000], [R10.64], P0 ;  /* 0x5b0000000a037fae */ /* 0x0003e80008121848 */
[----:B------:R2:W-:Y:S01]  /*30640*/  STL [R1+0x34c], R33 ;  /* 0x00034c2101007387 */ /* 0x0005e20000100800 */
[----:B-1----:R-:W-:Y:S01]  /*30650*/  IMAD.MOV.U32 R10, RZ, RZ, R33 ;  /* 0x000000ffff0a7224 */ /* 0x002fe200078e0021 */
[----:B--2---:R-:W-:-:S05]  /*30660*/  IADD3.X R34, R34, UR6, RZ, P1, !PT ;  /* 0x0000000622227c10 */ /* 0x004fca0008ffe4ff */
[----:B------:R-:W-:Y:S01]  /*30670*/  IMAD.MOV.U32 R11, RZ, RZ, R34 ;  /* 0x000000ffff0b7224 */ /* 0x000fe200078e0022 */
[----:B------:R-:W-:Y:S01]  /*30680*/  IADD3.X R32, R32, UR6, RZ, P2, !PT ;  /* 0x0000000620207c10 */ /* 0x000fe200097fe4ff */
[----:B------:R-:W-:Y:S04]  /*30690*/  STL [R1+0x348], R34 ;  /* 0x0003482201007387 */ /* 0x000fe80000100800 */
[----:B------:R-:W-:Y:S04]  /*306a0*/  STL [R1+0x38c], R30 ;  /* 0x00038c1e01007387 */ /* 0x000fe80000100800 */
[----:B------:R1:W-:Y:S04]  /*306b0*/  LDGSTS.E [R3+0x5c000], [R10.64], P0 ;  /* 0x5c0000000a037fae */ /* 0x0003e80008121848 */
[----:B------:R2:W-:Y:S04]  /*306c0*/  STL [R1+0x388], R32 ;  /* 0x0003882001007387 */ /* 0x0005e80000100800 */
[----:B------:R-:W4:Y:S01]  /*306d0*/  LDL.LU R33, [R1+0xd0] ;  /* 0x0000d00001217983 */ /* 0x000f220000300800 */
[----:B------:R-:W-:Y:S01]  /*306e0*/  IADD3 R13, P1, R13, UR7, RZ ;  /* 0x000000070d0d7c10 */ /* 0x000fe2000ff3e0ff */
[----:B-1----:R-:W-:-:S02]  /*306f0*/  IMAD.MOV.U32 R11, RZ, RZ, R32 ;  /* 0x000000ffff0b7224 */ /* 0x002fc400078e0020 */
[----:B--2---:R-:W2:Y:S01]  /*30700*/  LDL.LU R32, [R1+0xd4] ;  /* 0x0000d40001207983 */ /* 0x004ea20000300800 */
[----:B------:R-:W-:Y:S01]  /*30710*/  IMAD.MOV.U32 R10, RZ, RZ, R30 ;  /* 0x000000ffff0a7224 */ /* 0x000fe200078e001e */
[----:B---3--:R-:W-:Y:S02]  /*30720*/  IADD3 R14, P2, R14, UR7, RZ ;  /* 0x000000070e0e7c10 */ /* 0x008fe4000ff5e0ff */
[----:B------:R-:W2:Y:S04]  /*30730*/  LDL.LU R45, [R1+0x110] ;  /* 0x00011000012d7983 */ /* 0x000ea80000300800 */
[----:B------:R-:W2:Y:S04]  /*30740*/  LDL.LU R44, [R1+0x114] ;  /* 0x00011400012c7983 */ /* 0x000ea80000300800 */
[----:B------:R1:W-:Y:S04]  /*30750*/  STL [R1+0x3cc], R13 ;  /* 0x0003cc0d01007387 */ /* 0x0003e80000100800 */
[----:B------:R1:W-:Y:S02]  /*30760*/  LDGSTS.E [R3+0x5d000], [R10.64], P0 ;  /* 0x5d0000000a037fae */ /* 0x0003e40008121848 */
[----:B-1----:R-:W-:Y:S01]  /*30770*/  IMAD.MOV.U32 R10, RZ, RZ, R13 ;  /* 0x000000ffff0a7224 */ /* 0x002fe200078e000d */
[----:B-----5:R-:W-:-:S05]  /*30780*/  IADD3.X R15, R15, UR6, RZ, P1, !PT ;  /* 0x000000060f0f7c10 */ /* 0x020fca0008ffe4ff */
[----:B------:R1:W-:Y:S01]  /*30790*/  STL [R1+0x3c8], R15 ;  /* 0x0003c80f01007387 */ /* 0x0003e20000100800 */
[----:B------:R-:W-:-:S03]  /*307a0*/  IADD3.X R28, R28, UR6, RZ, P2, !PT ;  /* 0x000000061c1c7c10 */ /* 0x000fc600097fe4ff */
[----:B------:R5:W-:Y:S01]  /*307b0*/  STL [R1+0x40c], R14 ;  /* 0x00040c0e01007387 */ /* 0x000be20000100800 */
[----:B------:R-:W-:-:S03]  /*307c0*/  IMAD.MOV.U32 R11, RZ, RZ, R15 ;  /* 0x000000ffff0b7224 */ /* 0x000fc600078e000f */
[----:B------:R-:W3:Y:S04]  /*307d0*/  LDL.LU R13, [R1+0x154] ;  /* 0x00015400010d7983 */ /* 0x000ee80000300800 */
[----:B------:R4:W-:Y:S04]  /*307e0*/  STL [R1+0x408], R28 ;  /* 0x0004081c01007387 */ /* 0x0009e80000100800 */
[----:B-1----:R-:W3:Y:S04]  /*307f0*/  LDL.LU R15, [R1+0x194] ;  /* 0x00019400010f7983 */ /* 0x002ee80000300800 */
[----:B------:R-:W3:Y:S04]  /*30800*/  LDL.LU R34, [R1+0x150] ;  /* 0x0001500001227983 */ /* 0x000ee80000300800 */
[----:B------:R-:W3:Y:S01]  /*30810*/  LDL.LU R35, [R1+0x190] ;  /* 0x0001900001237983 */ /* 0x000ee20000300800 */
[----:B------:R-:W-:-:S03]  /*30820*/  IADD3 R2, P1, R2, UR7, RZ ;  /* 0x0000000702027c10 */ /* 0x000fc6000ff3e0ff */
[----:B------:R1:W-:Y:S01]  /*30830*/  LDGSTS.E [R3+0x5e000], [R10.64], P0 ;  /* 0x5e0000000a037fae */ /* 0x0003e20008121848 */
[----:B----4-:R-:W-:-:S03]  /*30840*/  IADD3 R31, P2, R31, UR7, RZ ;  /* 0x000000071f1f7c10 */ /* 0x010fc6000ff5e0ff */
[----:B------:R-:W-:Y:S01]  /*30850*/  STL [R1+0x54], R2 ;  /* 0x0000540201007387 */ /* 0x000fe20000100800 */
[----:B-1----:R-:W-:Y:S02]  /*30860*/  IMAD.MOV.U32 R10, RZ, RZ, R14 ;  /* 0x000000ffff0a7224 */ /* 0x002fe400078e000e */
[----:B------:R-:W-:Y:S01]  /*30870*/  IMAD.MOV.U32 R11, RZ, RZ, R28 ;  /* 0x000000ffff0b7224 */ /* 0x000fe200078e001c */
[----:B-----5:R-:W-:-:S04]  /*30880*/  LOP3.LUT R14, R199, 0x10, RZ, 0x3c, !PT ;  /* 0x00000010c70e7812 */ /* 0x020fc800078e3cff */
[----:B------:R1:W-:Y:S04]  /*30890*/  LDGSTS.E [R3+0x5f000], [R10.64], P0 ;  /* 0x5f0000000a037fae */ /* 0x0003e80008121848 */
[----:B------:R-:W-:Y:S01]  /*308a0*/  STL [R1+0x94], R31 ;  /* 0x0000941f01007387 */ /* 0x000fe20000100800 */
[----:B-1----:R-:W-:Y:S01]  /*308b0*/  IMAD.U32 R10, RZ, RZ, UR5 ;  /* 0x00000005ff0a7e24 */ /* 0x002fe2000f8e00ff */
[----:B------:R-:W-:-:S03]  /*308c0*/  IADD3.X R29, R29, UR6, RZ, P1, !PT ;  /* 0x000000061d1d7c10 */ /* 0x000fc60008ffe4ff */
[----:B------:R-:W-:Y:S02]  /*308d0*/  IMAD R10, R10, 0x10000, R14 ;  /* 0x000100000a0a7824 */ /* 0x000fe400078e020e */
[----:B------:R1:W-:Y:S01]  /*308e0*/  STL [R1+0x50], R29 ;  /* 0x0000501d01007387 */ /* 0x0003e20000100800 */
[----:B------:R-:W-:-:S03]  /*308f0*/  IMAD.MOV.U32 R3, RZ, RZ, R29 ;  /* 0x000000ffff037224 */ /* 0x000fc600078e001d */
[----:B------:R-:W4:Y:S04]  /*30900*/  LDL.LU R14, [R1+0x1d4] ;  /* 0x0001d400010e7983 */ /* 0x000f280000300800 */
[----:B------:R-:W5:Y:S04]  /*30910*/  LDL.LU R28, [R1+0x214] ;  /* 0x00021400011c7983 */ /* 0x000f680000300800 */
[----:B-1----:R-:W5:Y:S04]  /*30920*/  LDL.LU R29, [R1+0x1d0] ;  /* 0x0001d000011d7983 */ /* 0x002f680000300800 */
[----:B------:R-:W5:Y:S01]  /*30930*/  LDL.LU R30, [R1+0x210] ;  /* 0x00021000011e7983 */ /* 0x000f620000300800 */
[----:B------:R-:W-:-:S03]  /*30940*/  IADD3.X R46, R46, UR6, RZ, P2, !PT ;  /* 0x000000062e2e7c10 */ /* 0x000fc600097fe4ff */
[----:B------:R1:W-:Y:S04]  /*30950*/  LDGSTS.E [R10+0x50200], [R2.64], P0 ;  /* 0x50200000020a7fae */ /* 0x0003e80008121848 */
[----:B------:R-:W-:Y:S01]  /*30960*/  STL [R1+0x90], R46 ;  /* 0x0000902e01007387 */ /* 0x000fe20000100800 */
[----:B-1----:R-:W-:Y:S02]  /*30970*/  IMAD.MOV.U32 R2, RZ, RZ, R31 ;  /* 0x000000ffff027224 */ /* 0x002fe400078e001f */
[----:B------:R-:W-:Y:S01]  /*30980*/  IMAD.MOV.U32 R3, RZ, RZ, R46 ;  /* 0x000000ffff037224 */ /* 0x000fe200078e002e */
[----:B------:R-:W5:Y:S04]  /*30990*/  LDL.LU R31, [R1+0x254] ;  /* 0x00025400011f7983 */ /* 0x000f680000300800 */
[----:B------:R-:W5:Y:S04]  /*309a0*/  LDL.LU R11, [R1+0x294] ;  /* 0x00029400010b7983 */ /* 0x000f680000300800 */
[----:B------:R1:W-:Y:S01]  /*309b0*/  LDGSTS.E [R10+0x51200], [R2.64], P0 ;  /* 0x51200000020a7fae */ /* 0x0003e20008121848 */
[----:B--2---:R-:W-:-:S04]  /*309c0*/  IADD3 R32, P1, R32, UR7, RZ ;  /* 0x0000000720207c10 */ /* 0x004fc8000ff3e0ff */
[----:B------:R-:W-:Y:S01]  /*309d0*/  IADD3.X R33, R33, UR6, RZ, P1, !PT ;  /* 0x0000000621217c10 */ /* 0x000fe20008ffe4ff */
[----:B------:R-:W-:Y:S01]  /*309e0*/  STL [R1+0xd4], R32 ;  /* 0x0000d42001007387 */ /* 0x000fe20000100800 */
[----:B------:R-:W-:Y:S01]  /*309f0*/  IADD3 R44, P2, R44, UR7, RZ ;  /* 0x000000072c2c7c10 */ /* 0x000fe2000ff5e0ff */
[----:B-1----:R-:W-:Y:S02]  /*30a00*/  IMAD.MOV.U32 R2, RZ, RZ, R32 ;  /* 0x000000ffff027224 */ /* 0x002fe400078e0020 */
[----:B------:R1:W-:Y:S01]  /*30a10*/  STL [R1+0xd0], R33 ;  /* 0x0000d02101007387 */ /* 0x0003e20000100800 */
[----:B------:R-:W-:Y:S01]  /*30a20*/  IMAD.MOV.U32 R3, RZ, RZ, R33 ;  /* 0x000000ffff037224 */ /* 0x000fe200078e0021 */
[----:B------:R-:W-:Y:S02]  /*30a30*/  IADD3.X R45, R45, UR6, RZ, P2, !PT ;  /* 0x000000062d2d7c10 */ /* 0x000fe400097fe4ff */
[----:B------:R-:W-:Y:S04]  /*30a40*/  STL [R1+0x114], R44 ;  /* 0x0001142c01007387 */ /* 0x000fe80000100800 */
[----:B------:R2:W-:Y:S04]  /*30a50*/  LDGSTS.E [R10+0x52200], [R2.64], P0 ;  /* 0x52200000020a7fae */ /* 0x0005e80008121848 */
[----:B-1----:R-:W5:Y:S04]  /*30a60*/  LDL.LU R33, [R1+0x250] ;  /* 0x0002500001217983 */ /* 0x002f680000300800 */
[----:B------:R-:W-:Y:S01]  /*30a70*/  STL [R1+0x110], R45 ;  /* 0x0001102d01007387 */ /* 0x000fe20000100800 */
[----:B--2---:R-:W-:-:S03]  /*30a80*/  IMAD.MOV.U32 R2, RZ, RZ, R44 ;  /* 0x000000ffff027224 */ /* 0x004fc600078e002c */
[----:B------:R-:W5:Y:S01]  /*30a90*/  LDL.LU R32, [R1+0x290] ;  /* 0x0002900001207983 */ /* 0x000f620000300800 */
[----:B------:R-:W-:-:S05]  /*30aa0*/  IMAD.MOV.U32 R3, RZ, RZ, R45 ;  /* 0x000000ffff037224 */ /* 0x000fca00078e002d */
[----:B------:R1:W-:Y:S01]  /*30ab0*/  LDGSTS.E [R10+0x53200], [R2.64], P0 ;  /* 0x53200000020a7fae */ /* 0x0003e20008121848 */
[----:B---3--:R-:W-:Y:S02]  /*30ac0*/  IADD3 R13, P1, R13, UR7, RZ ;  /* 0x000000070d0d7c10 */ /* 0x008fe4000ff3e0ff */
[----:B------:R-:W-:Y:S02]  /*30ad0*/  IADD3 R15, P2, R15, UR7, RZ ;  /* 0x000000070f0f7c10 */ /* 0x000fe4000ff5e0ff */
[----:B------:R-:W-:Y:S01]  /*30ae0*/  IADD3.X R34, R34, UR6, RZ, P1, !PT ;  /* 0x0000000622227c10 */ /* 0x000fe20008ffe4ff */
[----:B------:R-:W-:Y:S01]  /*30af0*/  STL [R1+0x154], R13 ;  /* 0x0001540d01007387 */ /* 0x000fe20000100800 */
[----:B-1----:R-:W-:Y:S01]  /*30b00*/  IMAD.MOV.U32 R2, RZ, RZ, R13 ;  /* 0x000000ffff027224 */ /* 0x002fe200078e000d */
[----:B------:R-:W-:Y:S02]  /*30b10*/  IADD3.X R35, R35, UR6, RZ, P2, !PT ;  /* 0x0000000623237c10 */ /* 0x000fe400097fe4ff */
[----:B------:R-:W-:Y:S01]  /*30b20*/  IMAD.MOV.U32 R3, RZ, RZ, R34 ;  /* 0x000000ffff037224 */ /* 0x000fe200078e0022 */
[----:B------:R1:W-:Y:S04]  /*30b30*/  STL [R1+0x150], R34 ;  /* 0x0001502201007387 */ /* 0x0003e80000100800 */
[----:B------:R-:W-:Y:S04]  /*30b40*/  STL [R1+0x194], R15 ;  /* 0x0001940f01007387 */ /* 0x000fe80000100800 */
[----:B------:R3:W-:Y:S04]  /*30b50*/  LDGSTS.E [R10+0x54200], [R2.64], P0 ;  /* 0x54200000020a7fae */ /* 0x0007e80008121848 */
[----:B-1----:R-:W2:Y:S04]  /*30b60*/  LDL.LU R34, [R1+0x2d4] ;  /* 0x0002d40001227983 */ /* 0x002ea80000300800 */
[----:B------:R1:W-:Y:S04]  /*30b70*/  STL [R1+0x190], R35 ;  /* 0x0001902301007387 */ /* 0x0003e80000100800 */
[----:B------:R-:W2:Y:S01]  /*30b80*/  LDL.LU R13, [R1+0x314] ;  /* 0x00031400010d7983 */ /* 0x000ea20000300800 */
[----:B---3--:R-:W-:-:S03]  /*30b90*/  IMAD.MOV.U32 R3, RZ, RZ, R35 ;  /* 0x000000ffff037224 */ /* 0x008fc600078e0023 */
[----:B-1----:R-:W3:Y:S01]  /*30ba0*/  LDL.LU R35, [R1+0x2d0] ;  /* 0x0002d00001237983 */ /* 0x002ee20000300800 */
[----:B------:R-:W-:-:S03]  /*30bb0*/  IMAD.MOV.U32 R2, RZ, RZ, R15 ;  /* 0x000000ffff027224 */ /* 0x000fc600078e000f */
[----:B------:R-:W3:Y:S04]  /*30bc0*/  LDL.LU R15, [R1+0x310] ;  /* 0x00031000010f7983 */ /* 0x000ee80000300800 */
[----:B------:R1:W-:Y:S01]  /*30bd0*/  LDGSTS.E [R10+0x55200], [R2.64], P0 ;  /* 0x55200000020a7fae */ /* 0x0003e20008121848 */
[----:B----4-:R-:W-:Y:S02]  /*30be0*/  IADD3 R14, P1, R14, UR7, RZ ;  /* 0x000000070e0e7c10 */ /* 0x010fe4000ff3e0ff */
[----:B-----5:R-:W-:Y:S02]  /*30bf0*/  IADD3 R28, P2, R28, UR7, RZ ;  /* 0x000000071c1c7c10 */ /* 0x020fe4000ff5e0ff */
[----:B------:R-:W-:Y:S01]  /*30c00*/  IADD3.X R29, R29, UR6, RZ, P1, !PT ;  /* 0x000000061d1d7c10 */ /* 0x000fe20008ffe4ff */
[----:B------:R4:W-:Y:S01]  /*30c10*/  STL [R1+0x1d4], R14 ;  /* 0x0001d40e01007387 */ /* 0x0009e20000100800 */
[----:B-1----:R-:W-:Y:S01]  /*30c20*/  IMAD.MOV.U32 R2, RZ, RZ, R14 ;  /* 0x000000ffff027224 */ /* 0x002fe200078e000e */
[----:B------:R-:W-:-:S02]  /*30c30*/  IADD3.X R30, R30, UR6, RZ, P2, !PT ;  /* 0x000000061e1e7c10 */ /* 0x000fc400097fe4ff */
[----:B------:R-:W-:Y:S01]  /*30c40*/  IMAD.MOV.U32 R3, RZ, RZ, R29 ;  /* 0x000000ffff037224 */ /* 0x000fe200078e001d */
[----:B------:R1:W-:Y:S04]  /*30c50*/  STL [R1+0x1d0], R29 ;  /* 0x0001d01d01007387 */ /* 0x0003e80000100800 */
[----:B------:R5:W-:Y:S04]  /*30c60*/  STL [R1+0x214], R28 ;  /* 0x0002141c01007387 */ /* 0x000be80000100800 */
[----:B----4-:R-:W4:Y:S04]  /*30c70*/  LDL.LU R14, [R1+0x354] ;  /* 0x00035400010e7983 */ /* 0x010f280000300800 */
[----:B------:R5:W-:Y:S04]  /*30c80*/  STL [R1+0x210], R30 ;  /* 0x0002101e01007387 */ /* 0x000be80000100800 */
[----:B------:R5:W-:Y:S04]  /*30c90*/  LDGSTS.E [R10+0x56200], [R2.64], P0 ;  /* 0x56200000020a7fae */ /* 0x000be80008121848 */
[----:B-1----:R-:W4:Y:S01]  /*30ca0*/  LDL.LU R29, [R1+0x394] ;  /* 0x00039400011d7983 */ /* 0x002f220000300800 */
[----:B-----5:R-:W-:-:S03]  /*30cb0*/  IMAD.MOV.U32 R2, RZ, RZ, R28 ;  /* 0x000000ffff027224 */ /* 0x020fc600078e001c */
[----:B------:R-:W5:Y:S01]  /*30cc0*/  LDL.LU R28, [R1+0x350] ;  /* 0x00035000011c7983 */ /* 0x000f620000300800 */
[----:B------:R-:W-:-:S03]  /*30cd0*/  IMAD.MOV.U32 R3, RZ, RZ, R30 ;  /* 0x000000ffff037224 */ /* 0x000fc600078e001e */
[----:B------:R-:W5:Y:S01]  /*30ce0*/  LDL.LU R30, [R1+0x390] ;  /* 0x00039000011e7983 */ /* 0x000f620000300800 */
[----:B------:R-:W-:Y:S02]  /*30cf0*/  IADD3 R31, P1, R31, UR7, RZ ;  /* 0x000000071f1f7c10 */ /* 0x000fe4000ff3e0ff */
[----:B------:R-:W-:Y:S01]  /*30d00*/  IADD3 R11, P2, R11, UR7, RZ ;  /* 0x000000070b0b7c10 */ /* 0x000fe2000ff5e0ff */
[----:B------:R1:W-:Y:S04]  /*30d10*/  LDGSTS.E [R10+0x57200], [R2.64], P0 ;  /* 0x57200000020a7fae */ /* 0x0003e80008121848 */
[----:B------:R1:W-:Y:S02]  /*30d20*/  STL [R1+0x254], R31 ;  /* 0x0002541f01007387 */ /* 0x0003e40000100800 */
[----:B-1----:R-:W-:Y:S01]  /*30d30*/  IMAD.MOV.U32 R2, RZ, RZ, R31 ;  /* 0x000000ffff027224 */ /* 0x002fe200078e001f */
[----:B------:R-:W-:-:S05]  /*30d40*/  IADD3.X R33, R33, UR6, RZ, P1, !PT ;  /* 0x0000000621217c10 */ /* 0x000fca0008ffe4ff */
[----:B------:R1:W-:Y:S01]  /*30d50*/  STL [R1+0x250], R33 ;  /* 0x0002502101007387 */ /* 0x0003e20000100800 */
[----:B------:R-:W-:-:S03]  /*30d60*/  IADD3.X R32, R32, UR6, RZ, P2, !PT ;  /* 0x0000000620207c10 */ /* 0x000fc600097fe4ff */
[----:B------:R-:W-:Y:S01]  /*30d70*/  STL [R1+0x294], R11 ;  /* 0x0002940b01007387 */ /* 0x000fe20000100800 */
[----:B------:R-:W-:-:S03]  /*30d80*/  IMAD.MOV.U32 R3, RZ, RZ, R33 ;  /* 0x000000ffff037224 */ /* 0x000fc600078e0021 */
[----:B------:R-:W5:Y:S04]  /*30d90*/  LDL.LU R31, [R1+0x3d4] ;  /* 0x0003d400011f7983 */ /* 0x000f680000300800 */
[----:B------:R1:W-:Y:S04]  /*30da0*/  STL [R1+0x290], R32 ;  /* 0x0002902001007387 */ /* 0x0003e80000100800 */
[----:B------:R-:W5:Y:S04]  /*30db0*/  LDL.LU R44, [R1+0x414] ;  /* 0x00041400012c7983 */ /* 0x000f680000300800 */
[----:B-1----:R-:W5:Y:S04]  /*30dc0*/  LDL.LU R33, [R1+0x3d0] ;  /* 0x0003d00001217983 */ /* 0x002f680000300800 */
[----:B------:R1:W-:Y:S04]  /*30dd0*/  LDGSTS.E [R10+0x58200], [R2.64], P0 ;  /* 0x58200000020a7fae */ /* 0x0003e80008121848 */
[----:B------:R-:W5:Y:S01]  /*30de0*/  LDL.LU R45, [R1+0x410] ;  /* 0x00041000012d7983 */ /* 0x000f620000300800 */
[----:B-1----:R-:W-:-:S02]  /*30df0*/  IMAD.MOV.U32 R2, RZ, RZ, R11 ;  /* 0x000000ffff027224 */ /* 0x002fc400078e000b */
[----:B------:R-:W-:Y:S02]  /*30e00*/  IMAD.MOV.U32 R3, RZ, RZ, R32 ;  /* 0x000000ffff037224 */ /* 0x000fe400078e0020 */
[----:B------:R-:W5:Y:S04]  /*30e10*/  LDL.LU R32, [R1+0x5c] ;  /* 0x00005c0001207983 */ /* 0x000f680000300800 */
[----:B------:R-:W5:Y:S04]  /*30e20*/  LDL.LU R11, [R1+0x9c] ;  /* 0x00009c00010b7983 */ /* 0x000f680000300800 */
        /* <DEDUP_REMOVED lines=14> */
[----:B-1----:R-:W-:Y:S01]  /*30f10*/  IMAD.MOV.U32 R2, RZ, RZ, R13 ;  /* 0x000000ffff027224 */ /* 0x002fe200078e000d */
[----:B----4-:R-:W-:Y:S01]  /*30f20*/  IADD3 R14, P1, R14, UR7, RZ ;  /* 0x000000070e0e7c10 */ /* 0x010fe2000ff3e0ff */
[----:B------:R-:W-:Y:S01]  /*30f30*/  IMAD.MOV.U32 R3, RZ, RZ, R15 ;  /* 0x000000ffff037224 */ /* 0x000fe200078e000f */
[----:B------:R-:W4:Y:S04]  /*30f40*/  LDL.LU R13, [R1+0xdc] ;  /* 0x0000dc00010d7983 */ /* 0x000f280000300800 */
[----:B---3--:R-:W3:Y:S01]  /*30f50*/  LDL.LU R15, [R1+0x11c] ;  /* 0x00011c00010f7983 */ /* 0x008ee20000300800 */
[----:B------:R-:W-:-:S03]  /*30f60*/  IADD3 R29, P2, R29, UR7, RZ ;  /* 0x000000071d1d7c10 */ /* 0x000fc6000ff5e0ff */
[----:B------:R1:W-:Y:S04]  /*30f70*/  STL [R1+0x354], R14 ;  /* 0x0003540e01007387 */ /* 0x0003e80000100800 */
[----:B------:R1:W-:Y:S01]  /*30f80*/  LDGSTS.E [R10+0x5b200], [R2.64], P0 ;  /* 0x5b200000020a7fae */ /* 0x0003e20008121848 */
[----:B-----5:R-:W-:Y:S02]  /*30f90*/  IADD3.X R28, R28, UR6, RZ, P1, !PT ;  /* 0x000000061c1c7c10 */ /* 0x020fe40008ffe4ff */
[----:B------:R-:W-:-:S03]  /*30fa0*/  IADD3.X R30, R30, UR6, RZ, P2, !PT ;  /* 0x000000061e1e7c10 */ /* 0x000fc600097fe4ff */
[----:B------:R5:W-:Y:S01]  /*30fb0*/  STL [R1+0x350], R28 ;  /* 0x0003501c01007387 */ /* 0x000be20000100800 */
[----:B-1----:R-:W-:-:S03]  /*30fc0*/  IMAD.MOV.U32 R2, RZ, RZ, R14 ;  /* 0x000000ffff027224 */ /* 0x002fc600078e000e */
[----:B------:R1:W-:Y:S04]  /*30fd0*/  STL [R1+0x394], R29 ;  /* 0x0003941d01007387 */ /* 0x0003e80000100800 */
[----:B------:R-:W3:Y:S01]  /*30fe0*/  LDL.LU R14, [R1+0xd8] ;  /* 0x0000d800010e7983 */ /* 0x000ee20000300800 */
[----:B------:R-:W-:-:S03]  /*30ff0*/  IMAD.MOV.U32 R3, RZ, RZ, R28 ;  /* 0x000000ffff037224 */ /* 0x000fc600078e001c */
[----:B------:R1:W-:Y:S04]  /*31000*/  STL [R1+0x390], R30 ;  /* 0x0003901e01007387 */ /* 0x0003e80000100800 */
[----:B-----5:R-:W5:Y:S04]  /*31010*/  LDL.LU R28, [R1+0x118] ;  /* 0x00011800011c7983 */ /* 0x020f680000300800 */
[----:B------:R1:W-:Y:S02]  /*31020*/  LDGSTS.E [R10+0x5c200], [R2.64], P0 ;  /* 0x5c200000020a7fae */ /* 0x0003e40008121848 */
[----:B-1----:R-:W-:-:S02]  /*31030*/  IMAD.MOV.U32 R2, RZ, RZ, R29 ;  /* 0x000000ffff027224 */ /* 0x002fc400078e001d */
[----:B------:R-:W-:Y:S01]  /*31040*/  IMAD.MOV.U32 R3, RZ, RZ, R30 ;  /* 0x000000ffff037224 */ /* 0x000fe200078e001e */
[----:B------:R-:W5:Y:S04]  /*31050*/  LDL.LU R29, [R1+0x15c] ;  /* 0x00015c00011d7983 */ /* 0x000f680000300800 */
[----:B------:R-:W5:Y:S04]  /*31060*/  LDL.LU R30, [R1+0x19c] ;  /* 0x00019c00011e7983 */ /* 0x000f680000300800 */
[----:B------:R1:W-:Y:S01]  /*31070*/  LDGSTS.E [R10+0x5d200], [R2.64], P0 ;  /* 0x5d200000020a7fae */ /* 0x0003e20008121848 */
[----:B------:R-:W-:-:S05]  /*31080*/  IADD3 R31, P1, R31, UR7, RZ ;  /* 0x000000071f1f7c10 */ /* 0x000fca000ff3e0ff */
[----:B------:R-:W-:Y:S01]  /*31090*/  STL [R1+0x3d4], R31 ;  /* 0x0003d41f01007387 */ /* 0x000fe20000100800 */
[----:B------:R-:W-:Y:S02]  /*310a0*/  IADD3 R44, P2, R44, UR7, RZ ;  /* 0x000000072c2c7c10 */ /* 0x000fe4000ff5e0ff */
[----:B------:R-:W-:Y:S01]  /*310b0*/  IADD3.X R33, R33, UR6, RZ, P1, !PT ;  /* 0x0000000621217c10 */ /* 0x000fe20008ffe4ff */
[----:B-1----:R-:W-:-:S04]  /*310c0*/  IMAD.MOV.U32 R2, RZ, RZ, R31 ;  /* 0x000000ffff027224 */ /* 0x002fc800078e001f */
[----:B------:R-:W-:Y:S01]  /*310d0*/  IMAD.MOV.U32 R3, RZ, RZ, R33 ;  /* 0x000000ffff037224 */ /* 0x000fe200078e0021 */
[----:B------:R1:W-:Y:S01]  /*310e0*/  STL [R1+0x3d0], R33 ;  /* 0x0003d02101007387 */ /* 0x0003e20000100800 */
[----:B------:R-:W-:-:S03]  /*310f0*/  IADD3.X R45, R45, UR6, RZ, P2, !PT ;  /* 0x000000062d2d7c10 */ /* 0x000fc600097fe4ff */
[----:B------:R-:W-:Y:S04]  /*31100*/  STL [R1+0x414], R44 ;  /* 0x0004142c01007387 */ /* 0x000fe80000100800 */
[----:B------:R1:W-:Y:S04]  /*31110*/  LDGSTS.E [R10+0x5e200], [R2.64], P0 ;  /* 0x5e200000020a7fae */ /* 0x0003e80008121848 */
[----:B-1----:R-:W5:Y:S01]  /*31120*/  LDL.LU R33, [R1+0x158] ;  /* 0x0001580001217983 */ /* 0x002f620000300800 */
[----:B------:R-:W-:-:S03]  /*31130*/  IADD3 R32, P1, R32, UR7, RZ ;  /* 0x0000000720207c10 */ /* 0x000fc6000ff3e0ff */
[----:B------:R-:W-:Y:S01]  /*31140*/  STL [R1+0x410], R45 ;  /* 0x0004102d01007387 */ /* 0x000fe20000100800 */
[----:B------:R-:W-:Y:S01]  /*31150*/  IADD3 R11, P2, R11, UR7, RZ ;  /* 0x000000070b0b7c10 */ /* 0x000fe2000ff5e0ff */
[----:B------:R-:W-:Y:S02]  /*31160*/  IMAD.MOV.U32 R2, RZ, RZ, R44 ;  /* 0x000000ffff027224 */ /* 0x000fe400078e002c */
[----:B------:R-:W5:Y:S01]  /*31170*/  LDL.LU R31, [R1+0x198] ;  /* 0x00019800011f7983 */ /* 0x000f620000300800 */
[----:B------:R-:W-:-:S03]  /*31180*/  IMAD.MOV.U32 R3, RZ, RZ, R45 ;  /* 0x000000ffff037224 */ /* 0x000fc600078e002d */
[----:B------:R1:W-:Y:S04]  /*31190*/  STL [R1+0x5c], R32 ;  /* 0x00005c2001007387 */ /* 0x0003e80000100800 */
[----:B------:R1:W-:Y:S02]  /*311a0*/  LDGSTS.E [R10+0x5f200], [R2.64], P0 ;  /* 0x5f200000020a7fae */ /* 0x0003e40008121848 */
[----:B-1----:R-:W-:Y:S01]  /*311b0*/  IMAD.MOV.U32 R2, RZ, RZ, R32 ;  /* 0x000000ffff027224 */ /* 0x002fe200078e0020 */
[----:B--2---:R-:W-:-:S05]  /*311c0*/  IADD3.X R35, R35, UR6, RZ, P1, !PT ;  /* 0x0000000623237c10 */ /* 0x004fca0008ffe4ff */
[----:B------:R-:W-:Y:S01]  /*311d0*/  IMAD.MOV.U32 R3, RZ, RZ, R35 ;  /* 0x000000ffff037224 */ /* 0x000fe200078e0023 */
[----:B------:R-:W-:Y:S01]  /*311e0*/  STL [R1+0x58], R35 ;  /* 0x0000582301007387 */ /* 0x000fe20000100800 */
[----:B------:R-:W-:-:S03]  /*311f0*/  IADD3.X R34, R34, UR6, RZ, P2, !PT ;  /* 0x0000000622227c10 */ /* 0x000fc600097fe4ff */
[----:B------:R-:W-:Y:S04]  /*31200*/  STL [R1+0x9c], R11 ;  /* 0x00009c0b01007387 */ /* 0x000fe80000100800 */
[----:B------:R-:W2:Y:S04]  /*31210*/  LDL.LU R32, [R1+0x1dc] ;  /* 0x0001dc0001207983 */ /* 0x000ea80000300800 */
[----:B------:R1:W-:Y:S04]  /*31220*/  STL [R1+0x98], R34 ;  /* 0x0000982201007387 */ /* 0x0003e80000100800 */
[----:B------:R1:W-:Y:S04]  /*31230*/  LDGSTS.E [R8+0x50400], [R2.64], P0 ;  /* 0x5040000002087fae */ /* 0x0003e80008121848 */
[----:B------:R-:W2:Y:S01]  /*31240*/  LDL.LU R10, [R1+0x21c] ;  /* 0x00021c00010a7983 */ /* 0x000ea20000300800 */
[----:B-1----:R-:W-:-:S03]  /*31250*/  IMAD.MOV.U32 R3, RZ, RZ, R34 ;  /* 0x000000ffff037224 */ /* 0x002fc600078e0022 */
[----:B------:R-:W2:Y:S01]  /*31260*/  LDL.LU R34, [R1+0x1d8] ;  /* 0x0001d80001227983 */ /* 0x000ea20000300800 */
[----:B------:R-:W-:Y:S01]  /*31270*/  IMAD.MOV.U32 R2, RZ, RZ, R11 ;  /* 0x000000ffff027224 */ /* 0x000fe200078e000b */
[----:B----4-:R-:W-:Y:S02]  /*31280*/  IADD3 R13, P1, R13, UR7, RZ ;  /* 0x000000070d0d7c10 */ /* 0x010fe4000ff3e0ff */
[----:B------:R-:W4:Y:S01]  /*31290*/  LDL.LU R11, [R1+0x218] ;  /* 0x00021800010b7983 */ /* 0x000f220000300800 */
[----:B---3--:R-:W-:-:S03]  /*312a0*/  IADD3 R15, P2, R15, UR7, RZ ;  /* 0x000000070f0f7c10 */ /* 0x008fc6000ff5e0ff */
[----:B------:R1:W-:Y:S04]  /*312b0*/  LDGSTS.E [R8+0x51400], [R2.64], P0 ;  /* 0x5140000002087fae */ /* 0x0003e80008121848 */
[----:B------:R-:W-:Y:S01]  /*312c0*/  STL [R1+0xdc], R13 ;  /* 0x0000dc0d01007387 */ /* 0x000fe20000100800 */
[----:B-1----:R-:W-:Y:S01]  /*312d0*/  IMAD.MOV.U32 R2, RZ, RZ, R13 ;  /* 0x000000ffff027224 */ /* 0x002fe200078e000d */
[----:B------:R-:W-:-:S05]  /*312e0*/  IADD3.X R14, R14, UR6, RZ, P1, !PT ;  /* 0x000000060e0e7c10 */ /* 0x000fca0008ffe4ff */
[----:B------:R-:W-:Y:S01]  /*312f0*/  IMAD.MOV.U32 R3, RZ, RZ, R14 ;  /* 0x000000ffff037224 */ /* 0x000fe200078e000e */
[----:B------:R1:W-:Y:S01]  /*31300*/  STL [R1+0xd8], R14 ;  /* 0x0000d80e01007387 */ /* 0x0003e20000100800 */
[----:B-----5:R-:W-:-:S03]  /*31310*/  IADD3.X R28, R28, UR6, RZ, P2, !PT ;  /* 0x000000061c1c7c10 */ /* 0x020fc600097fe4ff */
[----:B------:R-:W-:Y:S04]  /*31320*/  STL [R1+0x11c], R15 ;  /* 0x00011c0f01007387 */ /* 0x000fe80000100800 */
[----:B------:R3:W-:Y:S04]  /*31330*/  LDGSTS.E [R8+0x52400], [R2.64], P0 ;  /* 0x5240000002087fae */ /* 0x0007e80008121848 */
[----:B-1----:R-:W5:Y:S04]  /*31340*/  LDL.LU R14, [R1+0x25c] ;  /* 0x00025c00010e7983 */ /* 0x002f680000300800 */
[----:B------:R1:W-:Y:S04]  /*31350*/  STL [R1+0x118], R28 ;  /* 0x0001181c01007387 */ /* 0x0003e80000100800 */
[----:B------:R-:W5:Y:S01]  /*31360*/  LDL.LU R13, [R1+0x29c] ;  /* 0x00029c00010d7983 */ /* 0x000f620000300800 */
[----:B---3--:R-:W-:-:S03]  /*31370*/  IMAD.MOV.U32 R3, RZ, RZ, R28 ;  /* 0x000000ffff037224 */ /* 0x008fc600078e001c */
[----:B-1----:R-:W3:Y:S01]  /*31380*/  LDL.LU R28, [R1+0x258] ;  /* 0x00025800011c7983 */ /* 0x002ee20000300800 */
[----:B------:R-:W-:-:S03]  /*31390*/  IMAD.MOV.U32 R2, RZ, RZ, R15 ;  /* 0x000000ffff027224 */ /* 0x000fc600078e000f */
[----:B------:R-:W3:Y:S01]  /*313a0*/  LDL.LU R15, [R1+0x298] ;  /* 0x00029800010f7983 */ /* 0x000ee20000300800 */
[----:B------:R-:W-:Y:S02]  /*313b0*/  IADD3 R29, P1, R29, UR7, RZ ;  /* 0x000000071d1d7c10 */ /* 0x000fe4000ff3e0ff */
[----:B------:R-:W-:Y:S01]  /*313c0*/  IADD3 R30, P2, R30, UR7, RZ ;  /* 0x000000071e1e7c10 */ /* 0x000fe2000ff5e0ff */
[----:B------:R1:W-:Y:S04]  /*313d0*/  LDGSTS.E [R8+0x53400], [R2.64], P0 ;  /* 0x5340000002087fae */ /* 0x0003e80008121848 */
[----:B------:R1:W-:Y:S02]  /*313e0*/  STL [R1+0x15c], R29 ;  /* 0x00015c1d01007387 */ /* 0x0003e40000100800 */
[----:B-1----:R-:W-:Y:S01]  /*313f0*/  IMAD.MOV.U32 R2, RZ, RZ, R29 ;  /* 0x000000ffff027224 */ /* 0x002fe200078e001d */
[----:B------:R-:W-:-:S05]  /*31400*/  IADD3.X R33, R33, UR6, RZ, P1, !PT ;  /* 0x0000000621217c10 */ /* 0x000fca0008ffe4ff */
[----:B------:R-:W-:Y:S01]  /*31410*/  STL [R1+0x158], R33 ;  /* 0x0001582101007387 */ /* 0x000fe20000100800 */
[----:B------:R-:W-:-:S03]  /*31420*/  IADD3.X R31, R31, UR6, RZ, P2, !PT ;  /* 0x000000061f1f7c10 */ /* 0x000fc600097fe4ff */
[----:B------:R-:W-:Y:S01]  /*31430*/  STL [R1+0x19c], R30 ;  /* 0x00019c1e01007387 */ /* 0x000fe20000100800 */
[----:B------:R-:W-:-:S03]  /*31440*/  IMAD.MOV.U32 R3, RZ, RZ, R33 ;  /* 0x000000ffff037224 */ /* 0x000fc600078e0021 */
[----:B------:R-:W3:Y:S04]  /*31450*/  LDL.LU R35, [R1+0x2dc] ;  /* 0x0002dc0001237983 */ /* 0x000ee80000300800 */
[----:B------:R1:W-:Y:S04]  /*31460*/  STL [R1+0x198], R31 ;  /* 0x0001981f01007387 */ /* 0x0003e80000100800 */
[----:B------:R-:W3:Y:S04]  /*31470*/  LDL.LU R29, [R1+0x31c] ;  /* 0x00031c00011d7983 */ /* 0x000ee80000300800 */
[----:B------:R-:W3:Y:S04]  /*31480*/  LDL.LU R44, [R1+0x2d8] ;  /* 0x0002d800012c7983 */ /* 0x000ee80000300800 */
[----:B------:R1:W-:Y:S02]  /*31490*/  LDGSTS.E [R8+0x54400], [R2.64], P0 ;  /* 0x5440000002087fae */ /* 0x0003e40008121848 */
[----:B-1----:R-:W-:-:S02]  /*314a0*/  IMAD.MOV.U32 R2, RZ, RZ, R30 ;  /* 0x000000ffff027224 */ /* 0x002fc400078e001e */
[----:B------:R-:W-:Y:S02]  /*314b0*/  IMAD.MOV.U32 R3, RZ, RZ, R31 ;  /* 0x000000ffff037224 */ /* 0x000fe400078e001f */
[----:B------:R-:W3:Y:S04]  /*314c0*/  LDL.LU R31, [R1+0x318] ;  /* 0x00031800011f7983 */ /* 0x000ee80000300800 */
[----:B------:R-:W3:Y:S04]  /*314d0*/  LDL.LU R33, [R1+0x35c] ;  /* 0x00035c0001217983 */ /* 0x000ee80000300800 */
[----:B------:R-:W3:Y:S04]  /*314e0*/  LDL.LU R30, [R1+0x39c] ;  /* 0x00039c00011e7983 */ /* 0x000ee80000300800 */
[----:B------:R1:W-:Y:S01]  /*314f0*/  LDGSTS.E [R8+0x55400], [R2.64], P0 ;  /* 0x5540000002087fae */ /* 0x0003e20008121848 */
[----:B--2---:R-:W-:-:S05]  /*31500*/  IADD3 R32, P1, R32, UR7, RZ ;  /* 0x0000000720207c10 */ /* 0x004fca000ff3e0ff */
[----:B------:R-:W-:Y:S01]  /*31510*/  STL [R1+0x1dc], R32 ;  /* 0x0001dc2001007387 */ /* 0x000fe20000100800 */
[----:B------:R-:W-:Y:S02]  /*31520*/  IADD3 R10, P2, R10, UR7, RZ ;  /* 0x000000070a0a7c10 */ /* 0x000fe4000ff5e0ff */
[----:B------:R-:W-:-:S05]  /*31530*/  IADD3.X R34, R34, UR6, RZ, P1, !PT ;  /* 0x0000000622227c10 */ /* 0x000fca0008ffe4ff */
[----:B------:R2:W-:Y:S01]  /*31540*/  STL [R1+0x1d8], R34 ;  /* 0x0001d82201007387 */ /* 0x0005e20000100800 */
[----:B-1----:R-:W-:Y:S01]  /*31550*/  IMAD.MOV.U32 R3, RZ, RZ, R34 ;  /* 0x000000ffff037224 */ /* 0x002fe200078e0022 */
[----:B----4-:R-:W-:Y:S02]  /*31560*/  IADD3.X R11, R11, UR6, RZ, P2, !PT ;  /* 0x000000060b0b7c10 */ /* 0x010fe400097fe4ff */
        /* <DEDUP_REMOVED lines=8> */
[----:B------:R-:W2:Y:S01]  /*315f0*/  LDL.LU R10, [R1+0x3dc] ;  /* 0x0003dc00010a7983 */ /* 0x000ea20000300800 */
[----:B-----5:R-:W-:-:S03]  /*31600*/  IADD3 R14, P1, R14, UR7, RZ ;  /* 0x000000070e0e7c10 */ /* 0x020fc6000ff3e0ff */
[----:B----4-:R-:W4:Y:S04]  /*31610*/  LDL.LU R11, [R1+0x41c] ;  /* 0x00041c00010b7983 */ /* 0x010f280000300800 */
[----:B------:R1:W-:Y:S01]  /*31620*/  STL [R1+0x25c], R14 ;  /* 0x00025c0e01007387 */ /* 0x0003e20000100800 */
[----:B------:R-:W-:-:S03]  /*31630*/  IADD3 R13, P2, R13, UR7, RZ ;  /* 0x000000070d0d7c10 */ /* 0x000fc6000ff5e0ff */
[----:B------:R5:W-:Y:S01]  /*31640*/  LDGSTS.E [R8+0x57400], [R2.64], P0 ;  /* 0x5740000002087fae */ /* 0x000be20008121848 */
[----:B---3--:R-:W-:Y:S02]  /*31650*/  IADD3.X R28, R28, UR6, RZ, P1, !PT ;  /* 0x000000061c1c7c10 */ /* 0x008fe40008ffe4ff */
[----:B------:R-:W-:-:S03]  /*31660*/  IADD3.X R15, R15, UR6, RZ, P2, !PT ;  /* 0x000000060f0f7c10 */ /* 0x000fc600097fe4ff */
[----:B------:R3:W-:Y:S01]  /*31670*/  STL [R1+0x258], R28 ;  /* 0x0002581c01007387 */ /* 0x0007e20000100800 */
[----:B-----5:R-:W-:-:S03]  /*31680*/  IMAD.MOV.U32 R2, RZ, RZ, R14 ;  /* 0x000000ffff027224 */ /* 0x020fc600078e000e */
[----:B------:R-:W-:Y:S01]  /*31690*/  STL [R1+0x29c], R13 ;  /* 0x00029c0d01007387 */ /* 0x000fe20000100800 */
[----:B------:R-:W-:-:S03]  /*316a0*/  IMAD.MOV.U32 R3, RZ, RZ, R28 ;  /* 0x000000ffff037224 */ /* 0x000fc600078e001c */
[----:B-1----:R-:W5:Y:S04]  /*316b0*/  LDL.LU R14, [R1+0x3d8] ;  /* 0x0003d800010e7983 */ /* 0x002f680000300800 */
[----:B------:R1:W-:Y:S04]  /*316c0*/  STL [R1+0x298], R15 ;  /* 0x0002980f01007387 */ /* 0x0003e80000100800 */
[----:B---3--:R-:W3:Y:S04]  /*316d0*/  LDL.LU R28, [R1+0x418] ;  /* 0x00041800011c7983 */ /* 0x008ee80000300800 */
[----:B------:R1:W-:Y:S02]  /*316e0*/  LDGSTS.E [R8+0x58400], [R2.64], P0 ;  /* 0x5840000002087fae */ /* 0x0003e40008121848 */
[----:B-1----:R-:W-:-:S02]  /*316f0*/  IMAD.MOV.U32 R2, RZ, RZ, R13 ;  /* 0x000000ffff027224 */ /* 0x002fc400078e000d */
[----:B------:R-:W-:Y:S02]  /*31700*/  IMAD.MOV.U32 R3, RZ, RZ, R15 ;  /* 0x000000ffff037224 */ /* 0x000fe400078e000f */
[----:B------:R-:W3:Y:S04]  /*31710*/  LDL.LU R15, [R1+0x64] ;  /* 0x00006400010f7983 */ /* 0x000ee80000300800 */
[----:B------:R1:W-:Y:S04]  /*31720*/  LDGSTS.E [R8+0x59400], [R2.64], P0 ;  /* 0x5940000002087fae */ /* 0x0003e80008121848 */
[----:B------:R-:W3:Y:S01]  /*31730*/  LDL.LU R13, [R1+0xa4] ;  /* 0x0000a400010d7983 */ /* 0x000ee20000300800 */
[----:B------:R-:W-:-:S05]  /*31740*/  IADD3 R35, P1, R35, UR7, RZ ;  /* 0x0000000723237c10 */ /* 0x000fca000ff3e0ff */
[----:B-1----:R-:W-:Y:S01]  /*31750*/  IMAD.MOV.U32 R2, RZ, RZ, R35 ;  /* 0x000000ffff027224 */ /* 0x002fe200078e0023 */
[----:B------:R-:W-:Y:S02]  /*31760*/  IADD3 R29, P2, R29, UR7, RZ ;  /* 0x000000071d1d7c10 */ /* 0x000fe4000ff5e0ff */
[----:B------:R-:W-:Y:S01]  /*31770*/  IADD3.X R44, R44, UR6, RZ, P1, !PT ;  /* 0x000000062c2c7c10 */ /* 0x000fe20008ffe4ff */
[----:B------:R-:W-:Y:S04]  /*31780*/  STL [R1+0x2dc], R35 ;  /* 0x0002dc2301007387 */ /* 0x000fe80000100800 */
[----:B------:R-:W-:Y:S01]  /*31790*/  IMAD.MOV.U32 R3, RZ, RZ, R44 ;  /* 0x000000ffff037224 */ /* 0x000fe200078e002c */
[----:B------:R-:W-:Y:S04]  /*317a0*/  STL [R1+0x2d8], R44 ;  /* 0x0002d82c01007387 */ /* 0x000fe80000100800 */
[----:B------:R1:W-:Y:S04]  /*317b0*/  STL [R1+0x31c], R29 ;  /* 0x00031c1d01007387 */ /* 0x0003e80000100800 */
[----:B------:R1:W-:Y:S01]  /*317c0*/  LDGSTS.E [R8+0x5a400], [R2.64], P0 ;  /* 0x5a40000002087fae */ /* 0x0003e20008121848 */
[----:B------:R-:W-:-:S02]  /*317d0*/  IADD3.X R31, R31, UR6, RZ, P2, !PT ;  /* 0x000000061f1f7c10 */ /* 0x000fc400097fe4ff */
[----:B------:R-:W-:-:S03]  /*317e0*/  IADD3 R33, P1, R33, UR7, RZ ;  /* 0x0000000721217c10 */ /* 0x000fc6000ff3e0ff */
[----:B------:R1:W-:Y:S02]  /*317f0*/  STL [R1+0x318], R31 ;  /* 0x0003181f01007387 */ /* 0x0003e40000100800 */
[----:B-1----:R-:W-:Y:S02]  /*31800*/  IMAD.MOV.U32 R2, RZ, RZ, R29 ;  /* 0x000000ffff027224 */ /* 0x002fe400078e001d */
[----:B------:R-:W-:Y:S01]  /*31810*/  IMAD.MOV.U32 R3, RZ, RZ, R31 ;  /* 0x000000ffff037224 */ /* 0x000fe200078e001f */
[----:B------:R-:W3:Y:S01]  /*31820*/  LDL.LU R29, [R1+0x60] ;  /* 0x00006000011d7983 */ /* 0x000ee20000300800 */
[----:B------:R-:W-:-:S03]  /*31830*/  IADD3 R30, P2, R30, UR7, RZ ;  /* 0x000000071e1e7c10 */ /* 0x000fc6000ff5e0ff */
[----:B------:R1:W-:Y:S04]  /*31840*/  LDGSTS.E [R8+0x5b400], [R2.64], P0 ;  /* 0x5b40000002087fae */ /* 0x0003e80008121848 */
[----:B------:R-:W3:Y:S04]  /*31850*/  LDL.LU R31, [R1+0xa0] ;  /* 0x0000a000011f7983 */ /* 0x000ee80000300800 */
[----:B------:R-:W-:Y:S01]  /*31860*/  STL [R1+0x35c], R33 ;  /* 0x00035c2101007387 */ /* 0x000fe20000100800 */
[----:B-1----:R-:W-:Y:S01]  /*31870*/  IMAD.MOV.U32 R2, RZ, RZ, R33 ;  /* 0x000000ffff027224 */ /* 0x002fe200078e0021 */
[----:B--2---:R-:W-:-:S05]  /*31880*/  IADD3.X R34, R34, UR6, RZ, P1, !PT ;  /* 0x0000000622227c10 */ /* 0x004fca0008ffe4ff */
[----:B------:R-:W-:Y:S01]  /*31890*/  IMAD.MOV.U32 R3, RZ, RZ, R34 ;  /* 0x000000ffff037224 */ /* 0x000fe200078e0022 */
[----:B------:R-:W-:Y:S01]  /*318a0*/  IADD3.X R32, R32, UR6, RZ, P2, !PT ;  /* 0x0000000620207c10 */ /* 0x000fe200097fe4ff */
        /* <DEDUP_REMOVED lines=8> */
[----:B------:R-:W2:Y:S01]  /*31930*/  LDL.LU R44, [R1+0x120] ;  /* 0x00012000012c7983 */ /* 0x000ea20000300800 */
[----:B------:R-:W-:-:S03]  /*31940*/  IADD3 R10, P1, R10, UR7, RZ ;  /* 0x000000070a0a7c10 */ /* 0x000fc6000ff3e0ff */
[----:B------:R-:W2:Y:S01]  /*31950*/  LDL.LU R35, [R1+0x124] ;  /* 0x0001240001237983 */ /* 0x000ea20000300800 */
[----:B----4-:R-:W-:-:S03]  /*31960*/  IADD3 R11, P2, R11, UR7, RZ ;  /* 0x000000070b0b7c10 */ /* 0x010fc6000ff5e0ff */
[----:B------:R1:W-:Y:S04]  /*31970*/  STL [R1+0x3dc], R10 ;  /* 0x0003dc0a01007387 */ /* 0x0003e80000100800 */
[----:B------:R4:W-:Y:S01]  /*31980*/  LDGSTS.E [R8+0x5d400], [R2.64], P0 ;  /* 0x5d40000002087fae */ /* 0x0009e20008121848 */
[----:B-----5:R-:W-:-:S05]  /*31990*/  IADD3.X R14, R14, UR6, RZ, P1, !PT ;  /* 0x000000060e0e7c10 */ /* 0x020fca0008ffe4ff */
[----:B------:R5:W-:Y:S01]  /*319a0*/  STL [R1+0x3d8], R14 ;  /* 0x0003d80e01007387 */ /* 0x000be20000100800 */
[----:B---3--:R-:W-:Y:S01]  /*319b0*/  IADD3.X R28, R28, UR6, RZ, P2, !PT ;  /* 0x000000061c1c7c10 */ /* 0x008fe200097fe4ff */
[----:B----4-:R-:W-:Y:S02]  /*319c0*/  IMAD.MOV.U32 R2, RZ, RZ, R10 ;  /* 0x000000ffff027224 */ /* 0x010fe400078e000a */
[----:B------:R3:W-:Y:S01]  /*319d0*/  STL [R1+0x41c], R11 ;  /* 0x00041c0b01007387 */ /* 0x0007e20000100800 */
[----:B------:R-:W-:-:S03]  /*319e0*/  IMAD.MOV.U32 R3, RZ, RZ, R14 ;  /* 0x000000ffff037224 */ /* 0x000fc600078e000e */
[----:B-1----:R-:W4:Y:S04]  /*319f0*/  LDL.LU R10, [R1+0x164] ;  /* 0x00016400010a7983 */ /* 0x002f280000300800 */
[----:B------:R1:W-:Y:S04]  /*31a00*/  STL [R1+0x418], R28 ;  /* 0x0004181c01007387 */ /* 0x0003e80000100800 */
[----:B-----5:R-:W5:Y:S04]  /*31a10*/  LDL.LU R14, [R1+0x1a4] ;  /* 0x0001a400010e7983 */ /* 0x020f680000300800 */
[----:B------:R-:W5:Y:S04]  /*31a20*/  LDL.LU R33, [R1+0x160] ;  /* 0x0001600001217983 */ /* 0x000f680000300800 */
[----:B------:R-:W5:Y:S01]  /*31a30*/  LDL.LU R34, [R1+0x1a0] ;  /* 0x0001a00001227983 */ /* 0x000f620000300800 */
[----:B------:R-:W-:-:S03]  /*31a40*/  IADD3 R15, P1, R15, UR7, RZ ;  /* 0x000000070f0f7c10 */ /* 0x000fc6000ff3e0ff */
[----:B------:R1:W-:Y:S01]  /*31a50*/  LDGSTS.E [R8+0x5e400], [R2.64], P0 ;  /* 0x5e40000002087fae */ /* 0x0003e20008121848 */
[----:B------:R-:W-:-:S03]  /*31a60*/  IADD3 R13, P2, R13, UR7, RZ ;  /* 0x000000070d0d7c10 */ /* 0x000fc6000ff5e0ff */
[----:B------:R3:W-:Y:S01]  /*31a70*/  STL [R1+0x64], R15 ;  /* 0x0000640f01007387 */ /* 0x0007e20000100800 */
[----:B-1----:R-:W-:Y:S02]  /*31a80*/  IMAD.MOV.U32 R2, RZ, RZ, R11 ;  /* 0x000000ffff027224 */ /* 0x002fe400078e000b */
[----:B------:R-:W-:Y:S01]  /*31a90*/  IMAD.MOV.U32 R3, RZ, RZ, R28 ;  /* 0x000000ffff037224 */ /* 0x000fe200078e001c */
[----:B---3--:R-:W-:-:S04]  /*31aa0*/  LOP3.LUT R11, R199, 0x30, RZ, 0x3c, !PT ;  /* 0x00000030c70b7812 */ /* 0x008fc800078e3cff */
[----:B------:R1:W-:Y:S04]  /*31ab0*/  LDGSTS.E [R8+0x5f400], [R2.64], P0 ;  /* 0x5f40000002087fae */ /* 0x0003e80008121848 */
[----:B------:R-:W-:Y:S01]  /*31ac0*/  STL [R1+0xa4], R13 ;  /* 0x0000a40d01007387 */ /* 0x000fe20000100800 */
[----:B-1----:R-:W-:-:S04]  /*31ad0*/  IMAD.U32 R8, RZ, RZ, UR5 ;  /* 0x00000005ff087e24 */ /* 0x002fc8000f8e00ff */
[----:B------:R-:W-:Y:S02]  /*31ae0*/  IMAD R8, R8, 0x10000, R11 ;  /* 0x0001000008087824 */ /* 0x000fe400078e020b */
[----:B------:R-:W-:Y:S01]  /*31af0*/  IMAD.MOV.U32 R2, RZ, RZ, R15 ;  /* 0x000000ffff027224 */ /* 0x000fe200078e000f */
[----:B------:R-:W-:-:S05]  /*31b00*/  IADD3.X R29, R29, UR6, RZ, P1, !PT ;  /* 0x000000061d1d7c10 */ /* 0x000fca0008ffe4ff */
[----:B------:R1:W-:Y:S04]  /*31b10*/  STL [R1+0x60], R29 ;  /* 0x0000601d01007387 */ /* 0x0003e80000100800 */
[----:B------:R-:W3:Y:S01]  /*31b20*/  LDL.LU R11, [R1+0x1e4] ;  /* 0x0001e400010b7983 */ /* 0x000ee20000300800 */
[----:B------:R-:W-:-:S03]  /*31b30*/  IMAD.MOV.U32 R3, RZ, RZ, R29 ;  /* 0x000000ffff037224 */ /* 0x000fc600078e001d */
[----:B------:R-:W3:Y:S01]  /*31b40*/  LDL.LU R28, [R1+0x224] ;  /* 0x00022400011c7983 */ /* 0x000ee20000300800 */
[----:B------:R-:W-:-:S03]  /*31b50*/  IADD3.X R31, R31, UR6, RZ, P2, !PT ;  /* 0x000000061f1f7c10 */ /* 0x000fc600097fe4ff */
[----:B------:R-:W3:Y:S04]  /*31b60*/  LDL.LU R15, [R1+0x1e0] ;  /* 0x0001e000010f7983 */ /* 0x000ee80000300800 */
[----:B-1----:R-:W3:Y:S04]  /*31b70*/  LDL.LU R29, [R1+0x220] ;  /* 0x00022000011d7983 */ /* 0x002ee80000300800 */
[----:B------:R1:W-:Y:S04]  /*31b80*/  LDGSTS.E [R8+0x50600], [R2.64], P0 ;  /* 0x5060000002087fae */ /* 0x0003e80008121848 */
[----:B------:R1:W-:Y:S02]  /*31b90*/  STL [R1+0xa0], R31 ;  /* 0x0000a01f01007387 */ /* 0x0003e40000100800 */
[----:B-1----:R-:W-:-:S02]  /*31ba0*/  IMAD.MOV.U32 R2, RZ, RZ, R13 ;  /* 0x000000ffff027224 */ /* 0x002fc400078e000d */
[----:B------:R-:W-:Y:S02]  /*31bb0*/  IMAD.MOV.U32 R3, RZ, RZ, R31 ;  /* 0x000000ffff037224 */ /* 0x000fe400078e001f */
[----:B------:R-:W3:Y:S04]  /*31bc0*/  LDL.LU R31, [R1+0x264] ;  /* 0x00026400011f7983 */ /* 0x000ee80000300800 */
[----:B------:R-:W3:Y:S04]  /*31bd0*/  LDL.LU R13, [R1+0x2a4] ;  /* 0x0002a400010d7983 */ /* 0x000ee80000300800 */
[----:B------:R1:W-:Y:S01]  /*31be0*/  LDGSTS.E [R8+0x51600], [R2.64], P0 ;  /* 0x5160000002087fae */ /* 0x0003e20008121848 */
[----:B--2---:R-:W-:-:S04]  /*31bf0*/  IADD3 R30, P1, R30, UR7, RZ ;  /* 0x000000071e1e7c10 */ /* 0x004fc8000ff3e0ff */
[----:B------:R-:W-:Y:S01]  /*31c00*/  IADD3.X R32, R32, UR6, RZ, P1, !PT ;  /* 0x0000000620207c10 */ /* 0x000fe20008ffe4ff */
[----:B------:R-:W-:Y:S01]  /*31c10*/  STL [R1+0xe4], R30 ;  /* 0x0000e41e01007387 */ /* 0x000fe20000100800 */
[----:B------:R-:W-:-:S03]  /*31c20*/  IADD3 R35, P2, R35, UR7, RZ ;  /* 0x0000000723237c10 */ /* 0x000fc6000ff5e0ff */
[----:B------:R2:W-:Y:S01]  /*31c30*/  STL [R1+0xe0], R32 ;  /* 0x0000e02001007387 */ /* 0x0005e20000100800 */
[----:B-1----:R-:W-:Y:S01]  /*31c40*/  IMAD.MOV.U32 R3, RZ, RZ, R32 ;  /* 0x000000ffff037224 */ /* 0x002fe200078e0020 */
[----:B------:R-:W-:Y:S02]  /*31c50*/  IADD3.X R44, R44, UR6, RZ, P2, !PT ;  /* 0x000000062c2c7c10 */ /* 0x000fe400097fe4ff */
[----:B------:R-:W-:Y:S01]  /*31c60*/  STL [R1+0x124], R35 ;  /* 0x0001242301007387 */ /* 0x000fe20000100800 */
[----:B------:R-:W-:-:S03]  /*31c70*/  IMAD.MOV.U32 R2, RZ, RZ, R30 ;  /* 0x000000ffff027224 */ /* 0x000fc600078e001e */
[----:B--2---:R-:W2:Y:S04]  /*31c80*/  LDL.LU R32, [R1+0x260] ;  /* 0x0002600001207983 */ /* 0x004ea80000300800 */
[----:B------:R-:W-:Y:S04]  /*31c90*/  STL [R1+0x120], R44 ;  /* 0x0001202c01007387 */ /* 0x000fe80000100800 */
[----:B------:R-:W2:Y:S04]  /*31ca0*/  LDL.LU R30, [R1+0x2a0] ;  /* 0x0002a000011e7983 */ /* 0x000ea80000300800 */
[----:B------:R1:W-:Y:S01]  /*31cb0*/  LDGSTS.E [R8+0x52600], [R2.64], P0 ;  /* 0x5260000002087fae */ /* 0x0003e20008121848 */
[----:B----4-:R-:W-:Y:S01]  /*31cc0*/  IADD3 R10, P1, R10, UR7, RZ ;  /* 0x000000070a0a7c10 */ /* 0x010fe2000ff3e0ff */
[----:B-1----:R-:W-:-:S02]  /*31cd0*/  IMAD.MOV.U32 R2, RZ, RZ, R35 ;  /* 0x000000ffff027224 */ /* 0x002fc400078e0023 */
[----:B------:R-:W-:Y:S01]  /*31ce0*/  IMAD.MOV.U32 R3, RZ, RZ, R44 ;  /* 0x000000ffff037224 */ /* 0x000fe200078e002c */
[----:B-----5:R-:W-:Y:S02]  /*31cf0*/  IADD3 R14, P2, R14, UR7, RZ ;  /* 0x000000070e0e7c10 */ /* 0x020fe4000ff5e0ff */
[----:B------:R-:W-:Y:S01]  /*31d00*/  IADD3.X R33, R33, UR6, RZ, P1, !PT ;  /* 0x0000000621217c10 */ /* 0x000fe20008ffe4ff */
[----:B------:R-:W-:Y:S01]  /*31d10*/  STL [R1+0x164], R10 ;  /* 0x0001640a01007387 */ /* 0x000fe20000100800 */
[----:B------:R-:W-:-:S03]  /*31d20*/  IADD3.X R34, R34, UR6, RZ, P2, !PT ;  /* 0x0000000622227c10 */ /* 0x000fc600097fe4ff */
[----:B------:R1:W-:Y:S04]  /*31d30*/  LDGSTS.E [R8+0x53600], [R2.64], P0 ;  /* 0x5360000002087fae */ /* 0x0003e80008121848 */
[----:B------:R4:W-:Y:S04]  /*31d40*/  STL [R1+0x160], R33 ;  /* 0x0001602101007387 */ /* 0x0009e80000100800 */
[----:B------:R-:W-:Y:S01]  /*31d50*/  STL [R1+0x1a4], R14 ;  /* 0x0001a40e01007387 */ /* 0x000fe20000100800 */
[----:B-1----:R-:W-:Y:S02]  /*31d60*/  IMAD.MOV.U32 R2, RZ, RZ, R10 ;  /* 0x000000ffff027224 */ /* 0x002fe400078e000a */
[----:B------:R-:W-:-:S02]  /*31d70*/  IMAD.MOV.U32 R3, RZ, RZ, R33 ;  /* 0x000000ffff037224 */ /* 0x000fc400078e0021 */
[----:B----4-:R-:W4:Y:S04]  /*31d80*/  LDL.LU R33, [R1+0x2e4] ;  /* 0x0002e40001217983 */ /* 0x010f280000300800 */
[----:B------:R1:W-:Y:S04]  /*31d90*/  STL [R1+0x1a0], R34 ;  /* 0x0001a02201007387 */ /* 0x0003e80000100800 */
[----:B------:R5:W-:Y:S04]  /*31da0*/  LDGSTS.E [R8+0x54600], [R2.64], P0 ;  /* 0x5460000002087fae */ /* 0x000be80008121848 */
[----:B------:R-:W4:Y:S01]  /*31db0*/  LDL.LU R10, [R1+0x324] ;  /* 0x00032400010a7983 */ /* 0x000f220000300800 */
[----:B-----5:R-:W-:-:S03]  /*31dc0*/  IMAD.MOV.U32 R3, RZ, RZ, R34 ;  /* 0x000000ffff037224 */ /* 0x020fc600078e0022 */
[----:B-1----:R-:W5:Y:S01]  /*31dd0*/  LDL.LU R34, [R1+0x2e0] ;  /* 0x0002e00001227983 */ /* 0x002f620000300800 */
[----:B------:R-:W-:-:S03]  /*31de0*/  IMAD.MOV.U32 R2, RZ, RZ, R14 ;  /* 0x000000ffff027224 */ /* 0x000fc600078e000e */
[----:B------:R-:W5:Y:S04]  /*31df0*/  LDL.LU R14, [R1+0x320] ;  /* 0x00032000010e7983 */ /* 0x000f680000300800 */
[----:B------:R1:W-:Y:S01]  /*31e00*/  LDGSTS.E [R8+0x55600], [R2.64], P0 ;  /* 0x5560000002087fae */ /* 0x0003e20008121848 */
[----:B---3--:R-:W-:Y:S02]  /*31e10*/  IADD3 R11, P1, R11, UR7, RZ ;  /* 0x000000070b0b7c10 */ /* 0x008fe4000ff3e0ff */
[----:B------:R-:W-:Y:S02]  /*31e20*/  IADD3 R28, P2, R28, UR7, RZ ;  /* 0x000000071c1c7c10 */ /* 0x000fe4000ff5e0ff */
[----:B------:R-:W-:Y:S01]  /*31e30*/  IADD3.X R15, R15, UR6, RZ, P1, !PT ;  /* 0x000000060f0f7c10 */ /* 0x000fe20008ffe4ff */
[----:B------:R3:W-:Y:S01]  /*31e40*/  STL [R1+0x1e4], R11 ;  /* 0x0001e40b01007387 */ /* 0x0007e20000100800 */
[----:B-1----:R-:W-:Y:S01]  /*31e50*/  IMAD.MOV.U32 R2, RZ, RZ, R11 ;  /* 0x000000ffff027224 */ /* 0x002fe200078e000b */
[----:B------:R-:W-:-:S02]  /*31e60*/  IADD3.X R29, R29, UR6, RZ, P2, !PT ;  /* 0x000000061d1d7c10 */ /* 0x000fc400097fe4ff */
[----:B------:R-:W-:Y:S01]  /*31e70*/  IMAD.MOV.U32 R3, RZ, RZ, R15 ;  /* 0x000000ffff037224 */ /* 0x000fe200078e000f */
[----:B------:R1:W-:Y:S04]  /*31e80*/  STL [R1+0x1e0], R15 ;  /* 0x0001e00f01007387 */ /* 0x0003e80000100800 */
[----:B------:R-:W-:Y:S04]  /*31e90*/  STL [R1+0x224], R28 ;  /* 0x0002241c01007387 */ /* 0x000fe80000100800 */
[----:B---3--:R-:W3:Y:S04]  /*31ea0*/  LDL.LU R11, [R1+0x364] ;  /* 0x00036400010b7983 */ /* 0x008ee80000300800 */
[----:B------:R1:W-:Y:S04]  /*31eb0*/  STL [R1+0x220], R29 ;  /* 0x0002201d01007387 */ /* 0x0003e80000100800 */
[----:B------:R1:W-:Y:S01]  /*31ec0*/  LDGSTS.E [R8+0x56600], [R2.64], P0 ;  /* 0x5660000002087fae */ /* 0x0003e20008121848 */
[----:B------:R-:W-:-:S03]  /*31ed0*/  IADD3 R31, P1, R31, UR7, RZ ;  /* 0x000000071f1f7c10 */ /* 0x000fc6000ff3e0ff */
[----:B-1----:R-:W3:Y:S01]  /*31ee0*/  LDL.LU R15, [R1+0x3a4] ;  /* 0x0003a400010f7983 */ /* 0x002ee20000300800 */
[----:B------:R-:W-:Y:S01]  /*31ef0*/  IADD3 R13, P2, R13, UR7, RZ ;  /* 0x000000070d0d7c10 */ /* 0x000fe2000ff5e0ff */
[----:B------:R-:W-:Y:S02]  /*31f00*/  IMAD.MOV.U32 R3, RZ, RZ, R29 ;  /* 0x000000ffff037224 */ /* 0x000fe400078e001d */
[----:B------:R-:W3:Y:S01]  /*31f10*/  LDL.LU R29, [R1+0x360] ;  /* 0x00036000011d7983 */ /* 0x000ee20000300800 */
[----:B------:R-:W-:-:S03]  /*31f20*/  IMAD.MOV.U32 R2, RZ, RZ, R28 ;  /* 0x000000ffff027224 */ /* 0x000fc600078e001c */
[----:B------:R-:W3:Y:S04]  /*31f30*/  LDL.LU R28, [R1+0x3a0] ;  /* 0x0003a000011c7983 */ /* 0x000ee80000300800 */
[----:B------:R1:W-:Y:S04]  /*31f40*/  STL [R1+0x264], R31 ;  /* 0x0002641f01007387 */ /* 0x0003e80000100800 */
[----:B------:R1:W-:Y:S02]  /*31f50*/  LDGSTS.E [R8+0x57600], [R2.64], P0 ;  /* 0x5760000002087fae */ /* 0x0003e40008121848 */
[----:B-1----:R-:W-:Y:S01]  /*31f60*/  IMAD.MOV.U32 R2, RZ, RZ, R31 ;  /* 0x000000ffff027224 */ /* 0x002fe200078e001f */
[----:B--2---:R-:W-:-:S05]  /*31f70*/  IADD3.X R32, R32, UR6, RZ, P1, !PT ;  /* 0x0000000620207c10 */ /* 0x004fca0008ffe4ff */
[----:B------:R1:W-:Y:S01]  /*31f80*/  STL [R1+0x260], R32 ;  /* 0x0002602001007387 */ /* 0x0003e20000100800 */
[----:B------:R-:W-:-:S03]  /*31f90*/  IADD3.X R30, R30, UR6, RZ, P2, !PT ;  /* 0x000000061e1e7c10 */ /* 0x000fc600097fe4ff */
[----:B------:R-:W-:Y:S01]  /*31fa0*/  STL [R1+0x2a4], R13 ;  /* 0x0002a40d01007387 */ /* 0x000fe20000100800 */
[----:B------:R-:W-:-:S03]  /*31fb0*/  IMAD.MOV.U32 R3, RZ, RZ, R32 ;  /* 0x000000ffff037224 */ /* 0x000fc600078e0020 */
[----:B------:R-:W2:Y:S04]  /*31fc0*/  LDL.LU R31, [R1+0x3e4] ;  /* 0x0003e400011f7983 */ /* 0x000ea80000300800 */
[----:B------:R4:W-:Y:S04]  /*31fd0*/  STL [R1+0x2a0], R30 ;  /* 0x0002a01e01007387 */ /* 0x0009e80000100800 */
[----:B------:R-:W2:Y:S04]  /*31fe0*/  LDL.LU R35, [R1+0x424] ;  /* 0x0004240001237983 */ /* 0x000ea80000300800 */
[----:B-1----:R-:W2:Y:S04]  /*31ff0*/  LDL.LU R32, [R1+0x3e0] ;  /* 0x0003e00001207983 */ /* 0x002ea80000300800 */
[----:B------:R-:W2:Y:S04]  /*32000*/  LDL.LU R44, [R1+0x420] ;  /* 0x00042000012c7983 */ /* 0x000ea80000300800 */
[----:B------:R1:W-:Y:S02]  /*32010*/  LDGSTS.E [R8+0x58600], [R2.64], P0 ;  /* 0x5860000002087fae */ /* 0x0003e40008121848 */
[----:B-1----:R-:W-:Y:S01]  /*32020*/  IMAD.MOV.U32 R2, RZ, RZ, R13 ;  /* 0x000000ffff027224 */ /* 0x002fe200078e000d */
[----:B----4-:R-:W-:Y:S01]  /*32030*/  IADD3 R33, P1, R33, UR7, RZ ;  /* 0x0000000721217c10 */ /* 0x010fe2000ff3e0ff */
[----:B------:R-:W-:-:S02]  /*32040*/  IMAD.MOV.U32 R3, RZ, RZ, R30 ;  /* 0x000000ffff037224 */ /* 0x000fc400078e001e */
[----:B------:R-:W4:Y:S04]  /*32050*/  LDL.LU R30, [R1+0x6c] ;  /* 0x00006c00011e7983 */ /* 0x000f280000300800 */
[----:B------:R-:W4:Y:S01]  /*32060*/  LDL.LU R13, [R1+0xac] ;  /* 0x0000ac00010d7983 */ /* 0x000f220000300800 */
[----:B------:R-:W-:-:S03]  /*32070*/  IADD3 R10, P2, R10, UR7, RZ ;  /* 0x000000070a0a7c10 */ /* 0x000fc6000ff5e0ff */
[----:B------:R-:W-:Y:S04]  /*32080*/  STL [R1+0x2e4], R33 ;  /* 0x0002e42101007387 */ /* 0x000fe80000100800 */
[----:B------:R1:W-:Y:S01]  /*32090*/  LDGSTS.E [R8+0x59600], [R2.64], P0 ;  /* 0x5960000002087fae */ /* 0x0003e20008121848 */
[----:B-----5:R-:W-:Y:S02]  /*320a0*/  IADD3.X R34, R34, UR6, RZ, P1, !PT ;  /* 0x0000000622227c10 */ /* 0x020fe40008ffe4ff */
[----:B------:R-:W-:-:S03]  /*320b0*/  IADD3.X R14, R14, UR6, RZ, P2, !PT ;  /* 0x000000060e0e7c10 */ /* 0x000fc600097fe4ff */
[----:B------:R5:W-:Y:S01]  /*320c0*/  STL [R1+0x2e0], R34 ;  /* 0x0002e02201007387 */ /* 0x000be20000100800 */
[----:B-1----:R-:W-:-:S03]  /*320d0*/  IMAD.MOV.U32 R3, RZ, RZ, R34 ;  /* 0x000000ffff037224 */ /* 0x002fc600078e0022 */
[----:B------:R1:W-:Y:S01]  /*320e0*/  STL [R1+0x324], R10 ;  /* 0x0003240a01007387 */ /* 0x0003e20000100800 */
[----:B------:R-:W-:-:S03]  /*320f0*/  IMAD.MOV.U32 R2, RZ, RZ, R33 ;  /* 0x000000ffff027224 */ /* 0x000fc600078e0021 */
[----:B-----5:R-:W5:Y:S04]  /*32100*/  LDL.LU R34, [R1+0x68] ;  /* 0x0000680001227983 */ /* 0x020f680000300800 */
[----:B------:R1:W-:Y:S04]  /*32110*/  STL [R1+0x320], R14 ;  /* 0x0003200e01007387 */ /* 0x0003e80000100800 */
[----:B------:R-:W5:Y:S04]  /*32120*/  LDL.LU R33, [R1+0xa8] ;  /* 0x0000a80001217983 */ /* 0x000f680000300800 */
[----:B------:R1:W-:Y:S02]  /*32130*/  LDGSTS.E [R8+0x5a600], [R2.64], P0 ;  /* 0x5a60000002087fae */ /* 0x0003e40008121848 */
[----:B-1----:R-:W-:-:S02]  /*32140*/  IMAD.MOV.U32 R2, RZ, RZ, R10 ;  /* 0x000000ffff027224 */ /* 0x002fc400078e000a */
[----:B------:R-:W-:Y:S01]  /*32150*/  IMAD.MOV.U32 R3, RZ, RZ, R14 ;  /* 0x000000ffff037224 */ /* 0x000fe200078e000e */
[----:B------:R-:W5:Y:S04]  /*32160*/  LDL.LU R10, [R1+0xec] ;  /* 0x0000ec00010a7983 */ /* 0x000f680000300800 */
[----:B------:R-:W5:Y:S04]  /*32170*/  LDL.LU R14, [R1+0x12c] ;  /* 0x00012c00010e7983 */ /* 0x000f680000300800 */
[----:B------:R1:W-:Y:S01]  /*32180*/  LDGSTS.E [R8+0x5b600], [R2.64], P0 ;  /* 0x5b60000002087fae */ /* 0x0003e20008121848 */
[----:B---3--:R-:W-:-:S05]  /*32190*/  IADD3 R11, P1, R11, UR7, RZ ;  /* 0x000000070b0b7c10 */ /* 0x008fca000ff3e0ff */
[----:B------:R3:W-:Y:S01]  /*321a0*/  STL [R1+0x364], R11 ;  /* 0x0003640b01007387 */ /* 0x0007e20000100800 */
[----:B-1----:R-:W-:Y:S01]  /*321b0*/  IMAD.MOV.U32 R2, RZ, RZ, R11 ;  /* 0x000000ffff027224 */ /* 0x002fe200078e000b */
[----:B------:R-:W-:Y:S02]  /*321c0*/  IADD3 R15, P2, R15, UR7, RZ ;  /* 0x000000070f0f7c10 */ /* 0x000fe4000ff5e0ff */
[----:B------:R-:W-:Y:S02]  /*321d0*/  IADD3.X R29, R29, UR6, RZ, P1, !PT ;  /* 0x000000061d1d7c10 */ /* 0x000fe40008ffe4ff */
[----:B------:R-:W-:-:S03]  /*321e0*/  IADD3.X R28, R28, UR6, RZ, P2, !PT ;  /* 0x000000061c1c7c10 */ /* 0x000fc600097fe4ff */
[----:B------:R1:W-:Y:S01]  /*321f0*/  STL [R1+0x360], R29 ;  /* 0x0003601d01007387 */ /* 0x0003e20000100800 */
[----:B------:R-:W-:-:S03]  /*32200*/  IMAD.MOV.U32 R3, RZ, RZ, R29 ;  /* 0x000000ffff037224 */ /* 0x000fc600078e001d */
[----:B------:R1:W-:Y:S04]  /*32210*/  STL [R1+0x3a4], R15 ;  /* 0x0003a40f01007387 */ /* 0x0003e80000100800 */
[----:B---3--:R-:W3:Y:S04]  /*32220*/  LDL.LU R11, [R1+0xe8] ;  /* 0x0000e800010b7983 */ /* 0x008ee80000300800 */
[----:B------:R1:W-:Y:S04]  /*32230*/  STL [R1+0x3a0], R28 ;  /* 0x0003a01c01007387 */ /* 0x0003e80000100800 */
[----:B-1----:R-:W3:Y:S04]  /*32240*/  LDL.LU R29, [R1+0x128] ;  /* 0x00012800011d7983 */ /* 0x002ee80000300800 */
[----:B------:R1:W-:Y:S02]  /*32250*/  LDGSTS.E [R8+0x5c600], [R2.64], P0 ;  /* 0x5c60000002087fae */ /* 0x0003e40008121848 */
[----:B-1----:R-:W-:-:S02]  /*32260*/  IMAD.MOV.U32 R2, RZ, RZ, R15 ;  /* 0x000000ffff027224 */ /* 0x002fc400078e000f */
[----:B------:R-:W-:Y:S01]  /*32270*/  IMAD.MOV.U32 R3, RZ, RZ, R28 ;  /* 0x000000ffff037224 */ /* 0x000fe200078e001c */
[----:B------:R-:W3:Y:S04]  /*32280*/  LDL.LU R15, [R1+0x16c] ;  /* 0x00016c00010f7983 */ /* 0x000ee80000300800 */
[----:B------:R-:W3:Y:S04]  /*32290*/  LDL.LU R28, [R1+0x1ac] ;  /* 0x0001ac00011c7983 */ /* 0x000ee80000300800 */
[----:B------:R1:W-:Y:S01]  /*322a0*/  LDGSTS.E [R8+0x5d600], [R2.64], P0 ;  /* 0x5d60000002087fae */ /* 0x0003e20008121848 */
[----:B--2---:R-:W-:-:S05]  /*322b0*/  IADD3 R31, P1, R31, UR7, RZ ;  /* 0x000000071f1f7c10 */ /* 0x004fca000ff3e0ff */
[----:B------:R-:W-:Y:S01]  /*322c0*/  STL [R1+0x3e4], R31 ;  /* 0x0003e41f01007387 */ /* 0x000fe20000100800 */
[----:B------:R-:W-:Y:S02]  /*322d0*/  IADD3 R35, P2, R35, UR7, RZ ;  /* 0x0000000723237c10 */ /* 0x000fe4000ff5e0ff */
[----:B------:R-:W-:Y:S02]  /*322e0*/  IADD3.X R32, R32, UR6, RZ, P1, !PT ;  /* 0x0000000620207c10 */ /* 0x000fe40008ffe4ff */
[----:B------:R-:W-:-:S03]  /*322f0*/  IADD3.X R44, R44, UR6, RZ, P2, !PT ;  /* 0x000000062c2c7c10 */ /* 0x000fc600097fe4ff */
[----:B------:R2:W-:Y:S01]  /*32300*/  STL [R1+0x3e0], R32 ;  /* 0x0003e02001007387 */ /* 0x0005e20000100800 */
[----:B-1----:R-:W-:-:S03]  /*32310*/  IMAD.MOV.U32 R3, RZ, RZ, R32 ;  /* 0x000000ffff037224 */ /* 0x002fc600078e0020 */
[----:B------:R-:W-:Y:S01]  /*32320*/  STL [R1+0x424], R35 ;  /* 0x0004242301007387 */ /* 0x000fe20000100800 */
[----:B------:R-:W-:-:S03]  /*32330*/  IMAD.MOV.U32 R2, RZ, RZ, R31 ;  /* 0x000000ffff027224 */ /* 0x000fc600078e001f */
[----:B--2---:R-:W2:Y:S04]  /*32340*/  LDL.LU R32, [R1+0x168] ;  /* 0x0001680001207983 */ /* 0x004ea80000300800 */
[----:B------:R-:W-:Y:S04]  /*32350*/  STL [R1+0x420], R44 ;  /* 0x0004202c01007387 */ /* 0x000fe80000100800 */
[----:B------:R-:W2:Y:S04]  /*32360*/  LDL.LU R31, [R1+0x1a8] ;  /* 0x0001a800011f7983 */ /* 0x000ea80000300800 */
[----:B------:R1:W-:Y:S01]  /*32370*/  LDGSTS.E [R8+0x5e600], [R2.64], P0 ;  /* 0x5e60000002087fae */ /* 0x0003e20008121848 */
[----:B----4-:R-:W-:-:S02]  /*32380*/  IADD3 R30, P1, R30, UR7, RZ ;  /* 0x000000071e1e7c10 */ /* 0x010fc4000ff3e0ff */
[----:B------:R-:W-:-:S03]  /*32390*/  IADD3 R13, P2, R13, UR7, RZ ;  /* 0x000000070d0d7c10 */ /* 0x000fc6000ff5e0ff */
[----:B------:R4:W-:Y:S01]  /*323a0*/  STL [R1+0x6c], R30 ;  /* 0x00006c1e01007387 */ /* 0x0009e20000100800 */
[----:B-1----:R-:W-:Y:S02]  /*323b0*/  IMAD.MOV.U32 R2, RZ, RZ, R35 ;  /* 0x000000ffff027224 */ /* 0x002fe400078e0023 */
[----:B------:R-:W-:-:S05]  /*323c0*/  IMAD.MOV.U32 R3, RZ, RZ, R44 ;  /* 0x000000ffff037224 */ /* 0x000fca00078e002c */
[----:B------:R1:W-:Y:S01]  /*323d0*/  LDGSTS.E [R8+0x5f600], [R2.64], P0 ;  /* 0x5f60000002087fae */ /* 0x0003e20008121848 */
[----:B-----5:R-:W-:Y:S01]  /*323e0*/  IADD3.X R34, R34, UR6, RZ, P1, !PT ;  /* 0x0000000622227c10 */ /* 0x020fe20008ffe4ff */
[----:B-1----:R-:W-:-:S04]  /*323f0*/  IMAD.MOV.U32 R2, RZ, RZ, R30 ;  /* 0x000000ffff027224 */ /* 0x002fc800078e001e */
[----:B------:R-:W-:Y:S01]  /*32400*/  IMAD.MOV.U32 R3, RZ, RZ, R34 ;  /* 0x000000ffff037224 */ /* 0x000fe200078e0022 */
[----:B------:R-:W-:Y:S01]  /*32410*/  STL [R1+0x68], R34 ;  /* 0x0000682201007387 */ /* 0x000fe20000100800 */
[----:B------:R-:W-:-:S03]  /*32420*/  IADD3.X R33, R33, UR6, RZ, P2, !PT ;  /* 0x0000000621217c10 */ /* 0x000fc600097fe4ff */
[----:B------:R-:W-:Y:S04]  /*32430*/  STL [R1+0xac], R13 ;  /* 0x0000ac0d01007387 */ /* 0x000fe80000100800 */
[----:B----4-:R-:W4:Y:S04]  /*32440*/  LDL.LU R30, [R1+0x1ec] ;  /* 0x0001ec00011e7983 */ /* 0x010f280000300800 */
[----:B------:R1:W-:Y:S04]  /*32450*/  STL [R1+0xa8], R33 ;  /* 0x0000a82101007387 */ /* 0x0003e80000100800 */
[----:B------:R5:W-:Y:S04]  /*32460*/  LDGSTS.E [R9+0x50800], [R2.64], P0 ;  /* 0x5080000002097fae */ /* 0x000be80008121848 */
[----:B------:R-:W4:Y:S01]  /*32470*/  LDL.LU R8, [R1+0x22c] ;  /* 0x00022c0001087983 */ /* 0x000f220000300800 */
[----:B-----5:R-:W-:-:S03]  /*32480*/  IMAD.MOV.U32 R3, RZ, RZ, R33 ;  /* 0x000000ffff037224 */ /* 0x020fc600078e0021 */
[----:B-1----:R-:W5:Y:S01]  /*32490*/  LDL.LU R33, [R1+0x1e8] ;  /* 0x0001e80001217983 */ /* 0x002f620000300800 */
[----:B------:R-:W-:-:S03]  /*324a0*/  IMAD.MOV.U32 R2, RZ, RZ, R13 ;  /* 0x000000ffff027224 */ /* 0x000fc600078e000d */
[----:B------:R-:W5:Y:S01]  /*324b0*/  LDL.LU R13, [R1+0x228] ;  /* 0x00022800010d7983 */ /* 0x000f620000300800 */
[----:B------:R-:W-:Y:S02]  /*324c0*/  IADD3 R10, P1, R10, UR7, RZ ;  /* 0x000000070a0a7c10 */ /* 0x000fe4000ff3e0ff */
[----:B------:R-:W-:Y:S01]  /*324d0*/  IADD3 R14, P2, R14, UR7, RZ ;  /* 0x000000070e0e7c10 */ /* 0x000fe2000ff5e0ff */
[----:B------:R1:W-:Y:S04]  /*324e0*/  LDGSTS.E [R9+0x51800], [R2.64], P0 ;  /* 0x5180000002097fae */ /* 0x0003e80008121848 */
[----:B------:R3:W-:Y:S01]  /*324f0*/  STL [R1+0xec], R10 ;  /* 0x0000ec0a01007387 */ /* 0x0007e20000100800 */
[----:B-1----:R-:W-:Y:S01]  /*32500*/  IMAD.MOV.U32 R2, RZ, RZ, R10 ;  /* 0x000000ffff027224 */ /* 0x002fe200078e000a */
[----:B---3--:R-:W-:-:S05]  /*32510*/  IADD3.X R11, R11, UR6, RZ, P1, !PT ;  /* 0x000000060b0b7c10 */ /* 0x008fca0008ffe4ff */
[----:B------:R-:W-:Y:S01]  /*32520*/  IMAD.MOV.U32 R3, RZ, RZ, R11 ;  /* 0x000000ffff037224 */ /* 0x000fe200078e000b */
[----:B------:R1:W-:Y:S01]  /*32530*/  STL [R1+0xe8], R11 ;  /* 0x0000e80b01007387 */ /* 0x0003e20000100800 */
[----:B------:R-:W-:-:S03]  /*32540*/  IADD3.X R29, R29, UR6, RZ, P2, !PT ;  /* 0x000000061d1d7c10 */ /* 0x000fc600097fe4ff */
[----:B------:R-:W-:Y:S04]  /*32550*/  STL [R1+0x12c], R14 ;  /* 0x00012c0e01007387 */ /* 0x000fe80000100800 */
[----:B------:R-:W3:Y:S04]  /*32560*/  LDL.LU R10, [R1+0x26c] ;  /* 0x00026c00010a7983 */ /* 0x000ee80000300800 */
[----:B------:R1:W-:Y:S04]  /*32570*/  STL [R1+0x128], R29 ;  /* 0x0001281d01007387 */ /* 0x0003e80000100800 */
[----:B------:R1:W-:Y:S04]  /*32580*/  LDGSTS.E [R9+0x52800], [R2.64], P0 ;  /* 0x5280000002097fae */ /* 0x0003e80008121848 */
[----:B-1----:R-:W3:Y:S01]  /*32590*/  LDL.LU R11, [R1+0x2ac] ;  /* 0x0002ac00010b7983 */ /* 0x002ee20000300800 */
[----:B------:R-:W-:-:S02]  /*325a0*/  IADD3 R15, P1, R15, UR7, RZ ;  /* 0x000000070f0f7c10 */ /* 0x000fc4000ff3e0ff */
        /* <DEDUP_REMOVED lines=11> */
[----:B------:R-:W-:Y:S04]  /*32660*/  STL [R1+0x1ac], R28 ;  /* 0x0001ac1c01007387 */ /* 0x000fe80000100800 */
[----:B------:R-:W2:Y:S04]  /*32670*/  LDL.LU R34, [R1+0x2ec] ;  /* 0x0002ec0001227983 */ /* 0x000ea80000300800 */
[----:B------:R1:W-:Y:S04]  /*32680*/  STL [R1+0x1a8], R31 ;  /* 0x0001a81f01007387 */ /* 0x0003e80000100800 */
[----:B------:R-:W2:Y:S04]  /*32690*/  LDL.LU R15, [R1+0x32c] ;  /* 0x00032c00010f7983 */ /* 0x000ea80000300800 */
[----:B------:R-:W2:Y:S01]  /*326a0*/  LDL.LU R35, [R1+0x2e8] ;  /* 0x0002e80001237983 */ /* 0x000ea20000300800 */
[----:B------:R-:W-:-:S03]  /*326b0*/  IMAD.MOV.U32 R3, RZ, RZ, R32 ;  /* 0x000000ffff037224 */ /* 0x000fc600078e0020 */
[----:B-1----:R-:W2:Y:S04]  /*326c0*/  LDL.LU R32, [R1+0x328] ;  /* 0x0003280001207983 */ /* 0x002ea80000300800 */
[----:B------:R1:W-:Y:S02]  /*326d0*/  LDGSTS.E [R9+0x54800], [R2.64], P0 ;  /* 0x5480000002097fae */ /* 0x0003e40008121848 */
[----:B-1----:R-:W-:Y:S02]  /*326e0*/  IMAD.MOV.U32 R2, RZ, RZ, R28 ;  /* 0x000000ffff027224 */ /* 0x002fe400078e001c */
[----:B------:R-:W-:Y:S02]  /*326f0*/  IMAD.MOV.U32 R3, RZ, RZ, R31 ;  /* 0x000000ffff037224 */ /* 0x000fe400078e001f */
[----:B------:R-:W2:Y:S04]  /*32700*/  LDL.LU R31, [R1+0x36c] ;  /* 0x00036c00011f7983 */ /* 0x000ea80000300800 */
[----:B------:R-:W2:Y:S04]  /*32710*/  LDL.LU R28, [R1+0x3ac] ;  /* 0x0003ac00011c7983 */ /* 0x000ea80000300800 */
[----:B------:R1:W-:Y:S01]  /*32720*/  LDGSTS.E [R9+0x55800], [R2.64], P0 ;  /* 0x5580000002097fae */ /* 0x0003e20008121848 */
[----:B----4-:R-:W-:-:S05]  /*32730*/  IADD3 R30, P1, R30, UR7, RZ ;  /* 0x000000071e1e7c10 */ /* 0x010fca000ff3e0ff */
[----:B------:R-:W-:Y:S01]  /*32740*/  STL [R1+0x1ec], R30 ;  /* 0x0001ec1e01007387 */ /* 0x000fe20000100800 */
[----:B------:R-:W-:Y:S02]  /*32750*/  IADD3 R8, P2, R8, UR7, RZ ;  /* 0x0000000708087c10 */ /* 0x000fe4000ff5e0ff */
[----:B-----5:R-:W-:Y:S02]  /*32760*/  IADD3.X R33, R33, UR6, RZ, P1, !PT ;  /* 0x0000000621217c10 */ /* 0x020fe40008ffe4ff */
[----:B------:R-:W-:-:S03]  /*32770*/  IADD3.X R13, R13, UR6, RZ, P2, !PT ;  /* 0x000000060d0d7c10 */ /* 0x000fc600097fe4ff */
[----:B------:R4:W-:Y:S01]  /*32780*/  STL [R1+0x1e8], R33 ;  /* 0x0001e82101007387 */ /* 0x0009e20000100800 */
[----:B-1----:R-:W-:-:S03]  /*32790*/  IMAD.MOV.U32 R3, RZ, RZ, R33 ;  /* 0x000000ffff037224 */ /* 0x002fc600078e0021 */
[----:B------:R-:W-:Y:S01]  /*327a0*/  STL [R1+0x22c], R8 ;  /* 0x00022c0801007387 */ /* 0x000fe20000100800 */
[----:B------:R-:W-:-:S03]  /*327b0*/  IMAD.MOV.U32 R2, RZ, RZ, R30 ;  /* 0x000000ffff027224 */ /* 0x000fc600078e001e */
[----:B----4-:R-:W4:Y:S04]  /*327c0*/  LDL.LU R33, [R1+0x368] ;  /* 0x0003680001217983 */ /* 0x010f280000300800 */
[----:B------:R1:W-:Y:S04]  /*327d0*/  STL [R1+0x228], R13 ;  /* 0x0002280d01007387 */ /* 0x0003e80000100800 */
[----:B------:R-:W5:Y:S04]  /*327e0*/  LDL.LU R30, [R1+0x3a8] ;  /* 0x0003a800011e7983 */ /* 0x000f680000300800 */
[----:B------:R1:W-:Y:S02]  /*327f0*/  LDGSTS.E [R9+0x56800], [R2.64], P0 ;  /* 0x5680000002097fae */ /* 0x0003e40008121848 */
[----:B-1----:R-:W-:-:S02]  /*32800*/  IMAD.MOV.U32 R2, RZ, RZ, R8 ;  /* 0x000000ffff027224 */ /* 0x002fc400078e0008 */
[----:B------:R-:W-:Y:S02]  /*32810*/  IMAD.MOV.U32 R3, RZ, RZ, R13 ;  /* 0x000000ffff037224 */ /* 0x000fe400078e000d */
[----:B------:R-:W5:Y:S04]  /*32820*/  LDL.LU R13, [R1+0x3ec] ;  /* 0x0003ec00010d7983 */ /* 0x000f680000300800 */
[----:B------:R-:W5:Y:S04]  /*32830*/  LDL.LU R8, [R1+0x42c] ;  /* 0x00042c0001087983 */ /* 0x000f680000300800 */
[----:B------:R1:W-:Y:S01]  /*32840*/  LDGSTS.E [R9+0x57800], [R2.64], P0 ;  /* 0x5780000002097fae */ /* 0x0003e20008121848 */
[----:B---3--:R-:W-:-:S05]  /*32850*/  IADD3 R10, P1, R10, UR7, RZ ;  /* 0x000000070a0a7c10 */ /* 0x008fca000ff3e0ff */
[----:B------:R-:W-:Y:S01]  /*32860*/  STL [R1+0x26c], R10 ;  /* 0x00026c0a01007387 */ /* 0x000fe20000100800 */
[----:B-1----:R-:W-:Y:S01]  /*32870*/  IMAD.MOV.U32 R2, RZ, RZ, R10 ;  /* 0x000000ffff027224 */ /* 0x002fe200078e000a */
[----:B------:R-:W-:Y:S02]  /*32880*/  IADD3 R11, P2, R11, UR7, RZ ;  /* 0x000000070b0b7c10 */ /* 0x000fe4000ff5e0ff */
[----:B------:R-:W-:Y:S02]  /*32890*/  IADD3.X R29, R29, UR6, RZ, P1, !PT ;  /* 0x000000061d1d7c10 */ /* 0x000fe40008ffe4ff */
[----:B------:R-:W-:-:S03]  /*328a0*/  IADD3.X R14, R14, UR6, RZ, P2, !PT ;  /* 0x000000060e0e7c10 */ /* 0x000fc600097fe4ff */
[----:B------:R1:W-:Y:S01]  /*328b0*/  STL [R1+0x268], R29 ;  /* 0x0002681d01007387 */ /* 0x0003e20000100800 */
[----:B------:R-:W-:-:S03]  /*328c0*/  IMAD.MOV.U32 R3, RZ, RZ, R29 ;  /* 0x000000ffff037224 */ /* 0x000fc600078e001d */
[----:B------:R-:W-:Y:S04]  /*328d0*/  STL [R1+0x2ac], R11 ;  /* 0x0002ac0b01007387 */ /* 0x000fe80000100800 */
[----:B------:R3:W-:Y:S04]  /*328e0*/  LDGSTS.E [R9+0x58800], [R2.64], P0 ;  /* 0x5880000002097fae */ /* 0x0007e80008121848 */
[----:B-1----:R-:W5:Y:S04]  /*328f0*/  LDL.LU R29, [R1+0x3e8] ;  /* 0x0003e800011d7983 */ /* 0x002f680000300800 */
[----:B------:R1:W-:Y:S04]  /*32900*/  STL [R1+0x2a8], R14 ;  /* 0x0002a80e01007387 */ /* 0x0003e80000100800 */
[----:B------:R-:W5:Y:S01]  /*32910*/  LDL.LU R10, [R1+0x428] ;  /* 0x00042800010a7983 */ /* 0x000f620000300800 */
[----:B---3--:R-:W-:-:S02]  /*32920*/  IMAD.MOV.U32 R2, RZ, RZ, R11 ;  /* 0x000000ffff027224 */ /* 0x008fc400078e000b */
[----:B------:R-:W-:Y:S02]  /*32930*/  IMAD.MOV.U32 R3, RZ, RZ, R14 ;  /* 0x000000ffff037224 */ /* 0x000fe400078e000e */
[----:B-1----:R-:W3:Y:S04]  /*32940*/  LDL.LU R14, [R1+0x74] ;  /* 0x00007400010e7983 */ /* 0x002ee80000300800 */
[----:B------:R1:W-:Y:S04]  /*32950*/  LDGSTS.E [R9+0x59800], [R2.64], P0 ;  /* 0x5980000002097fae */ /* 0x0003e80008121848 */
[----:B------:R-:W3:Y:S01]  /*32960*/  LDL.LU R11, [R1+0xb4] ;  /* 0x0000b400010b7983 */ /* 0x000ee20000300800 */
[----:B--2---:R-:W-:-:S05]  /*32970*/  IADD3 R34, P1, R34, UR7, RZ ;  /* 0x0000000722227c10 */ /* 0x004fca000ff3e0ff */
[----:B-1----:R-:W-:Y:S01]  /*32980*/  IMAD.MOV.U32 R2, RZ, RZ, R34 ;  /* 0x000000ffff027224 */ /* 0x002fe200078e0022 */
[----:B------:R-:W-:Y:S02]  /*32990*/  IADD3 R15, P2, R15, UR7, RZ ;  /* 0x000000070f0f7c10 */ /* 0x000fe4000ff5e0ff */
[----:B------:R-:W-:Y:S01]  /*329a0*/  IADD3.X R35, R35, UR6, RZ, P1, !PT ;  /* 0x0000000623237c10 */ /* 0x000fe20008ffe4ff */
[----:B------:R-:W-:Y:S01]  /*329b0*/  STL [R1+0x2ec], R34 ;  /* 0x0002ec2201007387 */ /* 0x000fe20000100800 */
[----:B------:R-:W-:-:S03]  /*329c0*/  IADD3.X R32, R32, UR6, RZ, P2, !PT ;  /* 0x0000000620207c10 */ /* 0x000fc600097fe4ff */
[----:B------:R-:W-:Y:S01]  /*329d0*/  IMAD.MOV.U32 R3, RZ, RZ, R35 ;  /* 0x000000ffff037224 */ /* 0x000fe200078e0023 */
[----:B------:R-:W-:Y:S04]  /*329e0*/  STL [R1+0x2e8], R35 ;  /* 0x0002e82301007387 */ /* 0x000fe80000100800 */
[----:B------:R-:W-:Y:S04]  /*329f0*/  STL [R1+0x32c], R15 ;  /* 0x00032c0f01007387 */ /* 0x000fe80000100800 */
[----:B------:R1:W-:Y:S04]  /*32a00*/  LDGSTS.E [R9+0x5a800], [R2.64], P0 ;  /* 0x5a80000002097fae */ /* 0x0003e80008121848 */
[----:B------:R2:W-:Y:S01]  /*32a10*/  STL [R1+0x328], R32 ;  /* 0x0003282001007387 */ /* 0x0005e20000100800 */
[----:B-1----:R-:W-:-:S03]  /*32a20*/  IMAD.MOV.U32 R3, RZ, RZ, R32 ;  /* 0x000000ffff037224 */ /* 0x002fc600078e0020 */
[----:B--2---:R-:W2:Y:S01]  /*32a30*/  LDL.LU R32, [R1+0x70] ;  /* 0x0000700001207983 */ /* 0x004ea20000300800 */
[----:B------:R-:W-:Y:S01]  /*32a40*/  IADD3 R31, P1, R31, UR7, RZ ;  /* 0x000000071f1f7c10 */ /* 0x000fe2000ff3e0ff */
[----:B------:R-:W-:Y:S01]  /*32a50*/  IMAD.MOV.U32 R2, RZ, RZ, R15 ;  /* 0x000000ffff027224 */ /* 0x000fe200078e000f */
[----:B------:R-:W-:Y:S01]  /*32a60*/  IADD3 R28, P2, R28, UR7, RZ ;  /* 0x000000071c1c7c10 */ /* 0x000fe2000ff5e0ff */
[----:B------:R-:W2:Y:S04]  /*32a70*/  LDL.LU R15, [R1+0xb0] ;  /* 0x0000b000010f7983 */ /* 0x000ea80000300800 */
[----:B------:R1:W-:Y:S04]  /*32a80*/  LDGSTS.E [R9+0x5b800], [R2.64], P0 ;  /* 0x5b80000002097fae */ /* 0x0003e80008121848 */
[----:B------:R4:W-:Y:S01]  /*32a90*/  STL [R1+0x36c], R31 ;  /* 0x00036c1f01007387 */ /* 0x0009e20000100800 */
[----:B-1----:R-:W-:Y:S01]  /*32aa0*/  IMAD.MOV.U32 R2, RZ, RZ, R31 ;  /* 0x000000ffff027224 */ /* 0x002fe200078e001f */
[----:B----4-:R-:W-:-:S05]  /*32ab0*/  IADD3.X R33, R33, UR6, RZ, P1, !PT ;  /* 0x0000000621217c10 */ /* 0x010fca0008ffe4ff */
[----:B------:R-:W-:Y:S01]  /*32ac0*/  IMAD.MOV.U32 R3, RZ, RZ, R33 ;  /* 0x000000ffff037224 */ /* 0x000fe200078e0021 */
[----:B-----5:R-:W-:Y:S01]  /*32ad0*/  IADD3.X R30, R30, UR6, RZ, P2, !PT ;  /* 0x000000061e1e7c10 */ /* 0x020fe200097fe4ff */
[----:B------:R-:W-:Y:S04]  /*32ae0*/  STL [R1+0x368], R33 ;  /* 0x0003682101007387 */ /* 0x000fe80000100800 */
[----:B------:R1:W-:Y:S04]  /*32af0*/  STL [R1+0x3ac], R28 ;  /* 0x0003ac1c01007387 */ /* 0x0003e80000100800 */
[----:B------:R4:W-:Y:S04]  /*32b00*/  LDGSTS.E [R9+0x5c800], [R2.64], P0 ;  /* 0x5c80000002097fae */ /* 0x0009e80008121848 */
[----:B------:R-:W-:Y:S04]  /*32b10*/  STL [R1+0x3a8], R30 ;  /* 0x0003a81e01007387 */ /* 0x000fe80000100800 */
[----:B------:R-:W5:Y:S01]  /*32b20*/  LDL.LU R31, [R1+0xf0] ;  /* 0x0000f000011f7983 */ /* 0x000f620000300800 */
[----:B----4-:R-:W-:-:S03]  /*32b30*/  IMAD.MOV.U32 R2, RZ, RZ, R28 ;  /* 0x000000ffff027224 */ /* 0x010fc600078e001c */
[----:B-1----:R-:W4:Y:S04]  /*32b40*/  LDL.LU R28, [R1+0xf4] ;  /* 0x0000f400011c7983 */ /* 0x002f280000300800 */
[----:B------:R-:W5:Y:S04]  /*32b50*/  LDL.LU R44, [R1+0x130] ;  /* 0x00013000012c7983 */ /* 0x000f680000300800 */
[----:B------:R-:W5:Y:S01]  /*32b60*/  LDL.LU R35, [R1+0x134] ;  /* 0x0001340001237983 */ /* 0x000f620000300800 */
[----:B------:R-:W-:Y:S01]  /*32b70*/  IADD3 R13, P1, R13, UR7, RZ ;  /* 0x000000070d0d7c10 */ /* 0x000fe2000ff3e0ff */
[----:B------:R-:W-:Y:S01]  /*32b80*/  IMAD.MOV.U32 R3, RZ, RZ, R30 ;  /* 0x000000ffff037224 */ /* 0x000fe200078e001e */
[----:B------:R-:W-:-:S03]  /*32b90*/  IADD3 R8, P2, R8, UR7, RZ ;  /* 0x0000000708087c10 */ /* 0x000fc6000ff5e0ff */
[----:B------:R-:W-:Y:S04]  /*32ba0*/  STL [R1+0x3ec], R13 ;  /* 0x0003ec0d01007387 */ /* 0x000fe80000100800 */
[----:B------:R1:W-:Y:S02]  /*32bb0*/  LDGSTS.E [R9+0x5d800], [R2.64], P0 ;  /* 0x5d80000002097fae */ /* 0x0003e40008121848 */
[----:B-1----:R-:W-:Y:S01]  /*32bc0*/  IMAD.MOV.U32 R2, RZ, RZ, R13 ;  /* 0x000000ffff027224 */ /* 0x002fe200078e000d */
[----:B------:R-:W-:-:S05]  /*32bd0*/  IADD3.X R29, R29, UR6, RZ, P1, !PT ;  /* 0x000000061d1d7c10 */ /* 0x000fca0008ffe4ff */
[----:B------:R1:W-:Y:S01]  /*32be0*/  STL [R1+0x3e8], R29 ;  /* 0x0003e81d01007387 */ /* 0x0003e20000100800 */
[----:B------:R-:W-:Y:S01]  /*32bf0*/  IMAD.MOV.U32 R3, RZ, RZ, R29 ;  /* 0x000000ffff037224 */ /* 0x000fe200078e001d */
[----:B------:R-:W-:Y:S02]  /*32c00*/  IADD3.X R10, R10, UR6, RZ, P2, !PT ;  /* 0x000000060a0a7c10 */ /* 0x000fe400097fe4ff */
[----:B------:R-:W-:Y:S04]  /*32c10*/  STL [R1+0x42c], R8 ;  /* 0x00042c0801007387 */ /* 0x000fe80000100800 */
[----:B------:R3:W-:Y:S04]  /*32c20*/  LDGSTS.E [R9+0x5e800], [R2.64], P0 ;  /* 0x5e80000002097fae */ /* 0x0007e80008121848 */
[----:B-1----:R-:W5:Y:S04]  /*32c30*/  LDL.LU R29, [R1+0x174] ;  /* 0x00017400011d7983 */ /* 0x002f680000300800 */
[----:B------:R1:W-:Y:S01]  /*32c40*/  STL [R1+0x428], R10 ;  /* 0x0004280a01007387 */ /* 0x0003e20000100800 */
[----:B---3--:R-:W-:-:S03]  /*32c50*/  IADD3 R14, P1, R14, UR7, RZ ;  /* 0x000000070e0e7c10 */ /* 0x008fc6000ff3e0ff */
[----:B------:R-:W3:Y:S04]  /*32c60*/  LDL.LU R13, [R1+0x1b4] ;  /* 0x0001b400010d7983 */ /* 0x000ee80000300800 */
[----:B------:R-:W3:Y:S01]  /*32c70*/  LDL.LU R34, [R1+0x170] ;  /* 0x0001700001227983 */ /* 0x000ee20000300800 */
[----:B------:R-:W-:Y:S01]  /*32c80*/  IMAD.MOV.U32 R3, RZ, RZ, R10 ;  /* 0x000000ffff037224 */ /* 0x000fe200078e000a */
[----:B------:R-:W-:Y:S01]  /*32c90*/  IADD3 R11, P2, R11, UR7, RZ ;  /* 0x000000070b0b7c10 */ /* 0x000fe2000ff5e0ff */
[----:B------:R-:W-:Y:S01]  /*32ca0*/  IMAD.MOV.U32 R2, RZ, RZ, R8 ;  /* 0x000000ffff027224 */ /* 0x000fe200078e0008 */
[----:B------:R-:W3:Y:S01]  /*32cb0*/  LDL.LU R33, [R1+0x1b0] ;  /* 0x0001b00001217983 */ /* 0x000ee20000300800 */
[----:B-1----:R-:W-:Y:S01]  /*32cc0*/  LOP3.LUT R10, R199, 0x50, RZ, 0x3c, !PT ;  /* 0x00000050c70a7812 */ /* 0x002fe200078e3cff */
[----:B------:R-:W-:-:S02]  /*32cd0*/  IMAD.U32 R8, RZ, RZ, UR5 ;  /* 0x00000005ff087e24 */ /* 0x000fc4000f8e00ff */
[----:B------:R1:W-:Y:S02]  /*32ce0*/  STL [R1+0x74], R14 ;  /* 0x0000740e01007387 */ /* 0x0003e40000100800 */
[----:B------:R-:W-:Y:S02]  /*32cf0*/  IMAD R8, R8, 0x10000, R10 ;  /* 0x0001000008087824 */ /* 0x000fe400078e020a */
[----:B------:R-:W-:Y:S04]  /*32d00*/  STL [R1+0xb4], R11 ;  /* 0x0000b40b01007387 */ /* 0x000fe80000100800 */
[----:B------:R1:W-:Y:S02]  /*32d10*/  LDGSTS.E [R9+0x5f800], [R2.64], P0 ;  /* 0x5f80000002097fae */ /* 0x0003e40008121848 */
[----:B-1----:R-:W-:Y:S01]  /*32d20*/  IMAD.MOV.U32 R2, RZ, RZ, R14 ;  /* 0x000000ffff027224 */ /* 0x002fe200078e000e */
[----:B--2---:R-:W-:-:S05]  /*32d30*/  IADD3.X R32, R32, UR6, RZ, P1, !PT ;  /* 0x0000000620207c10 */ /* 0x004fca0008ffe4ff */
[----:B------:R1:W-:Y:S04]  /*32d40*/  STL [R1+0x70], R32 ;  /* 0x0000702001007387 */ /* 0x0003e80000100800 */
[----:B------:R-:W2:Y:S04]  /*32d50*/  LDL.LU R10, [R1+0x1f4] ;  /* 0x0001f400010a7983 */ /* 0x000ea80000300800 */
[----:B------:R-:W2:Y:S04]  /*32d60*/  LDL.LU R30, [R1+0x234] ;  /* 0x00023400011e7983 */ /* 0x000ea80000300800 */
[----:B------:R-:W2:Y:S01]  /*32d70*/  LDL.LU R14, [R1+0x1f0] ;  /* 0x0001f000010e7983 */ /* 0x000ea20000300800 */
[----:B------:R-:W-:-:S03]  /*32d80*/  IMAD.MOV.U32 R3, RZ, RZ, R32 ;  /* 0x000000ffff037224 */ /* 0x000fc600078e0020 */
[----:B-1----:R-:W2:Y:S01]  /*32d90*/  LDL.LU R32, [R1+0x230] ;  /* 0x0002300001207983 */ /* 0x002ea20000300800 */
[----:B------:R-:W-:-:S03]  /*32da0*/  IADD3.X R15, R15, UR6, RZ, P2, !PT ;  /* 0x000000060f0f7c10 */ /* 0x000fc600097fe4ff */
[----:B------:R1:W-:Y:S04]  /*32db0*/  LDGSTS.E [R8+0x50a00], [R2.64], P0 ;  /* 0x50a0000002087fae */ /* 0x0003e80008121848 */
[----:B------:R1:W-:Y:S02]  /*32dc0*/  STL [R1+0xb0], R15 ;  /* 0x0000b00f01007387 */ /* 0x0003e40000100800 */
[----:B-1----:R-:W-:Y:S02]  /*32dd0*/  IMAD.MOV.U32 R2, RZ, RZ, R11 ;  /* 0x000000ffff027224 */ /* 0x002fe400078e000b */
[----:B------:R-:W-:Y:S02]  /*32de0*/  IMAD.MOV.U32 R3, RZ, RZ, R15 ;  /* 0x000000ffff037224 */ /* 0x000fe400078e000f */
[----:B------:R-:W2:Y:S04]  /*32df0*/  LDL.LU R15, [R1+0x274] ;  /* 0x00027400010f7983 */ /* 0x000ea80000300800 */
[----:B------:R-:W2:Y:S04]  /*32e00*/  LDL.LU R11, [R1+0x2b4] ;  /* 0x0002b400010b7983 */ /* 0x000ea80000300800 */
[----:B------:R1:W-:Y:S01]  /*32e10*/  LDGSTS.E [R8+0x51a00], [R2.64], P0 ;  /* 0x51a0000002087fae */ /* 0x0003e20008121848 */
[----:B----4-:R-:W-:-:S04]  /*32e20*/  IADD3 R28, P1, R28, UR7, RZ ;  /* 0x000000071c1c7c10 */ /* 0x010fc8000ff3e0ff */
[----:B-----5:R-:W-:Y:S01]  /*32e30*/  IADD3.X R31, R31, UR6, RZ, P1, !PT ;  /* 0x000000061f1f7c10 */ /* 0x020fe20008ffe4ff */
[----:B------:R-:W-:Y:S01]  /*32e40*/  STL [R1+0xf4], R28 ;  /* 0x0000f41c01007387 */ /* 0x000fe20000100800 */
[----:B------:R-:W-:-:S03]  /*32e50*/  IADD3 R35, P2, R35, UR7, RZ ;  /* 0x0000000723237c10 */ /* 0x000fc6000ff5e0ff */
[----:B------:R4:W-:Y:S01]  /*32e60*/  STL [R1+0xf0], R31 ;  /* 0x0000f01f01007387 */ /* 0x0009e20000100800 */
[----:B-1----:R-:W-:Y:S01]  /*32e70*/  IMAD.MOV.U32 R3, RZ, RZ, R31 ;  /* 0x000000ffff037224 */ /* 0x002fe200078e001f */
[----:B------:R-:W-:Y:S02]  /*32e80*/  IADD3.X R44, R44, UR6, RZ, P2, !PT ;  /* 0x000000062c2c7c10 */ /* 0x000fe400097fe4ff */
[----:B------:R-:W-:Y:S01]  /*32e90*/  STL [R1+0x134], R35 ;  /* 0x0001342301007387 */ /* 0x000fe20000100800 */
[----:B------:R-:W-:-:S03]  /*32ea0*/  IMAD.MOV.U32 R2, RZ, RZ, R28 ;  /* 0x000000ffff027224 */ /* 0x000fc600078e001c */
[----:B----4-:R-:W4:Y:S04]  /*32eb0*/  LDL.LU R31, [R1+0x270] ;  /* 0x00027000011f7983 */ /* 0x010f280000300800 */
[----:B------:R-:W-:Y:S04]  /*32ec0*/  STL [R1+0x130], R44 ;  /* 0x0001302c01007387 */ /* 0x000fe80000100800 */
[----:B------:R-:W5:Y:S04]  /*32ed0*/  LDL.LU R28, [R1+0x2b0] ;  /* 0x0002b000011c7983 */ /* 0x000f680000300800 */
[----:B------:R1:W-:Y:S02]  /*32ee0*/  LDGSTS.E [R8+0x52a00], [R2.64], P0 ;  /* 0x52a0000002087fae */ /* 0x0003e40008121848 */
[----:B-1----:R-:W-:-:S02]  /*32ef0*/  IMAD.MOV.U32 R2, RZ, RZ, R35 ;  /* 0x000000ffff027224 */ /* 0x002fc400078e0023 */
[----:B------:R-:W-:-:S05]  /*32f00*/  IMAD.MOV.U32 R3, RZ, RZ, R44 ;  /* 0x000000ffff037224 */ /* 0x000fca00078e002c */
[----:B------:R1:W-:Y:S01]  /*32f10*/  LDGSTS.E [R8+0x53a00], [R2.64], P0 ;  /* 0x53a0000002087fae */ /* 0x0003e20008121848 */
[----:B------:R-:W-:Y:S02]  /*32f20*/  IADD3 R29, P1, R29, UR7, RZ ;  /* 0x000000071d1d7c10 */ /* 0x000fe4000ff3e0ff */
[----:B---3--:R-:W-:Y:S02]  /*32f30*/  IADD3 R13, P2, R13, UR7, RZ ;  /* 0x000000070d0d7c10 */ /* 0x008fe4000ff5e0ff */
[----:B------:R-:W-:Y:S01]  /*32f40*/  IADD3.X R34, R34, UR6, RZ, P1, !PT ;  /* 0x0000000622227c10 */ /* 0x000fe20008ffe4ff */
[----:B------:R3:W-:Y:S01]  /*32f50*/  STL [R1+0x174], R29 ;  /* 0x0001741d01007387 */ /* 0x0007e20000100800 */
[----:B-1----:R-:W-:Y:S01]  /*32f60*/  IMAD.MOV.U32 R2, RZ, RZ, R29 ;  /* 0x000000ffff027224 */ /* 0x002fe200078e001d */
[----:B------:R-:W-:Y:S02]  /*32f70*/  IADD3.X R33, R33, UR6, RZ, P2, !PT ;  /* 0x0000000621217c10 */ /* 0x000fe400097fe4ff */
[----:B------:R-:W-:Y:S01]  /*32f80*/  IMAD.MOV.U32 R3, RZ, RZ, R34 ;  /* 0x000000ffff037224 */ /* 0x000fe200078e0022 */
[----:B------:R-:W-:Y:S04]  /*32f90*/  STL [R1+0x170], R34 ;  /* 0x0001702201007387 */ /* 0x000fe80000100800 */
[----:B------:R-:W-:Y:S04]  /*32fa0*/  STL [R1+0x1b4], R13 ;  /* 0x0001b40d01007387 */ /* 0x000fe80000100800 */
[----:B---3--:R-:W3:Y:S04]  /*32fb0*/  LDL.LU R29, [R1+0x2f4] ;  /* 0x0002f400011d7983 */ /* 0x008ee80000300800 */
[----:B------:R1:W-:Y:S04]  /*32fc0*/  STL [R1+0x1b0], R33 ;  /* 0x0001b02101007387 */ /* 0x0003e80000100800 */
[----:B------:R1:W-:Y:S04]  /*32fd0*/  LDGSTS.E [R8+0x54a00], [R2.64], P0 ;  /* 0x54a0000002087fae */ /* 0x0003e80008121848 */
[----:B------:R-:W3:Y:S01]  /*32fe0*/  LDL.LU R9, [R1+0x334] ;  /* 0x0003340001097983 */ /* 0x000ee20000300800 */
[----:B-1----:R-:W-:-:S03]  /*32ff0*/  IMAD.MOV.U32 R3, RZ, RZ, R33 ;  /* 0x000000ffff037224 */ /* 0x002fc600078e0021 */
[----:B------:R-:W3:Y:S01]  /*33000*/  LDL.LU R33, [R1+0x2f0] ;  /* 0x0002f00001217983 */ /* 0x000ee20000300800 */
[----:B------:R-:W-:-:S03]  /*33010*/  IMAD.MOV.U32 R2, RZ, RZ, R13 ;  /* 0x000000ffff027224 */ /* 0x000fc600078e000d */
[----:B------:R-:W3:Y:S04]  /*33020*/  LDL.LU R13, [R1+0x330] ;  /* 0x00033000010d7983 */ /* 0x000ee80000300800 */
[----:B------:R1:W-:Y:S01]  /*33030*/  LDGSTS.E [R8+0x55a00], [R2.64], P0 ;  /* 0x55a0000002087fae */ /* 0x0003e20008121848 */
[----:B--2---:R-:W-:Y:S02]  /*33040*/  IADD3 R10, P1, R10, UR7, RZ ;  /* 0x000000070a0a7c10 */ /* 0x004fe4000ff3e0ff */
        /* <DEDUP_REMOVED lines=8> */
[----:B--2---:R-:W2:Y:S04]  /*330d0*/  LDL.LU R10, [R1+0x374] ;  /* 0x00037400010a7983 */ /* 0x004ea80000300800 */
[----:B------:R1:W-:Y:S04]  /*330e0*/  STL [R1+0x230], R32 ;  /* 0x0002302001007387 */ /* 0x0003e80000100800 */
[----:B------:R1:W-:Y:S04]  /*330f0*/  LDGSTS.E [R8+0x56a00], [R2.64], P0 ;  /* 0x56a0000002087fae */ /* 0x0003e80008121848 */
[----:B-1----:R-:W2:Y:S01]  /*33100*/  LDL.LU R14, [R1+0x3b4] ;  /* 0x0003b400010e7983 */ /* 0x002ea20000300800 */
[----:B------:R-:W-:Y:S01]  /*33110*/  IADD3 R15, P1, R15, UR7, RZ ;  /* 0x000000070f0f7c10 */ /* 0x000fe2000ff3e0ff */
[----:B------:R-:W-:-:S02]  /*33120*/  IMAD.MOV.U32 R3, RZ, RZ, R32 ;  /* 0x000000ffff037224 */ /* 0x000fc400078e0020 */
[----:B------:R-:W2:Y:S01]  /*33130*/  LDL.LU R32, [R1+0x370] ;  /* 0x0003700001207983 */ /* 0x000ea20000300800 */
[----:B------:R-:W-:-:S03]  /*33140*/  IMAD.MOV.U32 R2, RZ, RZ, R30 ;  /* 0x000000ffff027224 */ /* 0x000fc600078e001e */
[----:B------:R-:W2:Y:S01]  /*33150*/  LDL.LU R30, [R1+0x3b0] ;  /* 0x0003b000011e7983 */ /* 0x000ea20000300800 */
[----:B------:R-:W-:-:S03]  /*33160*/  IADD3 R11, P2, R11, UR7, RZ ;  /* 0x000000070b0b7c10 */ /* 0x000fc6000ff5e0ff */
[----:B------:R1:W-:Y:S04]  /*33170*/  STL [R1+0x274], R15 ;  /* 0x0002740f01007387 */ /* 0x0003e80000100800 */
[----:B------:R1:W-:Y:S02]  /*33180*/  LDGSTS.E [R8+0x57a00], [R2.64], P0 ;  /* 0x57a0000002087fae */ /* 0x0003e40008121848 */
[----:B-1----:R-:W-:Y:S01]  /*33190*/  IMAD.MOV.U32 R2, RZ, RZ, R15 ;  /* 0x000000ffff027224 */ /* 0x002fe200078e000f */
[----:B----4-:R-:W-:-:S05]  /*331a0*/  IADD3.X R31, R31, UR6, RZ, P1, !PT ;  /* 0x000000061f1f7c10 */ /* 0x010fca0008ffe4ff */
[----:B------:R1:W-:Y:S01]  /*331b0*/  STL [R1+0x270], R31 ;  /* 0x0002701f01007387 */ /* 0x0003e20000100800 */
[----:B-----5:R-:W-:-:S03]  /*331c0*/  IADD3.X R28, R28, UR6, RZ, P2, !PT ;  /* 0x000000061c1c7c10 */ /* 0x020fc600097fe4ff */
[----:B------:R-:W-:Y:S01]  /*331d0*/  STL [R1+0x2b4], R11 ;  /* 0x0002b40b01007387 */ /* 0x000fe20000100800 */
[----:B------:R-:W-:-:S03]  /*331e0*/  IMAD.MOV.U32 R3, RZ, RZ, R31 ;  /* 0x000000ffff037224 */ /* 0x000fc600078e001f */
[----:B------:R-:W4:Y:S04]  /*331f0*/  LDL.LU R15, [R1+0x3f4] ;  /* 0x0003f400010f7983 */ /* 0x000f280000300800 */
[----:B------:R5:W-:Y:S04]  /*33200*/  STL [R1+0x2b0], R28 ;  /* 0x0002b01c01007387 */ /* 0x000be80000100800 */
[----:B------:R-:W4:Y:S04]  /*33210*/  LDL.LU R34, [R1+0x434] ;  /* 0x0004340001227983 */ /* 0x000f280000300800 */
[----:B-1----:R-:W4:Y:S04]  /*33220*/  LDL.LU R31, [R1+0x3f0] ;  /* 0x0003f000011f7983 */ /* 0x002f280000300800 */
[----:B------:R-:W4:Y:S04]  /*33230*/  LDL.LU R35, [R1+0x430] ;  /* 0x0004300001237983 */ /* 0x000f280000300800 */
[----:B------:R1:W-:Y:S02]  /*33240*/  LDGSTS.E [R8+0x58a00], [R2.64], P0 ;  /* 0x58a0000002087fae */ /* 0x0003e40008121848 */
[----:B-1----:R-:W-:-:S02]  /*33250*/  IMAD.MOV.U32 R2, RZ, RZ, R11 ;  /* 0x000000ffff027224 */ /* 0x002fc400078e000b */
[----:B------:R-:W-:Y:S02]  /*33260*/  IMAD.MOV.U32 R3, RZ, RZ, R28 ;  /* 0x000000ffff037224 */ /* 0x000fe400078e001c */
[----:B-----5:R-:W5:Y:S04]  /*33270*/  LDL.LU R28, [R1+0x7c] ;  /* 0x00007c00011c7983 */ /* 0x020f680000300800 */
[----:B------:R-:W5:Y:S04]  /*33280*/  LDL.LU R11, [R1+0xbc] ;  /* 0x0000bc00010b7983 */ /* 0x000f680000300800 */
[----:B------:R1:W-:Y:S01]  /*33290*/  LDGSTS.E [R8+0x59a00], [R2.64], P0 ;  /* 0x59a0000002087fae */ /* 0x0003e20008121848 */
[----:B---3--:R-:W-:-:S05]  /*332a0*/  IADD3 R29, P1, R29, UR7, RZ ;  /* 0x000000071d1d7c10 */ /* 0x008fca000ff3e0ff */
[----:B------:R-:W-:Y:S01]  /*332b0*/  STL [R1+0x2f4], R29 ;  /* 0x0002f41d01007387 */ /* 0x000fe20000100800 */
[----:B------:R-:W-:Y:S02]  /*332c0*/  IADD3 R9, P2, R9, UR7, RZ ;  /* 0x0000000709097c10 */ /* 0x000fe4000ff5e0ff */
[----:B------:R-:W-:Y:S02]  /*332d0*/  IADD3.X R33, R33, UR6, RZ, P1, !PT ;  /* 0x0000000621217c10 */ /* 0x000fe40008ffe4ff */
[----:B------:R-:W-:-:S03]  /*332e0*/  IADD3.X R13, R13, UR6, RZ, P2, !PT ;  /* 0x000000060d0d7c10 */ /* 0x000fc600097fe4ff */
[----:B------:R3:W-:Y:S01]  /*332f0*/  STL [R1+0x2f0], R33 ;  /* 0x0002f02101007387 */ /* 0x0007e20000100800 */
[----:B-1----:R-:W-:-:S03]  /*33300*/  IMAD.MOV.U32 R3, RZ, RZ, R33 ;  /* 0x000000ffff037224 */ /* 0x002fc600078e0021 */
[----:B------:R1:W-:Y:S01]  /*33310*/  STL [R1+0x334], R9 ;  /* 0x0003340901007387 */ /* 0x0003e20000100800 */
[----:B------:R-:W-:-:S03]  /*33320*/  IMAD.MOV.U32 R2, RZ, RZ, R29 ;  /* 0x000000ffff027224 */ /* 0x000fc600078e001d */
[----:B---3--:R-:W3:Y:S04]  /*33330*/  LDL.LU R33, [R1+0x78] ;  /* 0x0000780001217983 */ /* 0x008ee80000300800 */
[----:B------:R1:W-:Y:S04]  /*33340*/  STL [R1+0x330], R13 ;  /* 0x0003300d01007387 */ /* 0x0003e80000100800 */
[----:B------:R-:W3:Y:S04]  /*33350*/  LDL.LU R29, [R1+0xb8] ;  /* 0x0000b800011d7983 */ /* 0x000ee80000300800 */
[----:B------:R1:W-:Y:S02]  /*33360*/  LDGSTS.E [R8+0x5aa00], [R2.64], P0 ;  /* 0x5aa0000002087fae */ /* 0x0003e40008121848 */
[----:B-1----:R-:W-:-:S02]  /*33370*/  IMAD.MOV.U32 R2, RZ, RZ, R9 ;  /* 0x000000ffff027224 */ /* 0x002fc400078e0009 */
[----:B------:R-:W-:Y:S01]  /*33380*/  IMAD.MOV.U32 R3, RZ, RZ, R13 ;  /* 0x000000ffff037224 */ /* 0x000fe200078e000d */
[----:B------:R-:W3:Y:S04]  /*33390*/  LDL.LU R9, [R1+0xfc] ;  /* 0x0000fc0001097983 */ /* 0x000ee80000300800 */
[----:B------:R-:W3:Y:S04]  /*333a0*/  LDL.LU R13, [R1+0x13c] ;  /* 0x00013c00010d7983 */ /* 0x000ee80000300800 */
[----:B------:R1:W-:Y:S01]  /*333b0*/  LDGSTS.E [R8+0x5ba00], [R2.64], P0 ;  /* 0x5ba0000002087fae */ /* 0x0003e20008121848 */
[----:B--2---:R-:W-:-:S05]  /*333c0*/  IADD3 R10, P1, R10, UR7, RZ ;  /* 0x000000070a0a7c10 */ /* 0x004fca000ff3e0ff */
[----:B------:R2:W-:Y:S01]  /*333d0*/  STL [R1+0x374], R10 ;  /* 0x0003740a01007387 */ /* 0x0005e20000100800 */
[----:B-1----:R-:W-:Y:S01]  /*333e0*/  IMAD.MOV.U32 R2, RZ, RZ, R10 ;  /* 0x000000ffff027224 */ /* 0x002fe200078e000a */
[----:B------:R-:W-:Y:S02]  /*333f0*/  IADD3 R14, P2, R14, UR7, RZ ;  /* 0x000000070e0e7c10 */ /* 0x000fe4000ff5e0ff */
[----:B------:R-:W-:Y:S02]  /*33400*/  IADD3.X R32, R32, UR6, RZ, P1, !PT ;  /* 0x0000000620207c10 */ /* 0x000fe40008ffe4ff */
[----:B------:R-:W-:-:S03]  /*33410*/  IADD3.X R30, R30, UR6, RZ, P2, !PT ;  /* 0x000000061e1e7c10 */ /* 0x000fc600097fe4ff */
[----:B------:R1:W-:Y:S04]  /*33420*/  STL [R1+0x370], R32 ;  /* 0x0003702001007387 */ /* 0x0003e80000100800 */
[----:B------:R-:W-:Y:S04]  /*33430*/  STL [R1+0x3b4], R14 ;  /* 0x0003b40e01007387 */ /* 0x000fe80000100800 */
[----:B--2---:R-:W2:Y:S01]  /*33440*/  LDL.LU R10, [R1+0xf8] ;  /* 0x0000f800010a7983 */ /* 0x004ea20000300800 */
[----:B------:R-:W-:-:S03]  /*33450*/  IMAD.MOV.U32 R3, RZ, RZ, R32 ;  /* 0x000000ffff037224 */ /* 0x000fc600078e0020 */
[----:B------:R1:W-:Y:S04]  /*33460*/  STL [R1+0x3b0], R30 ;  /* 0x0003b01e01007387 */ /* 0x0003e80000100800 */
[----:B-1----:R-:W2:Y:S04]  /*33470*/  LDL.LU R32, [R1+0x138] ;  /* 0x0001380001207983 */ /* 0x002ea80000300800 */
[----:B------:R1:W-:Y:S02]  /*33480*/  LDGSTS.E [R8+0x5ca00], [R2.64], P0 ;  /* 0x5ca0000002087fae */ /* 0x0003e40008121848 */
[----:B-1----:R-:W-:-:S02]  /*33490*/  IMAD.MOV.U32 R2, RZ, RZ, R14 ;  /* 0x000000ffff027224 */ /* 0x002fc400078e000e */
[----:B------:R-:W-:Y:S02]  /*334a0*/  IMAD.MOV.U32 R3, RZ, RZ, R30 ;  /* 0x000000ffff037224 */ /* 0x000fe400078e001e */
[----:B------:R-:W2:Y:S04]  /*334b0*/  LDL.LU R30, [R1+0x17c] ;  /* 0x00017c00011e7983 */ /* 0x000ea80000300800 */
[----:B------:R-:W2:Y:S04]  /*334c0*/  LDL.LU R14, [R1+0x1bc] ;  /* 0x0001bc00010e7983 */ /* 0x000ea80000300800 */
[----:B------:R1:W-:Y:S01]  /*334d0*/  LDGSTS.E [R8+0x5da00], [R2.64], P0 ;  /* 0x5da0000002087fae */ /* 0x0003e20008121848 */
[----:B----4-:R-:W-:-:S02]  /*334e0*/  IADD3 R15, P1, R15, UR7, RZ ;  /* 0x000000070f0f7c10 */ /* 0x010fc4000ff3e0ff */
[----:B------:R-:W-:Y:S02]  /*334f0*/  IADD3 R34, P2, R34, UR7, RZ ;  /* 0x0000000722227c10 */ /* 0x000fe4000ff5e0ff */
[----:B------:R-:W-:Y:S01]  /*33500*/  IADD3.X R31, R31, UR6, RZ, P1, !PT ;  /* 0x000000061f1f7c10 */ /* 0x000fe20008ffe4ff */
[----:B------:R-:W-:Y:S01]  /*33510*/  STL [R1+0x3f4], R15 ;  /* 0x0003f40f01007387 */ /* 0x000fe20000100800 */
[----:B------:R-:W-:-:S03]  /*33520*/  IADD3.X R35, R35, UR6, RZ, P2, !PT ;  /* 0x0000000623237c10 */ /* 0x000fc600097fe4ff */
[----:B------:R4:W-:Y:S01]  /*33530*/  STL [R1+0x3f0], R31 ;  /* 0x0003f01f01007387 */ /* 0x0009e20000100800 */
[----:B-1----:R-:W-:-:S03]  /*33540*/  IMAD.MOV.U32 R3, RZ, RZ, R31 ;  /* 0x000000ffff037224 */ /* 0x002fc600078e001f */
[----:B------:R-:W-:Y:S01]  /*33550*/  STL [R1+0x434], R34 ;  /* 0x0004342201007387 */ /* 0x000fe20000100800 */
[----:B------:R-:W-:-:S03]  /*33560*/  IMAD.MOV.U32 R2, RZ, RZ, R15 ;  /* 0x000000ffff027224 */ /* 0x000fc600078e000f */
[----:B----4-:R-:W4:Y:S04]  /*33570*/  LDL.LU R31, [R1+0x178] ;  /* 0x00017800011f7983 */ /* 0x010f280000300800 */
[----:B------:R-:W-:Y:S04]  /*33580*/  STL [R1+0x430], R35 ;  /* 0x0004302301007387 */ /* 0x000fe80000100800 */
[----:B------:R-:W4:Y:S01]  /*33590*/  LDL.LU R15, [R1+0x1b8] ;  /* 0x0001b800010f7983 */ /* 0x000f220000300800 */
[----:B-----5:R-:W-:-:S03]  /*335a0*/  IADD3 R28, P1, R28, UR7, RZ ;  /* 0x000000071c1c7c10 */ /* 0x020fc6000ff3e0ff */
[----:B------:R1:W-:Y:S01]  /*335b0*/  LDGSTS.E [R8+0x5ea00], [R2.64], P0 ;  /* 0x5ea0000002087fae */ /* 0x0003e20008121848 */
[----:B------:R-:W-:-:S03]  /*335c0*/  IADD3 R11, P2, R11, UR7, RZ ;  /* 0x000000070b0b7c10 */ /* 0x000fc6000ff5e0ff */
[----:B------:R5:W-:Y:S01]  /*335d0*/  STL [R1+0x7c], R28 ;  /* 0x00007c1c01007387 */ /* 0x000be20000100800 */
[----:B-1----:R-:W-:Y:S02]  /*335e0*/  IMAD.MOV.U32 R2, RZ, RZ, R34 ;  /* 0x000000ffff027224 */ /* 0x002fe400078e0022 */
[----:B------:R-:W-:-:S05]  /*335f0*/  IMAD.MOV.U32 R3, RZ, RZ, R35 ;  /* 0x000000ffff037224 */ /* 0x000fca00078e0023 */
[----:B------:R1:W-:Y:S02]  /*33600*/  LDGSTS.E [R8+0x5fa00], [R2.64], P0 ;  /* 0x5fa0000002087fae */ /* 0x0003e40008121848 */
[----:B-1----:R-:W-:Y:S01]  /*33610*/  IMAD.MOV.U32 R2, RZ, RZ, R28 ;  /* 0x000000ffff027224 */ /* 0x002fe200078e001c */
[----:B---3--:R-:W-:-:S05]  /*33620*/  IADD3.X R33, R33, UR6, RZ, P1, !PT ;  /* 0x0000000621217c10 */ /* 0x008fca0008ffe4ff */
[----:B------:R-:W-:Y:S01]  /*33630*/  IMAD.MOV.U32 R3, RZ, RZ, R33 ;  /* 0x000000ffff037224 */ /* 0x000fe200078e0021 */
[----:B------:R-:W-:Y:S01]  /*33640*/  STL [R1+0x78], R33 ;  /* 0x0000782101007387 */ /* 0x000fe20000100800 */
[----:B------:R-:W-:-:S03]  /*33650*/  IADD3.X R29, R29, UR6, RZ, P2, !PT ;  /* 0x000000061d1d7c10 */ /* 0x000fc600097fe4ff */
[----:B------:R-:W-:Y:S04]  /*33660*/  STL [R1+0xbc], R11 ;  /* 0x0000bc0b01007387 */ /* 0x000fe80000100800 */
[----:B-----5:R-:W3:Y:S04]  /*33670*/  LDL.LU R28, [R1+0x1fc] ;  /* 0x0001fc00011c7983 */ /* 0x020ee80000300800 */
[----:B------:R1:W-:Y:S04]  /*33680*/  STL [R1+0xb8], R29 ;  /* 0x0000b81d01007387 */ /* 0x0003e80000100800 */
[----:B------:R5:W-:Y:S04]  /*33690*/  LDGSTS.E [R12+0x50c00], [R2.64], P0 ;  /* 0x50c00000020c7fae */ /* 0x000be80008121848 */
[----:B------:R-:W3:Y:S01]  /*336a0*/  LDL.LU R8, [R1+0x23c] ;  /* 0x00023c0001087983 */ /* 0x000ee20000300800 */
[----:B------:R-:W-:Y:S01]  /*336b0*/  IADD3 R9, P1, R9, UR7, RZ ;  /* 0x0000000709097c10 */ /* 0x000fe2000ff3e0ff */
[----:B-----5:R-:W-:-:S02]  /*336c0*/  IMAD.MOV.U32 R3, RZ, RZ, R29 ;  /* 0x000000ffff037224 */ /* 0x020fc400078e001d */
[----:B-1----:R-:W3:Y:S01]  /*336d0*/  LDL.LU R29, [R1+0x1f8] ;  /* 0x0001f800011d7983 */ /* 0x002ee20000300800 */
[----:B------:R-:W-:Y:S01]  /*336e0*/  IMAD.MOV.U32 R2, RZ, RZ, R11 ;  /* 0x000000ffff027224 */ /* 0x000fe200078e000b */
[----:B------:R-:W-:Y:S02]  /*336f0*/  IADD3 R13, P2, R13, UR7, RZ ;  /* 0x000000070d0d7c10 */ /* 0x000fe4000ff5e0ff */
[----:B------:R-:W3:Y:S04]  /*33700*/  LDL.LU R11, [R1+0x238] ;  /* 0x00023800010b7983 */ /* 0x000ee80000300800 */
[----:B------:R1:W-:Y:S04]  /*33710*/  LDGSTS.E [R12+0x51c00], [R2.64], P0 ;  /* 0x51c00000020c7fae */ /* 0x0003e80008121848 */
[----:B------:R2:W-:Y:S01]  /*33720*/  STL [R1+0xfc], R9 ;  /* 0x0000fc0901007387 */ /* 0x0005e20000100800 */
[----:B-1----:R-:W-:Y:S01]  /*33730*/  IMAD.MOV.U32 R2, RZ, RZ, R9 ;  /* 0x000000ffff027224 */ /* 0x002fe200078e0009 */
[----:B--2---:R-:W-:-:S05]  /*33740*/  IADD3.X R10, R10, UR6, RZ, P1, !PT ;  /* 0x000000060a0a7c10 */ /* 0x004fca0008ffe4ff */
[----:B------:R-:W-:Y:S01]  /*33750*/  IMAD.MOV.U32 R3, RZ, RZ, R10 ;  /* 0x000000ffff037224 */ /* 0x000fe200078e000a */
[----:B------:R1:W-:Y:S01]  /*33760*/  STL [R1+0xf8], R10 ;  /* 0x0000f80a01007387 */ /* 0x0003e20000100800 */
[----:B------:R-:W-:-:S03]  /*33770*/  IADD3.X R32, R32, UR6, RZ, P2, !PT ;  /* 0x0000000620207c10 */ /* 0x000fc600097fe4ff */
[----:B------:R2:W-:Y:S04]  /*33780*/  STL [R1+0x13c], R13 ;  /* 0x00013c0d01007387 */ /* 0x0005e80000100800 */
[----:B------:R-:W5:Y:S04]  /*33790*/  LDL.LU R9, [R1+0x27c] ;  /* 0x00027c0001097983 */ /* 0x000f680000300800 */
[----:B------:R2:W-:Y:S04]  /*337a0*/  STL [R1+0x138], R32 ;  /* 0x0001382001007387 */ /* 0x0005e80000100800 */
[----:B------:R2:W-:Y:S04]  /*337b0*/  LDGSTS.E [R12+0x52c00], [R2.64], P0 ;  /* 0x52c00000020c7fae */ /* 0x0005e80008121848 */
[----:B-1----:R-:W5:Y:S01]  /*337c0*/  LDL.LU R10, [R1+0x2bc] ;  /* 0x0002bc00010a7983 */ /* 0x002f620000300800 */
[----:B------:R-:W-:Y:S01]  /*337d0*/  IADD3 R30, P1, R30, UR7, RZ ;  /* 0x000000071e1e7c10 */ /* 0x000fe2000ff3e0ff */
[----:B--2---:R-:W-:-:S02]  /*337e0*/  IMAD.MOV.U32 R2, RZ, RZ, R13 ;  /* 0x000000ffff027224 */ /* 0x004fc400078e000d */
        /* <DEDUP_REMOVED lines=9> */
[----:B------:R-:W-:-:S03]  /*33880*/  IADD3.X R15, R15, UR6, RZ, P2, !PT ;  /* 0x000000060f0f7c10 */ /* 0x000fc600097fe4ff */
[----:B------:R-:W-:Y:S04]  /*33890*/  STL [R1+0x1bc], R14 ;  /* 0x0001bc0e01007387 */ /* 0x000fe80000100800 */
[----:B------:R-:W4:Y:S04]  /*338a0*/  LDL.LU R33, [R1+0x2fc] ;  /* 0x0002fc0001217983 */ /* 0x000f280000300800 */
[----:B------:R1:W-:Y:S01]  /*338b0*/  STL [R1+0x1b8], R15 ;  /* 0x0001b80f01007387 */ /* 0x0003e20000100800 */
[----:B------:R-:W-:-:S03]  /*338c0*/  IMAD.MOV.U32 R3, RZ, RZ, R31 ;  /* 0x000000ffff037224 */ /* 0x000fc600078e001f */
[----:B------:R-:W4:Y:S04]  /*338d0*/  LDL.LU R30, [R1+0x33c] ;  /* 0x00033c00011e7983 */ /* 0x000f280000300800 */
[----:B------:R-:W4:Y:S04]  /*338e0*/  LDL.LU R34, [R1+0x2f8] ;  /* 0x0002f80001227983 */ /* 0x000f280000300800 */
[----:B-1----:R-:W4:Y:S04]  /*338f0*/  LDL.LU R31, [R1+0x338] ;  /* 0x00033800011f7983 */ /* 0x002f280000300800 */
[----:B------:R1:W-:Y:S02]  /*33900*/  LDGSTS.E [R12+0x54c00], [R2.64], P0 ;  /* 0x54c00000020c7fae */ /* 0x0003e40008121848 */
[----:B-1----:R-:W-:-:S02]  /*33910*/  IMAD.MOV.U32 R2, RZ, RZ, R14 ;  /* 0x000000ffff027224 */ /* 0x002fc400078e000e */
[----:B------:R-:W-:Y:S02]  /*33920*/  IMAD.MOV.U32 R3, RZ, RZ, R15 ;  /* 0x000000ffff037224 */ /* 0x000fe400078e000f */
[----:B------:R-:W4:Y:S04]  /*33930*/  LDL.LU R15, [R1+0x37c] ;  /* 0x00037c00010f7983 */ /* 0x000f280000300800 */
[----:B------:R-:W4:Y:S04]  /*33940*/  LDL.LU R14, [R1+0x3bc] ;  /* 0x0003bc00010e7983 */ /* 0x000f280000300800 */
[----:B------:R1:W-:Y:S01]  /*33950*/  LDGSTS.E [R12+0x55c00], [R2.64], P0 ;  /* 0x55c00000020c7fae */ /* 0x0003e20008121848 */
[----:B---3--:R-:W-:-:S05]  /*33960*/  IADD3 R28, P1, R28, UR7, RZ ;  /* 0x000000071c1c7c10 */ /* 0x008fca000ff3e0ff */
[----:B------:R-:W-:Y:S01]  /*33970*/  STL [R1+0x1fc], R28 ;  /* 0x0001fc1c01007387 */ /* 0x000fe20000100800 */
[----:B------:R-:W-:Y:S01]  /*33980*/  IADD3 R8, P2, R8, UR7, RZ ;  /* 0x0000000708087c10 */ /* 0x000fe2000ff5e0ff */
[----:B-1----:R-:W-:Y:S01]  /*33990*/  IMAD.MOV.U32 R2, RZ, RZ, R28 ;  /* 0x000000ffff027224 */ /* 0x002fe200078e001c */
[----:B------:R-:W-:Y:S02]  /*339a0*/  IADD3.X R29, R29, UR6, RZ, P1, !PT ;  /* 0x000000061d1d7c10 */ /* 0x000fe40008ffe4ff */
[----:B------:R-:W-:-:S03]  /*339b0*/  IADD3.X R11, R11, UR6, RZ, P2, !PT ;  /* 0x000000060b0b7c10 */ /* 0x000fc600097fe4ff */
[----:B------:R1:W-:Y:S01]  /*339c0*/  STL [R1+0x1f8], R29 ;  /* 0x0001f81d01007387 */ /* 0x0003e20000100800 */
[----:B------:R-:W-:-:S03]  /*339d0*/  IMAD.MOV.U32 R3, RZ, RZ, R29 ;  /* 0x000000ffff037224 */ /* 0x000fc600078e001d */
[----:B------:R-:W-:Y:S04]  /*339e0*/  STL [R1+0x23c], R8 ;  /* 0x00023c0801007387 */ /* 0x000fe80000100800 */
[----:B------:R3:W-:Y:S04]  /*339f0*/  LDGSTS.E [R12+0x56c00], [R2.64], P0 ;  /* 0x56c00000020c7fae */ /* 0x0007e80008121848 */
[----:B-1----:R-:W4:Y:S04]  /*33a00*/  LDL.LU R29, [R1+0x378] ;  /* 0x00037800011d7983 */ /* 0x002f280000300800 */
[----:B------:R1:W-:Y:S04]  /*33a10*/  STL [R1+0x238], R11 ;  /* 0x0002380b01007387 */ /* 0x0003e80000100800 */
[----:B------:R-:W4:Y:S01]  /*33a20*/  LDL.LU R28, [R1+0x3b8] ;  /* 0x0003b800011c7983 */ /* 0x000f220000300800 */
[----:B---3--:R-:W-:-:S02]  /*33a30*/  IMAD.MOV.U32 R2, RZ, RZ, R8 ;  /* 0x000000ffff027224 */ /* 0x008fc400078e0008 */
[----:B------:R-:W-:Y:S02]  /*33a40*/  IMAD.MOV.U32 R3, RZ, RZ, R11 ;  /* 0x000000ffff037224 */ /* 0x000fe400078e000b */
[----:B-1----:R-:W3:Y:S04]  /*33a50*/  LDL.LU R11, [R1+0x3fc] ;  /* 0x0003fc00010b7983 */ /* 0x002ee80000300800 */
[----:B------:R-:W3:Y:S04]  /*33a60*/  LDL.LU R8, [R1+0x43c] ;  /* 0x00043c0001087983 */ /* 0x000ee80000300800 */
[----:B------:R1:W-:Y:S01]  /*33a70*/  LDGSTS.E [R12+0x57c00], [R2.64], P0 ;  /* 0x57c00000020c7fae */ /* 0x0003e20008121848 */
[----:B-----5:R-:W-:-:S05]  /*33a80*/  IADD3 R9, P1, R9, UR7, RZ ;  /* 0x0000000709097c10 */ /* 0x020fca000ff3e0ff */
[----:B------:R-:W-:Y:S01]  /*33a90*/  STL [R1+0x27c], R9 ;  /* 0x00027c0901007387 */ /* 0x000fe20000100800 */
[----:B------:R-:W-:Y:S01]  /*33aa0*/  IADD3 R10, P2, R10, UR7, RZ ;  /* 0x000000070a0a7c10 */ /* 0x000fe2000ff5e0ff */
[----:B-1----:R-:W-:Y:S01]  /*33ab0*/  IMAD.MOV.U32 R2, RZ, RZ, R9 ;  /* 0x000000ffff027224 */ /* 0x002fe200078e0009 */
[----:B--2---:R-:W-:Y:S02]  /*33ac0*/  IADD3.X R13, R13, UR6, RZ, P1, !PT ;  /* 0x000000060d0d7c10 */ /* 0x004fe40008ffe4ff */
        /* <DEDUP_REMOVED lines=8> */
[----:B--2---:R-:W-:-:S02]  /*33b50*/  IMAD.MOV.U32 R2, RZ, RZ, R10 ;  /* 0x000000ffff027224 */ /* 0x004fc400078e000a */
[----:B------:R-:W-:Y:S02]  /*33b60*/  IMAD.MOV.U32 R3, RZ, RZ, R32 ;  /* 0x000000ffff037224 */ /* 0x000fe400078e0020 */
[----:B-1----:R-:W2:Y:S04]  /*33b70*/  LDL.LU R32, [R1+0x84] ;  /* 0x0000840001207983 */ /* 0x002ea80000300800 */
[----:B------:R-:W2:Y:S04]  /*33b80*/  LDL.LU R10, [R1+0xc4] ;  /* 0x0000c400010a7983 */ /* 0x000ea80000300800 */
[----:B------:R1:W-:Y:S01]  /*33b90*/  LDGSTS.E [R12+0x59c00], [R2.64], P0 ;  /* 0x59c00000020c7fae */ /* 0x0003e20008121848 */
[----:B----4-:R-:W-:-:S02]  /*33ba0*/  IADD3 R33, P1, R33, UR7, RZ ;  /* 0x0000000721217c10 */ /* 0x010fc4000ff3e0ff */
[----:B------:R-:W-:Y:S02]  /*33bb0*/  IADD3 R30, P2, R30, UR7, RZ ;  /* 0x000000071e1e7c10 */ /* 0x000fe4000ff5e0ff */
[----:B------:R-:W-:Y:S01]  /*33bc0*/  IADD3.X R34, R34, UR6, RZ, P1, !PT ;  /* 0x0000000622227c10 */ /* 0x000fe20008ffe4ff */
[----:B------:R4:W-:Y:S01]  /*33bd0*/  STL [R1+0x2fc], R33 ;  /* 0x0002fc2101007387 */ /* 0x0009e20000100800 */
[----:B------:R-:W-:-:S03]  /*33be0*/  IADD3.X R31, R31, UR6, RZ, P2, !PT ;  /* 0x000000061f1f7c10 */ /* 0x000fc600097fe4ff */
[----:B------:R-:W-:Y:S01]  /*33bf0*/  STL [R1+0x2f8], R34 ;  /* 0x0002f82201007387 */ /* 0x000fe20000100800 */
[----:B-1----:R-:W-:Y:S02]  /*33c00*/  IMAD.MOV.U32 R2, RZ, RZ, R33 ;  /* 0x000000ffff027224 */ /* 0x002fe400078e0021 */
[----:B------:R-:W-:Y:S01]  /*33c10*/  IMAD.MOV.U32 R3, RZ, RZ, R34 ;  /* 0x000000ffff037224 */ /* 0x000fe200078e0022 */
[----:B------:R-:W-:Y:S04]  /*33c20*/  STL [R1+0x33c], R30 ;  /* 0x00033c1e01007387 */ /* 0x000fe80000100800 */
[----:B------:R1:W-:Y:S04]  /*33c30*/  STL [R1+0x338], R31 ;  /* 0x0003381f01007387 */ /* 0x0003e80000100800 */
[----:B----4-:R-:W4:Y:S04]  /*33c40*/  LDL.LU R33, [R1+0x80] ;  /* 0x0000800001217983 */ /* 0x010f280000300800 */
[----:B------:R1:W-:Y:S02]  /*33c50*/  LDGSTS.E [R12+0x5ac00], [R2.64], P0 ;  /* 0x5ac00000020c7fae */ /* 0x0003e40008121848 */
[----:B-1----:R-:W-:-:S02]  /*33c60*/  IMAD.MOV.U32 R3, RZ, RZ, R31 ;  /* 0x000000ffff037224 */ /* 0x002fc400078e001f */
[----:B------:R-:W4:Y:S01]  /*33c70*/  LDL.LU R31, [R1+0xc0] ;  /* 0x0000c000011f7983 */ /* 0x000f220000300800 */
[----:B------:R-:W-:Y:S01]  /*33c80*/  IADD3 R15, P1, R15, UR7, RZ ;  /* 0x000000070f0f7c10 */ /* 0x000fe2000ff3e0ff */
[----:B------:R-:W-:Y:S01]  /*33c90*/  IMAD.MOV.U32 R2, RZ, RZ, R30 ;  /* 0x000000ffff027224 */ /* 0x000fe200078e001e */
[----:B------:R-:W-:-:S03]  /*33ca0*/  IADD3 R14, P2, R14, UR7, RZ ;  /* 0x000000070e0e7c10 */ /* 0x000fc6000ff5e0ff */
[----:B------:R-:W-:Y:S04]  /*33cb0*/  STL [R1+0x37c], R15 ;  /* 0x00037c0f01007387 */ /* 0x000fe80000100800 */
[----:B------:R1:W-:Y:S02]  /*33cc0*/  LDGSTS.E [R12+0x5bc00], [R2.64], P0 ;  /* 0x5bc00000020c7fae */ /* 0x0003e40008121848 */
[----:B-1----:R-:W-:Y:S01]  /*33cd0*/  IMAD.MOV.U32 R2, RZ, RZ, R15 ;  /* 0x000000ffff027224 */ /* 0x002fe200078e000f */
[----:B------:R-:W-:Y:S02]  /*33ce0*/  LOP3.LUT R34, R199, 0x70, RZ, 0x3c, !PT ;  /* 0x00000070c7227812 */ /* 0x000fe400078e3cff */
[----:B------:R-:W-:-:S05]  /*33cf0*/  IADD3.X R29, R29, UR6, RZ, P1, !PT ;  /* 0x000000061d1d7c10 */ /* 0x000fca0008ffe4ff */
[----:B------:R1:W-:Y:S01]  /*33d00*/  STL [R1+0x378], R29 ;  /* 0x0003781d01007387 */ /* 0x0003e20000100800 */
[----:B------:R-:W-:Y:S01]  /*33d10*/  IADD3.X R28, R28, UR6, RZ, P2, !PT ;  /* 0x000000061c1c7c10 */ /* 0x000fe200097fe4ff */
[----:B------:R-:W-:Y:S02]  /*33d20*/  IMAD.MOV.U32 R3, RZ, RZ, R29 ;  /* 0x000000ffff037224 */ /* 0x000fe400078e001d */
[----:B------:R-:W-:Y:S04]  /*33d30*/  STL [R1+0x3bc], R14 ;  /* 0x0003bc0e01007387 */ /* 0x000fe80000100800 */
[----:B------:R3:W-:Y:S04]  /*33d40*/  LDGSTS.E [R12+0x5cc00], [R2.64], P0 ;  /* 0x5cc00000020c7fae */ /* 0x0007e80008121848 */
[----:B-1----:R-:W4:Y:S04]  /*33d50*/  LDL.LU R29, [R1+0x104] ;  /* 0x00010400011d7983 */ /* 0x002f280000300800 */
[----:B------:R1:W-:Y:S01]  /*33d60*/  STL [R1+0x3b8], R28 ;  /* 0x0003b81c01007387 */ /* 0x0003e20000100800 */
[----:B---3--:R-:W-:-:S03]  /*33d70*/  IADD3 R11, P1, R11, UR7, RZ ;  /* 0x000000070b0b7c10 */ /* 0x008fc6000ff3e0ff */
[----:B------:R-:W4:Y:S01]  /*33d80*/  LDL.LU R15, [R1+0x144] ;  /* 0x00014400010f7983 */ /* 0x000f220000300800 */
[----:B------:R-:W-:-:S03]  /*33d90*/  IMAD.MOV.U32 R3, RZ, RZ, R28 ;  /* 0x000000ffff037224 */ /* 0x000fc600078e001c */
[----:B------:R-:W4:Y:S01]  /*33da0*/  LDL.LU R30, [R1+0x100] ;  /* 0x00010000011e7983 */ /* 0x000f220000300800 */
[----:B------:R-:W-:-:S03]  /*33db0*/  IADD3 R8, P2, R8, UR7, RZ ;  /* 0x0000000708087c10 */ /* 0x000fc6000ff5e0ff */
[----:B-1----:R-:W4:Y:S01]  /*33dc0*/  LDL.LU R28, [R1+0x140] ;  /* 0x00014000011c7983 */ /* 0x002f220000300800 */
[----:B------:R-:W-:-:S03]  /*33dd0*/  IMAD.MOV.U32 R2, RZ, RZ, R14 ;  /* 0x000000ffff027224 */ /* 0x000fc600078e000e */
[----:B------:R-:W-:Y:S04]  /*33de0*/  STL [R1+0x3fc], R11 ;  /* 0x0003fc0b01007387 */ /* 0x000fe80000100800 */
[----:B------:R1:W-:Y:S02]  /*33df0*/  LDGSTS.E [R12+0x5dc00], [R2.64], P0 ;  /* 0x5dc00000020c7fae */ /* 0x0003e40008121848 */
[----:B-1----:R-:W-:Y:S01]  /*33e00*/  IMAD.MOV.U32 R2, RZ, RZ, R11 ;  /* 0x000000ffff027224 */ /* 0x002fe200078e000b */
[----:B-----5:R-:W-:-:S05]  /*33e10*/  IADD3.X R13, R13, UR6, RZ, P1, !PT ;  /* 0x000000060d0d7c10 */ /* 0x020fca0008ffe4ff */
[----:B------:R1:W-:Y:S01]  /*33e20*/  STL [R1+0x3f8], R13 ;  /* 0x0003f80d01007387 */ /* 0x0003e20000100800 */
[----:B------:R-:W-:-:S03]  /*33e30*/  IADD3.X R9, R9, UR6, RZ, P2, !PT ;  /* 0x0000000609097c10 */ /* 0x000fc600097fe4ff */
[----:B------:R-:W-:Y:S01]  /*33e40*/  STL [R1+0x43c], R8 ;  /* 0x00043c0801007387 */ /* 0x000fe20000100800 */
[----:B------:R-:W-:-:S03]  /*33e50*/  IMAD.MOV.U32 R3, RZ, RZ, R13 ;  /* 0x000000ffff037224 */ /* 0x000fc600078e000d */
[----:B------:R5:W-:Y:S04]  /*33e60*/  STL [R1+0x438], R9 ;  /* 0x0004380901007387 */ /* 0x000be80000100800 */
[----:B------:R-:W3:Y:S04]  /*33e70*/  LDL.LU R14, [R1+0x180] ;  /* 0x00018000010e7983 */ /* 0x000ee80000300800 */
[----:B-1----:R-:W3:Y:S04]  /*33e80*/  LDL.LU R13, [R1+0x184] ;  /* 0x00018400010d7983 */ /* 0x002ee80000300800 */
[----:B------:R1:W-:Y:S04]  /*33e90*/  LDGSTS.E [R12+0x5ec00], [R2.64], P0 ;  /* 0x5ec00000020c7fae */ /* 0x0003e80008121848 */
[----:B------:R-:W3:Y:S01]  /*33ea0*/  LDL.LU R11, [R1+0x1c0] ;  /* 0x0001c000010b7983 */ /* 0x000ee20000300800 */
[----:B--2---:R-:W-:Y:S01]  /*33eb0*/  IADD3 R32, P1, R32, UR7, RZ ;  /* 0x0000000720207c10 */ /* 0x004fe2000ff3e0ff */
[----:B-1----:R-:W-:-:S02]  /*33ec0*/  IMAD.MOV.U32 R3, RZ, RZ, R9 ;  /* 0x000000ffff037224 */ /* 0x002fc400078e0009 */
[----:B-----5:R-:W2:Y:S01]  /*33ed0*/  LDL.LU R9, [R1+0x1c4] ;  /* 0x0001c40001097983 */ /* 0x020ea20000300800 */
[----:B------:R-:W-:Y:S01]  /*33ee0*/  IMAD.MOV.U32 R2, RZ, RZ, R8 ;  /* 0x000000ffff027224 */ /* 0x000fe200078e0008 */
[----:B------:R-:W-:Y:S01]  /*33ef0*/  IADD3 R10, P2, R10, UR7, RZ ;  /* 0x000000070a0a7c10 */ /* 0x000fe2000ff5e0ff */
[----:B------:R-:W-:-:S03]  /*33f00*/  IMAD.U32 R8, RZ, RZ, UR5 ;  /* 0x00000005ff087e24 */ /* 0x000fc6000f8e00ff */
[----:B------:R1:W-:Y:S01]  /*33f10*/  LDGSTS.E [R12+0x5fc00], [R2.64], P0 ;  /* 0x5fc00000020c7fae */ /* 0x0003e20008121848 */
[----:B------:R-:W-:-:S03]  /*33f20*/  IMAD R8, R8, 0x10000, R34 ;  /* 0x0001000008087824 */ /* 0x000fc600078e0222 */
[----:B------:R-:W-:Y:S01]  /*33f30*/  STL [R1+0x84], R32 ;  /* 0x0000842001007387 */ /* 0x000fe20000100800 */
[----:B----4-:R-:W-:Y:S01]  /*33f40*/  IADD3.X R33, R33, UR6, RZ, P1, !PT ;  /* 0x0000000621217c10 */ /* 0x010fe20008ffe4ff */
[----:B-1----:R-:W-:Y:S02]  /*33f50*/  IMAD.MOV.U32 R2, RZ, RZ, R32 ;  /* 0x000000ffff027224 */ /* 0x002fe400078e0020 */
[----:B------:R1:W-:Y:S02]  /*33f60*/  STL [R1+0xc4], R10 ;  /* 0x0000c40a01007387 */ /* 0x0003e40000100800 */
[----:B------:R-:W-:Y:S02]  /*33f70*/  IMAD.MOV.U32 R3, RZ, RZ, R33 ;  /* 0x000000ffff037224 */ /* 0x000fe400078e0021 */
[----:B------:R4:W-:Y:S04]  /*33f80*/  STL [R1+0x80], R33 ;  /* 0x0000802101007387 */ /* 0x0009e80000100800 */
[----:B------:R5:W-:Y:S01]  /*33f90*/  LDGSTS.E [R8+0x50e00], [R2.64], P0 ;  /* 0x50e0000002087fae */ /* 0x000be20008121848 */
[----:B------:R-:W-:Y:S01]  /*33fa0*/  IADD3.X R31, R31, UR6, RZ, P2, !PT ;  /* 0x000000061f1f7c10 */ /* 0x000fe200097fe4ff */
[----:B-----5:R-:W-:-:S04]  /*33fb0*/  IMAD.MOV.U32 R2, RZ, RZ, R10 ;  /* 0x000000ffff027224 */ /* 0x020fc800078e000a */
[----:B------:R5:W-:Y:S04]  /*33fc0*/  STL [R1+0xc0], R31 ;  /* 0x0000c01f01007387 */ /* 0x000be80000100800 */
[----:B------:R-:W2:Y:S04]  /*33fd0*/  LDL.LU R12, [R1+0x200] ;  /* 0x00020000010c7983 */ /* 0x000ea80000300800 */
[----:B-1----:R-:W2:Y:S04]  /*33fe0*/  LDL.LU R10, [R1+0x204] ;  /* 0x00020400010a7983 */ /* 0x002ea80000300800 */
[----:B------:R-:W2:Y:S04]  /*33ff0*/  LDL.LU R46, [R1+0x240] ;  /* 0x00024000012e7983 */ /* 0x000ea80000300800 */
[----:B------:R-:W2:Y:S01]  /*34000*/  LDL.LU R45, [R1+0x244] ;  /* 0x00024400012d7983 */ /* 0x000ea20000300800 */
[----:B------:R-:W-:-:S05]  /*34010*/  IMAD.MOV.U32 R3, RZ, RZ, R31 ;  /* 0x000000ffff037224 */ /* 0x000fca00078e001f */
[----:B------:R1:W-:Y:S01]  /*34020*/  LDGSTS.E [R8+0x51e00], [R2.64], P0 ;  /* 0x51e0000002087fae */ /* 0x0003e20008121848 */
[----:B------:R-:W-:Y:S02]  /*34030*/  IADD3 R29, P1, R29, UR7, RZ ;  /* 0x000000071d1d7c10 */ /* 0x000fe4000ff3e0ff */
[----:B------:R-:W-:Y:S02]  /*34040*/  IADD3 R15, P2, R15, UR7, RZ ;  /* 0x000000070f0f7c10 */ /* 0x000fe4000ff5e0ff */
[----:B------:R-:W-:Y:S01]  /*34050*/  IADD3.X R30, R30, UR6, RZ, P1, !PT ;  /* 0x000000061e1e7c10 */ /* 0x000fe20008ffe4ff */
[----:B------:R1:W-:Y:S01]  /*34060*/  STL [R1+0x104], R29 ;  /* 0x0001041d01007387 */ /* 0x0003e20000100800 */
[----:B------:R-:W-:-:S03]  /*34070*/  IADD3.X R28, R28, UR6, RZ, P2, !PT ;  /* 0x000000061c1c7c10 */ /* 0x000fc600097fe4ff */
[----:B------:R1:W-:Y:S04]  /*34080*/  STL [R1+0x100], R30 ;  /* 0x0001001e01007387 */ /* 0x0003e80000100800 */
[----:B------:R-:W-:Y:S04]  /*34090*/  STL [R1+0x144], R15 ;  /* 0x0001440f01007387 */ /* 0x000fe80000100800 */
[----:B------:R1:W-:Y:S04]  /*340a0*/  STL [R1+0x140], R28 ;  /* 0x0001401c01007387 */ /* 0x0003e80000100800 */
[----:B------:R-:W2:Y:S04]  /*340b0*/  LDL.LU R44, [R1+0x280] ;  /* 0x00028000012c7983 */ /* 0x000ea80000300800 */
[----:B------:R-:W2:Y:S04]  /*340c0*/  LDL.LU R35, [R1+0x284] ;  /* 0x0002840001237983 */ /* 0x000ea80000300800 */
[----:B------:R-:W2:Y:S04]  /*340d0*/  LDL.LU R34, [R1+0x2c0] ;  /* 0x0002c00001227983 */ /* 0x000ea80000300800 */
[----:B----4-:R-:W4:Y:S01]  /*340e0*/  LDL.LU R33, [R1+0x2c4] ;  /* 0x0002c40001217983 */ /* 0x010f220000300800 */
[----:B-1----:R-:W-:-:S03]  /*340f0*/  IMAD.MOV.U32 R2, RZ, RZ, R29 ;  /* 0x000000ffff027224 */ /* 0x002fc600078e001d */
[----:B-----5:R-:W5:Y:S01]  /*34100*/  LDL.LU R31, [R1+0x304] ;  /* 0x00030400011f7983 */ /* 0x020f620000300800 */
[----:B------:R-:W-:-:S03]  /*34110*/  IMAD.MOV.U32 R3, RZ, RZ, R30 ;  /* 0x000000ffff037224 */ /* 0x000fc600078e001e */
[----:B------:R-:W5:Y:S04]  /*34120*/  LDL.LU R29, [R1+0x344] ;  /* 0x00034400011d7983 */ /* 0x000f680000300800 */
[----:B------:R1:W-:Y:S02]  /*34130*/  LDGSTS.E [R8+0x52e00], [R2.64], P0 ;  /* 0x52e0000002087fae */ /* 0x0003e40008121848 */
[----:B-1----:R-:W-:Y:S02]  /*34140*/  IMAD.MOV.U32 R2, RZ, RZ, R15 ;  /* 0x000000ffff027224 */ /* 0x002fe400078e000f */
[----:B------:R-:W-:-:S05]  /*34150*/  IMAD.MOV.U32 R3, RZ, RZ, R28 ;  /* 0x000000ffff037224 */ /* 0x000fca00078e001c */
[----:B------:R1:W-:Y:S01]  /*34160*/  LDGSTS.E [R8+0x53e00], [R2.64], P0 ;  /* 0x53e0000002087fae */ /* 0x0003e20008121848 */
[----:B---3--:R-:W-:-:S04]  /*34170*/  IADD3 R13, P1, R13, UR7, RZ ;  /* 0x000000070d0d7c10 */ /* 0x008fc8000ff3e0ff */
[----:B------:R-:W-:Y:S01]  /*34180*/  IADD3.X R14, R14, UR6, RZ, P1, !PT ;  /* 0x000000060e0e7c10 */ /* 0x000fe20008ffe4ff */
[----:B------:R-:W-:Y:S04]  /*34190*/  STL [R1+0x184], R13 ;  /* 0x0001840d01007387 */ /* 0x000fe80000100800 */
[----:B------:R3:W-:Y:S01]  /*341a0*/  STL [R1+0x180], R14 ;  /* 0x0001800e01007387 */ /* 0x0007e20000100800 */
[----:B--2---:R-:W-:-:S04]  /*341b0*/  IADD3 R9, P2, R9, UR7, RZ ;  /* 0x0000000709097c10 */ /* 0x004fc8000ff5e0ff */
[----:B------:R-:W-:Y:S01]  /*341c0*/  IADD3.X R11, R11, UR6, RZ, P2, !PT ;  /* 0x000000060b0b7c10 */ /* 0x000fe200097fe4ff */
[----:B------:R-:W-:Y:S04]  /*341d0*/  STL [R1+0x1c4], R9 ;  /* 0x0001c40901007387 */ /* 0x000fe80000100800 */
[----:B------:R-:W2:Y:S04]  /*341e0*/  LDL.LU R32, [R1+0x300] ;  /* 0x0003000001207983 */ /* 0x000ea80000300800 */
[----:B------:R3:W-:Y:S04]  /*341f0*/  STL [R1+0x1c0], R11 ;  /* 0x0001c00b01007387 */ /* 0x0007e80000100800 */
[----:B------:R-:W2:Y:S04]  /*34200*/  LDL.LU R30, [R1+0x340] ;  /* 0x00034000011e7983 */ /* 0x000ea80000300800 */
[----:B------:R-:W2:Y:S01]  /*34210*/  LDL.LU R28, [R1+0x380] ;  /* 0x00038000011c7983 */ /* 0x000ea20000300800 */
[----:B-1----:R-:W-:-:S03]  /*34220*/  IMAD.MOV.U32 R2, RZ, RZ, R13 ;  /* 0x000000ffff027224 */ /* 0x002fc600078e000d */
[----:B------:R-:W2:Y:S01]  /*34230*/  LDL.LU R15, [R1+0x384] ;  /* 0x00038400010f7983 */ /* 0x000ea20000300800 */
[----:B------:R-:W-:-:S03]  /*34240*/  IMAD.MOV.U32 R3, RZ, RZ, R14 ;  /* 0x000000ffff037224 */ /* 0x000fc600078e000e */
[----:B---3--:R-:W3:Y:S04]  /*34250*/  LDL.LU R14, [R1+0x3c0] ;  /* 0x0003c000010e7983 */ /* 0x008ee80000300800 */
[----:B------:R-:W3:Y:S04]  /*34260*/  LDL.LU R13, [R1+0x3c4] ;  /* 0x0003c400010d7983 */ /* 0x000ee80000300800 */
[----:B------:R1:W-:Y:S01]  /*34270*/  LDGSTS.E [R8+0x54e00], [R2.64], P0 ;  /* 0x54e0000002087fae */ /* 0x0003e20008121848 */
[----:B------:R-:W-:Y:S01]  /*34280*/  IADD3 R10, P1, R10, UR7, RZ ;  /* 0x000000070a0a7c10 */ /* 0x000fe2000ff3e0ff */
[----:B-1----:R-:W-:-:S02]  /*34290*/  IMAD.MOV.U32 R2, RZ, RZ, R9 ;  /* 0x000000ffff027224 */ /* 0x002fc400078e0009 */
[----:B------:R-:W-:Y:S01]  /*342a0*/  IMAD.MOV.U32 R3, RZ, RZ, R11 ;  /* 0x000000ffff037224 */ /* 0x000fe200078e000b */
[----:B------:R-:W-:Y:S01]  /*342b0*/  IADD3.X R12, R12, UR6, RZ, P1, !PT ;  /* 0x000000060c0c7c10 */ /* 0x000fe20008ffe4ff */
[----:B------:R-:W3:Y:S01]  /*342c0*/  LDL.LU R11, [R1+0x404] ;  /* 0x00040400010b7983 */ /* 0x000ee20000300800 */
[----:B------:R-:W-:-:S03]  /*342d0*/  IADD3 R45, P2, R45, UR7, RZ ;  /* 0x000000072d2d7c10 */ /* 0x000fc6000ff5e0ff */
[----:B------:R-:W3:Y:S04]  /*342e0*/  LDL.LU R9, [R1+0x444] ;  /* 0x0004440001097983 */ /* 0x000ee80000300800 */
[----:B------:R-:W-:Y:S04]  /*342f0*/  STL [R1+0x204], R10 ;  /* 0x0002040a01007387 */ /* 0x000fe80000100800 */
[----:B------:R1:W-:Y:S04]  /*34300*/  LDGSTS.E [R8+0x55e00], [R2.64], P0 ;  /* 0x55e0000002087fae */ /* 0x0003e80008121848 */
[----:B------:R1:W-:Y:S04]  /*34310*/  STL [R1+0x200], R12 ;  /* 0x0002000c01007387 */ /* 0x0003e80000100800 */
[----:B------:R-:W-:Y:S01]  /*34320*/  STL [R1+0x244], R45 ;  /* 0x0002442d01007387 */ /* 0x000fe20000100800 */
[----:B-1----:R-:W-:-:S03]  /*34330*/  IMAD.MOV.U32 R3, RZ, RZ, R12 ;  /* 0x000000ffff037224 */ /* 0x002fc600078e000c */
[----:B------:R-:W3:Y:S01]  /*34340*/  LDL.LU R12, [R1+0x400] ;  /* 0x00040000010c7983 */ /* 0x000ee20000300800 */
[----:B------:R-:W-:Y:S01]  /*34350*/  IADD3.X R46, R46, UR6, RZ, P2, !PT ;  /* 0x000000062e2e7c10 */ /* 0x000fe200097fe4ff */
[----:B------:R-:W-:-:S04]  /*34360*/  IMAD.MOV.U32 R2, RZ, RZ, R10 ;  /* 0x000000ffff027224 */ /* 0x000fc800078e000a */
[----:B------:R-:W-:Y:S04]  /*34370*/  STL [R1+0x240], R46 ;  /* 0x0002402e01007387 */ /* 0x000fe80000100800 */
[----:B------:R-:W3:Y:S04]  /*34380*/  LDL.LU R10, [R1+0x440] ;  /* 0x00044000010a7983 */ /* 0x000ee80000300800 */
[----:B------:R1:W-:Y:S02]  /*34390*/  LDGSTS.E [R8+0x56e00], [R2.64], P0 ;  /* 0x56e0000002087fae */ /* 0x0003e40008121848 */
[----:B-1----:R-:W-:-:S02]  /*343a0*/  IMAD.MOV.U32 R2, RZ, RZ, R45 ;  /* 0x000000ffff027224 */ /* 0x002fc400078e002d */
[----:B------:R-:W-:-:S05]  /*343b0*/  IMAD.MOV.U32 R3, RZ, RZ, R46 ;  /* 0x000000ffff037224 */ /* 0x000fca00078e002e */
[----:B------:R1:W-:Y:S01]  /*343c0*/  LDGSTS.E [R8+0x57e00], [R2.64], P0 ;  /* 0x57e0000002087fae */ /* 0x0003e20008121848 */
[----:B------:R-:W-:-:S04]  /*343d0*/  IADD3 R35, P1, R35, UR7, RZ ;  /* 0x0000000723237c10 */ /* 0x000fc8000ff3e0ff */
[----:B------:R-:W-:Y:S01]  /*343e0*/  IADD3.X R44, R44, UR6, RZ, P1, !PT ;  /* 0x000000062c2c7c10 */ /* 0x000fe20008ffe4ff */
[----:B-1----:R-:W-:Y:S01]  /*343f0*/  IMAD.MOV.U32 R2, RZ, RZ, R35 ;  /* 0x000000ffff027224 */ /* 0x002fe200078e0023 */
[----:B----4-:R-:W-:-:S03]  /*34400*/  IADD3 R33, P2, R33, UR7, RZ ;  /* 0x0000000721217c10 */ /* 0x010fc6000ff5e0ff */
[----:B------:R-:W-:Y:S01]  /*34410*/  IMAD.MOV.U32 R3, RZ, RZ, R44 ;  /* 0x000000ffff037224 */ /* 0x000fe200078e002c */
[----:B------:R-:W-:Y:S02]  /*34420*/  IADD3.X R34, R34, UR6, RZ, P2, !PT ;  /* 0x0000000622227c10 */ /* 0x000fe400097fe4ff */
[----:B-----5:R-:W-:Y:S02]  /*34430*/  IADD3 R31, P1, R31, UR7, RZ ;  /* 0x000000071f1f7c10 */ /* 0x020fe4000ff3e0ff */
[----:B------:R1:W-:Y:S01]  /*34440*/  LDGSTS.E [R8+0x58e00], [R2.64], P0 ;  /* 0x58e0000002087fae */ /* 0x0003e20008121848 */
[----:B------:R-:W-:Y:S01]  /*34450*/  IADD3 R29, P2, R29, UR7, RZ ;  /* 0x000000071d1d7c10 */ /* 0x000fe2000ff5e0ff */
[----:B-1----:R-:W-:Y:S02]  /*34460*/  IMAD.MOV.U32 R2, RZ, RZ, R33 ;  /* 0x000000ffff027224 */ /* 0x002fe400078e0021 */
[----:B------:R-:W-:-:S05]  /*34470*/  IMAD.MOV.U32 R3, RZ, RZ, R34 ;  /* 0x000000ffff037224 */ /* 0x000fca00078e0022 */
[----:B------:R1:W-:Y:S02]  /*34480*/  LDGSTS.E [R8+0x59e00], [R2.64], P0 ;  /* 0x59e0000002087fae */ /* 0x0003e40008121848 */
[----:B-1----:R-:W-:Y:S02]  /*34490*/  IMAD.MOV.U32 R2, RZ, RZ, R31 ;  /* 0x000000ffff027224 */ /* 0x002fe400078e001f */
[----:B------:R-:W-:Y:S04]  /*344a0*/  STL [R1+0x284], R35 ;  /* 0x0002842301007387 */ /* 0x000fe80000100800 */
[----:B------:R-:W-:Y:S04]  /*344b0*/  STL [R1+0x280], R44 ;  /* 0x0002802c01007387 */ /* 0x000fe80000100800 */
[----:B------:R-:W-:Y:S01]  /*344c0*/  STL [R1+0x2c4], R33 ;  /* 0x0002c42101007387 */ /* 0x000fe20000100800 */
[----:B------:R-:W-:-:S03]  /*344d0*/  IMAD.MOV.U32 R196, RZ, RZ, 0x7f ;  /* 0x0000007fffc47424 */ /* 0x000fc600078e00ff */
[----:B------:R-:W-:Y:S04]  /*344e0*/  STL [R1+0x2c0], R34 ;  /* 0x0002c02201007387 */ /* 0x000fe80000100800 */
[----:B------:R-:W-:Y:S01]  /*344f0*/  STL [R1+0x304], R31 ;  /* 0x0003041f01007387 */ /* 0x000fe20000100800 */
[----:B------:R-:W-:Y:S02]  /*34500*/  IADD3 R196, R196, c[0x0][0x180], RZ ;  /* 0x00006000c4c47a10 */ /* 0x000fe40007ffe0ff */
[----:B------:R-:W-:Y:S01]  /*34510*/  IADD3 R201, R201, 0x1, RZ ;  /* 0x00000001c9c97810 */ /* 0x000fe20007ffe0ff */
[C---:B------:R-:W-:Y:S08]  /*34520*/  HMMA.1688.F32.TF32 R100, R120.reuse, R50, R100 ;  /* 0x000000327864723c */ /* 0x040ff00000081064 */
[C---:B------:R-:W-:Y:S08]  /*34530*/  HMMA.1688.F32.TF32 R104, R120.reuse, R58, R104 ;  /* 0x0000003a7868723c */ /* 0x040ff00000081068 */
[----:B------:R-:W-:Y:S08]  /*34540*/  HMMA.1688.F32.TF32 R108, R120, R62, R108 ;  /* 0x0000003e786c723c */ /* 0x000ff0000008106c */
[----:B------:R-:W-:Y:S01]  /*34550*/  HMMA.1688.F32.TF32 R156, R112, R50, R156 ;  /* 0x00000032709c723c */ /* 0x000fe2000008109c */
[----:B--2---:R-:W-:-:S05]  /*34560*/  IADD3.X R32, R32, UR6, RZ, P1, !PT ;  /* 0x0000000620207c10 */ /* 0x004fca0008ffe4ff */
[----:B------:R-:W-:Y:S01]  /*34570*/  IMAD.MOV.U32 R3, RZ, RZ, R32 ;  /* 0x000000ffff037224 */ /* 0x000fe200078e0020 */
[----:B------:R-:W-:-:S04]  /*34580*/  IADD3.X R30, R30, UR6, RZ, P2, !PT ;  /* 0x000000061e1e7c10 */ /* 0x000fc800097fe4ff */
[----:B------:R1:W-:Y:S01]  /*34590*/  LDGSTS.E [R8+0x5ae00], [R2.64], P0 ;  /* 0x5ae0000002087fae */ /* 0x0003e20008121848 */
[----:B------:R-:W-:-:S04]  /*345a0*/  IADD3 R15, P1, R15, UR7, RZ ;  /* 0x000000070f0f7c10 */ /* 0x000fc8000ff3e0ff */
[----:B------:R-:W-:Y:S01]  /*345b0*/  IADD3.X R28, R28, UR6, RZ, P1, !PT ;  /* 0x000000061c1c7c10 */ /* 0x000fe20008ffe4ff */
[----:B-1----:R-:W-:Y:S02]  /*345c0*/  IMAD.MOV.U32 R2, RZ, RZ, R29 ;  /* 0x000000ffff027224 */ /* 0x002fe400078e001d */
[----:B------:R-:W-:Y:S01]  /*345d0*/  IMAD.MOV.U32 R3, RZ, RZ, R30 ;  /* 0x000000ffff037224 */ /* 0x000fe200078e001e */
[----:B---3--:R-:W-:-:S04]  /*345e0*/  IADD3 R13, P2, R13, UR7, RZ ;  /* 0x000000070d0d7c10 */ /* 0x008fc8000ff5e0ff */
[----:B------:R1:W-:Y:S01]  /*345f0*/  LDGSTS.E [R8+0x5be00], [R2.64], P0 ;  /* 0x5be0000002087fae */ /* 0x0003e20008121848 */
[----:B------:R-:W-:Y:S01]  /*34600*/  IADD3.X R14, R14, UR6, RZ, P2, !PT ;  /* 0x000000060e0e7c10 */ /* 0x000fe200097fe4ff */
[----:B-1----:R-:W-:Y:S02]  /*34610*/  IMAD.MOV.U32 R2, RZ, RZ, R15 ;  /* 0x000000ffff027224 */ /* 0x002fe400078e000f */
[----:B------:R-:W-:Y:S01]  /*34620*/  IMAD.MOV.U32 R3, RZ, RZ, R28 ;  /* 0x000000ffff037224 */ /* 0x000fe200078e001c */
[----:B------:R-:W-:-:S04]  /*34630*/  IADD3 R11, P1, R11, UR7, RZ ;  /* 0x000000070b0b7c10 */ /* 0x000fc8000ff3e0ff */
[----:B------:R1:W-:Y:S04]  /*34640*/  LDGSTS.E [R8+0x5ce00], [R2.64], P0 ;  /* 0x5ce0000002087fae */ /* 0x0003e80008121848 */
[----:B------:R-:W-:Y:S01]  /*34650*/  STL [R1+0x300], R32 ;  /* 0x0003002001007387 */ /* 0x000fe20000100800 */
[----:B------:R-:W-:-:S03]  /*34660*/  IADD3 R9, P2, R9, UR7, RZ ;  /* 0x0000000709097c10 */ /* 0x000fc6000ff5e0ff */
[----:B------:R-:W-:Y:S01]  /*34670*/  STL [R1+0x344], R29 ;  /* 0x0003441d01007387 */ /* 0x000fe20000100800 */
[----:B-1----:R-:W-:Y:S02]  /*34680*/  IMAD.MOV.U32 R2, RZ, RZ, R13 ;  /* 0x000000ffff027224 */ /* 0x002fe400078e000d */
[----:B------:R-:W-:Y:S01]  /*34690*/  IMAD.MOV.U32 R3, RZ, RZ, R14 ;  /* 0x000000ffff037224 */ /* 0x000fe200078e000e */
[----:B------:R-:W-:Y:S04]  /*346a0*/  STL [R1+0x340], R30 ;  /* 0x0003401e01007387 */ /* 0x000fe80000100800 */
[----:B------:R1:W-:Y:S01]  /*346b0*/  LDGSTS.E [R8+0x5de00], [R2.64], P0 ;  /* 0x5de0000002087fae */ /* 0x0003e20008121848 */
[----:B------:R-:W-:-:S03]  /*346c0*/  IADD3.X R12, R12, UR6, RZ, P1, !PT ;  /* 0x000000060c0c7c10 */ /* 0x000fc60008ffe4ff */
[----:B------:R-:W-:Y:S04]  /*346d0*/  STL [R1+0x384], R15 ;  /* 0x0003840f01007387 */ /* 0x000fe80000100800 */
[----:B------:R-:W-:Y:S01]  /*346e0*/  STL [R1+0x380], R28 ;  /* 0x0003801c01007387 */ /* 0x000fe20000100800 */
[----:B-1----:R-:W-:Y:S02]  /*346f0*/  IMAD.MOV.U32 R2, RZ, RZ, R11 ;  /* 0x000000ffff027224 */ /* 0x002fe400078e000b */
[----:B------:R-:W-:Y:S01]  /*34700*/  IMAD.MOV.U32 R3, RZ, RZ, R12 ;  /* 0x000000ffff037224 */ /* 0x000fe200078e000c */
[----:B------:R-:W-:Y:S04]  /*34710*/  STL [R1+0x3c4], R13 ;  /* 0x0003c40d01007387 */ /* 0x000fe80000100800 */
[----:B------:R-:W-:Y:S04]  /*34720*/  STL [R1+0x3c0], R14 ;  /* 0x0003c00e01007387 */ /* 0x000fe80000100800 */
[----:B------:R-:W-:Y:S01]  /*34730*/  STL [R1+0x404], R11 ;  /* 0x0004040b01007387 */ /* 0x000fe20000100800 */
[----:B------:R-:W-:-:S03]  /*34740*/  IADD3.X R10, R10, UR6, RZ, P2, !PT ;  /* 0x000000060a0a7c10 */ /* 0x000fc600097fe4ff */
[----:B------:R-:W-:Y:S04]  /*34750*/  STL [R1+0x400], R12 ;  /* 0x0004000c01007387 */ /* 0x000fe80000100800 */
[----:B------:R1:W-:Y:S04]  /*34760*/  LDGSTS.E [R8+0x5ee00], [R2.64], P0 ;  /* 0x5ee0000002087fae */ /* 0x0003e80008121848 */
[----:B------:R2:W-:Y:S01]  /*34770*/  STL [R1+0x444], R9 ;  /* 0x0004440901007387 */ /* 0x0005e20000100800 */
[----:B-1----:R-:W-:Y:S01]  /*34780*/  IMAD.MOV.U32 R2, RZ, RZ, R9 ;  /* 0x000000ffff027224 */ /* 0x002fe200078e0009 */
[----:B--2---:R-:W-:Y:S01]  /*34790*/  SHF.R.S32.HI R9, RZ, 0x1f, R196 ;  /* 0x0000001fff097819 */ /* 0x004fe200000114c4 */
[----:B------:R-:W-:-:S03]  /*347a0*/  IMAD.MOV.U32 R3, RZ, RZ, R10 ;  /* 0x000000ffff037224 */ /* 0x000fc600078e000a */
[----:B------:R-:W-:Y:S01]  /*347b0*/  LEA.HI R9, R9, R196, RZ, 0x7 ;  /* 0x000000c409097211 */ /* 0x000fe200078f38ff */
[----:B------:R1:W-:Y:S03]  /*347c0*/  STL [R1+0x440], R10 ;  /* 0x0004400a01007387 */ /* 0x0003e60000100800 */
[----:B------:R-:W-:Y:S01]  /*347d0*/  SHF.R.S32.HI R9, RZ, 0x7, R9 ;  /* 0x00000007ff097819 */ /* 0x000fe20000011409 */
[----:B------:R1:W-:Y:S03]  /*347e0*/  LDGSTS.E [R8+0x5fe00], [R2.64], P0 ;  /* 0x5fe0000002087fae */ /* 0x0003e60008121848 */
[----:B------:R-:W-:Y:S01]  /*347f0*/  ISETP.NE.U32.AND P0, PT, R201, R9, PT ;  /* 0x00000009c900720c */ /* 0x000fe20003f05070 */
[C---:B------:R-:W-:Y:S01]  /*34800*/  HMMA.1688.F32.TF32 R152, R112.reuse, R58, R152 ;  /* 0x0000003a7098723c */ /* 0x040fe20000081098 */
[----:B------:R-:W0:Y:S07]  /*34810*/  LDGDEPBAR ;  /* 0x00000000000079af */ /* 0x000e2e0000000000 */
[----:B------:R-:W-:Y:S08]  /*34820*/  HMMA.1688.F32.TF32 R148, R112, R62, R148 ;  /* 0x0000003e7094723c */ /* 0x000ff00000081094 */
[C---:B------:R-:W-:Y:S08]  /*34830*/  HMMA.1688.F32.TF32 R172, R96.reuse, R50, R172 ;  /* 0x0000003260ac723c */ /* 0x040ff000000810ac */
[C---:B------:R-:W-:Y:S08]  /*34840*/  HMMA.1688.F32.TF32 R72, R96.reuse, R58, R72 ;  /* 0x0000003a6048723c */ /* 0x040ff00000081048 */
[----:B------:R-:W-:Y:S01]  /*34850*/  HMMA.1688.F32.TF32 R76, R96, R62, R76 ;  /* 0x0000003e604c723c */ /* 0x000fe2000008104c */
[----:B-1----:R-:W-:Y:S01]  /*34860*/  @!P0 CALL.REL.NOINC `(.L_x_0) ;  /* 0x0000001000008944 */ /* 0x002fe20003c00000 */
[----:B------:R-:W-:Y:S06]  /*34870*/  BRA `(.L_x_1) ;  /* 0xffff1d5000007947 */ /* 0x000fec000383ffff */
.L_x_0:
[----:B--2--5:R-:W2:Y:S01]  /*34880*/  LDL.LU R11, [R1+0xa58] ;  /* 0x000a5800010b7983 */ /* 0x024ea20000300800 */
[----:B------:R-:W-:-:S04]  /*34890*/  DEPBAR.LE SB0, 0x0 ;  /* 0x000080000000791a */ /* 0x000fc80000000000 */
[----:B------:R-:W3:Y:S04]  /*348a0*/  LDL.LU R10, [R1+0xa54] ;  /* 0x000a5400010a7983 */ /* 0x000ee80000300800 */
[----:B------:R-:W4:Y:S04]  /*348b0*/  LDL.LU R9, [R1+0xa50] ;  /* 0x000a500001097983 */ /* 0x000f280000300800 */
[----:B------:R-:W2:Y:S04]  /*348c0*/  LDL.LU R176, [R1+0x9f0] ;  /* 0x0009f00001b07983 */ /* 0x000ea80000300800 */
[----:B------:R-:W1:Y:S01]  /*348d0*/  S2R R12, SR_TID.X ;  /* 0x00000000000c7919 */ /* 0x000e620000002100 */
[----:B------:R-:W-:-:S02]  /*348e0*/  IMAD.MOV.U32 R14, RZ, RZ, R152 ;  /* 0x000000ffff0e7224 */ /* 0x000fc400078e0098 */
[----:B------:R-:W-:Y:S02]  /*348f0*/  IMAD.MOV.U32 R15, RZ, RZ, R153 ;  /* 0x000000ffff0f7224 */ /* 0x000fe400078e0099 */
[C---:B-1----:R-:W-:Y:S02]  /*34900*/  IMAD.SHL.U32 R2, R12.reuse, 0x200, RZ ;  /* 0x000002000c027824 */ /* 0x042fe400078e00ff */
[----:B------:R-:W-:-:S03]  /*34910*/  IMAD.SHL.U32 R0, R12, 0x20, RZ ;  /* 0x000000200c007824 */ /* 0x000fc600078e00ff */
[----:B------:R-:W-:Y:S01]  /*34920*/  LOP3.LUT R2, R2, 0x3000, RZ, 0xc0, !PT ;  /* 0x0000300002027812 */ /* 0x000fe200078ec0ff */
[----:B------:R-:W-:-:S03]  /*34930*/  IMAD.SHL.U32 R8, R12, 0x4, RZ ;  /* 0x000000040c087824 */ /* 0x000fc600078e00ff */
[----:B------:R-:W-:Y:S01]  /*34940*/  LOP3.LUT R2, R2, 0x60, R0, 0xf8, !PT ;  /* 0x0000006002027812 */ /* 0x000fe200078ef800 */
[C---:B------:R-:W-:Y:S02]  /*34950*/  IMAD.SHL.U32 R0, R12.reuse, 0x800, RZ ;  /* 0x000008000c007824 */ /* 0x040fe400078e00ff */
[C---:B------:R-:W-:Y:S01]  /*34960*/  IMAD.SHL.U32 R3, R12.reuse, 0x40, RZ ;  /* 0x000000400c037824 */ /* 0x040fe200078e00ff */
[----:B------:R-:W-:Y:S02]  /*34970*/  LOP3.LUT R12, R12, 0x7f, RZ, 0xc0, !PT ;  /* 0x0000007f0c0c7812 */ /* 0x000fe400078ec0ff */
[----:B------:R-:W-:Y:S02]  /*34980*/  LOP3.LUT R0, R0, 0x3000, RZ, 0xc0, !PT ;  /* 0x0000300000007812 */ /* 0x000fe400078ec0ff */
[----:B------:R-:W-:Y:S02]  /*34990*/  LOP3.LUT R2, R2, 0x170, R8, 0x78, !PT ;  /* 0x0000017002027812 */ /* 0x000fe400078e7808 */
[----:B------:R-:W-:Y:S01]  /*349a0*/  LOP3.LUT R3, R3, 0x800, RZ, 0xc0, !PT ;  /* 0x0000080003037812 */ /* 0x000fe200078ec0ff */
[----:B------:R-:W-:Y:S01]  /*349b0*/  IMAD R0, R12, 0x10, R0 ;  /* 0x000000100c007824 */ /* 0x000fe200078e0200 */
[----:B------:R-:W-:Y:S01]  /*349c0*/  BAR.SYNC.DEFER_BLOCKING 0x0 ;  /* 0x0000000000007b1d */ /* 0x000fe20000010000 */
[----:B------:R-:W-:-:S02]  /*349d0*/  IMAD.MOV.U32 R30, RZ, RZ, R72 ;  /* 0x000000ffff1e7224 */ /* 0x000fc400078e0048 */
[----:B------:R-:W-:Y:S02]  /*349e0*/  IMAD.MOV.U32 R31, RZ, RZ, R73 ;  /* 0x000000ffff1f7224 */ /* 0x000fe400078e0049 */
[----:B------:R-:W-:Y:S02]  /*349f0*/  IMAD.MOV.U32 R34, RZ, RZ, R124 ;  /* 0x000000ffff227224 */ /* 0x000fe400078e007c */
[----:B------:R-:W-:Y:S02]  /*34a00*/  IMAD.MOV.U32 R35, RZ, RZ, R125 ;  /* 0x000000ffff237224 */ /* 0x000fe400078e007d */
[----:B------:R-:W-:Y:S02]  /*34a10*/  IMAD.IADD R2, R3, 0x1, R2 ;  /* 0x0000000103027824 */ /* 0x000fe400078e0202 */
[----:B------:R-:W-:Y:S02]  /*34a20*/  IMAD.MOV.U32 R8, RZ, RZ, R100 ;  /* 0x000000ffff087224 */ /* 0x000fe400078e0064 */
[----:B------:R-:W-:-:S02]  /*34a30*/  IMAD.MOV.U32 R12, RZ, RZ, R156 ;  /* 0x000000ffff0c7224 */ /* 0x000fc400078e009c */
        /* <DEDUP_REMOVED lines=10> */
[----:B------:R-:W-:Y:S01]  /*34ae0*/  IMAD.MOV.U32 R125, RZ, RZ, R183 ;  /* 0x000000ffff7d7224 */ /* 0x000fe200078e00b7 */
[----:B------:R1:W-:Y:S04]  /*34af0*/  STS.128 [R2+0x200], R12 ;  /* 0x0002000c02007388 */ /* 0x0003e80000000c00 */
[----:B------:R-:W-:Y:S04]  /*34b00*/  STS.128 [R2+0x280], R152 ;  /* 0x0002809802007388 */ /* 0x000fe80000000c00 */
[----:B------:R-:W-:Y:S04]  /*34b10*/  STS.128 [R2+0x400], R28 ;  /* 0x0004001c02007388 */ /* 0x000fe80000000c00 */
[----:B------:R-:W-:Y:S04]  /*34b20*/  STS.128 [R2+0x480], R72 ;  /* 0x0004804802007388 */ /* 0x000fe80000000c00 */
[----:B------:R-:W-:Y:S04]  /*34b30*/  STS.128 [R2+0x600], R32 ;  /* 0x0006002002007388 */ /* 0x000fe80000000c00 */
[----:B------:R-:W-:Y:S01]  /*34b40*/  STS.128 [R2+0x680], R124 ;  /* 0x0006807c02007388 */ /* 0x000fe20000000c00 */
[----:B------:R-:W-:Y:S01]  /*34b50*/  LOP3.LUT R3, R0, 0x60, RZ, 0x3c, !PT ;  /* 0x0000006000037812 */ /* 0x000fe200078e3cff */
[----:B-1----:R-:W-:-:S02]  /*34b60*/  IMAD.MOV.U32 R14, RZ, RZ, R88 ;  /* 0x000000ffff0e7224 */ /* 0x002fc400078e0058 */
        /* <DEDUP_REMOVED lines=27> */
[----:B------:R-:W-:Y:S01]  /*34d20*/  IMAD.MOV.U32 R27, RZ, RZ, R23 ;  /* 0x000000ffff1b7224 */ /* 0x000fe200078e0017 */
[----:B--2---:R-:W-:-:S04]  /*34d30*/  ISETP.GE.AND P0, PT, R176, c[0x0][0x178], PT ;  /* 0x00005e00b0007a0c */ /* 0x004fc80003f06270 */
[----:B------:R-:W-:Y:S01]  /*34d40*/  ISETP.LT.AND P1, PT, R11, c[0x0][0x17c], !P0 ;  /* 0x00005f000b007a0c */ /* 0x000fe20004721270 */
[----:B------:R-:W-:Y:S01]  /*34d50*/  IMAD.MOV.U32 R11, RZ, RZ, R105 ;  /* 0x000000ffff0b7224 */ /* 0x000fe200078e0069 */
[----:B---3--:R-:W-:Y:S01]  /*34d60*/  ISETP.LT.AND P5, PT, R10, c[0x0][0x17c], !P0 ;  /* 0x00005f000a007a0c */ /* 0x008fe200047a1270 */
[----:B------:R-:W-:Y:S01]  /*34d70*/  IMAD.MOV.U32 R10, RZ, RZ, R104 ;  /* 0x000000ffff0a7224 */ /* 0x000fe200078e0068 */
[----:B----4-:R-:W-:Y:S01]  /*34d80*/  ISETP.LT.AND P4, PT, R9, c[0x0][0x17c], !P0 ;  /* 0x00005f0009007a0c */ /* 0x010fe20004781270 */
[----:B------:R-:W-:Y:S02]  /*34d90*/  IMAD.MOV.U32 R9, RZ, RZ, R101 ;  /* 0x000000ffff097224 */ /* 0x000fe400078e0065 */
[----:B------:R-:W-:Y:S02]  /*34da0*/  IMAD.MOV.U32 R104, RZ, RZ, R102 ;  /* 0x000000ffff687224 */ /* 0x000fe400078e0066 */
[----:B------:R-:W-:Y:S01]  /*34db0*/  IMAD.MOV.U32 R105, RZ, RZ, R103 ;  /* 0x000000ffff697224 */ /* 0x000fe200078e0067 */
[----:B------:R1:W-:Y:S04]  /*34dc0*/  STS.128 [R2], R8 ;  /* 0x0000000802007388 */ /* 0x0003e80000000c00 */
[----:B------:R-:W-:Y:S04]  /*34dd0*/  STS.128 [R2+0x80], R104 ;  /* 0x0000806802007388 */ /* 0x000fe80000000c00 */
[----:B------:R-:W-:Y:S01]  /*34de0*/  BAR.SYNC.DEFER_BLOCKING 0x0 ;  /* 0x0000000000007b1d */ /* 0x000fe20000010000 */
[----:B-1----:R-:W-:-:S02]  /*34df0*/  LOP3.LUT R9, R0, 0x20, RZ, 0x3c, !PT ;  /* 0x0000002000097812 */ /* 0x002fc400078e3cff */
[----:B------:R-:W-:-:S03]  /*34e00*/  LOP3.LUT R8, R0, 0x40, RZ, 0x3c, !PT ;  /* 0x0000004000087812 */ /* 0x000fc600078e3cff */
[----:B------:R-:W1:Y:S04]  /*34e10*/  LDS.128 R72, [R0] ;  /* 0x0000000000487984 */ /* 0x000e680000000c00 */
[----:B------:R-:W-:Y:S04]  /*34e20*/  LDS.128 R56, [R0+0x800] ;  /* 0x0008000000387984 */ /* 0x000fe80000000c00 */
[----:B------:R-:W2:Y:S04]  /*34e30*/  LDS.128 R28, [R9] ;  /* 0x00000000091c7984 */ /* 0x000ea80000000c00 */
[----:B------:R-:W-:Y:S04]  /*34e40*/  LDS.128 R48, [R9+0x800] ;  /* 0x0008000009307984 */ /* 0x000fe80000000c00 */
[----:B------:R-:W3:Y:S04]  /*34e50*/  LDS.128 R68, [R8] ;  /* 0x0000000008447984 */ /* 0x000ee80000000c00 */
[----:B------:R-:W-:Y:S04]  /*34e60*/  LDS.128 R44, [R8+0x800] ;  /* 0x00080000082c7984 */ /* 0x000fe80000000c00 */
[----:B------:R-:W4:Y:S04]  /*34e70*/  LDS.128 R60, [R3] ;  /* 0x00000000033c7984 */ /* 0x000f280000000c00 */
[----:B------:R-:W1:Y:S04]  /*34e80*/  LDS.128 R32, [R3+0x800] ;  /* 0x0008000003207984 */ /* 0x000e680000000c00 */
[----:B------:R-:W-:Y:S01]  /*34e90*/  BAR.SYNC.DEFER_BLOCKING 0x0 ;  /* 0x0000000000007b1d */ /* 0x000fe20000010000 */
        /* <DEDUP_REMOVED lines=9> */
[----:B------:R-:W-:Y:S01]  /*34f30*/  IMAD.MOV.U32 R93, RZ, RZ, R67 ;  /* 0x000000ffff5d7224 */ /* 0x000fe200078e0043 */
[----:B------:R1:W-:Y:S04]  /*34f40*/  STS.128 [R2], R12 ;  /* 0x0000000c02007388 */ /* 0x0003e80000000c00 */
[----:B------:R-:W-:Y:S04]  /*34f50*/  STS.128 [R2+0x80], R88 ;  /* 0x0000805802007388 */ /* 0x000fe80000000c00 */
[----:B------:R-:W-:Y:S04]  /*34f60*/  STS.128 [R2+0x200], R96 ;  /* 0x0002006002007388 */ /* 0x000fe80000000c00 */
[----:B------:R-:W-:Y:S04]  /*34f70*/  STS.128 [R2+0x280], R144 ;  /* 0x0002809002007388 */ /* 0x000fe80000000c00 */
[----:B------:R-:W-:Y:S04]  /*34f80*/  STS.128 [R2+0x400], R100 ;  /* 0x0004006402007388 */ /* 0x000fe80000000c00 */
[----:B------:R-:W-:Y:S04]  /*34f90*/  STS.128 [R2+0x480], R80 ;  /* 0x0004805002007388 */ /* 0x000fe80000000c00 */
[----:B------:R-:W-:Y:S04]  /*34fa0*/  STS.128 [R2+0x600], R76 ;  /* 0x0006004c02007388 */ /* 0x000fe80000000c00 */
[----:B------:R-:W-:Y:S04]  /*34fb0*/  STS.128 [R2+0x680], R92 ;  /* 0x0006805c02007388 */ /* 0x000fe80000000c00 */
[----:B------:R-:W-:Y:S01]  /*34fc0*/  BAR.SYNC.DEFER_BLOCKING 0x0 ;  /* 0x0000000000007b1d */ /* 0x000fe20000010000 */
[----:B-1----:R-:W-:-:S02]  /*34fd0*/  IMAD.MOV.U32 R14, RZ, RZ, R168 ;  /* 0x000000ffff0e7224 */ /* 0x002fc400078e00a8 */
[----:B------:R-:W-:Y:S02]  /*34fe0*/  IMAD.MOV.U32 R15, RZ, RZ, R169 ;  /* 0x000000ffff0f7224 */ /* 0x000fe400078e00a9 */
[----:B------:R-:W-:Y:S01]  /*34ff0*/  IMAD.MOV.U32 R66, RZ, RZ, R136 ;  /* 0x000000ffff427224 */ /* 0x000fe200078e0088 */
[----:B------:R-:W1:Y:S04]  /*35000*/  LDS.128 R76, [R0] ;  /* 0x00000000004c7984 */ /* 0x000e680000000c00 */
[----:B------:R-:W-:Y:S04]  /*35010*/  LDS.128 R80, [R0+0x800] ;  /* 0x0008000000507984 */ /* 0x000fe80000000c00 */
[----:B------:R-:W1:Y:S04]  /*35020*/  LDS.128 R88, [R9] ;  /* 0x0000000009587984 */ /* 0x000e680000000c00 */
[----:B------:R-:W-:Y:S04]  /*35030*/  LDS.128 R92, [R9+0x800] ;  /* 0x00080000095c7984 */ /* 0x000fe80000000c00 */
[----:B------:R-:W1:Y:S04]  /*35040*/  LDS.128 R96, [R8] ;  /* 0x0000000008607984 */ /* 0x000e680000000c00 */
[----:B------:R-:W-:Y:S04]  /*35050*/  LDS.128 R100, [R8+0x800] ;  /* 0x0008000008647984 */ /* 0x000fe80000000c00 */
[----:B------:R-:W1:Y:S04]  /*35060*/  LDS.128 R104, [R3] ;  /* 0x0000000003687984 */ /* 0x000e680000000c00 */
        /* <DEDUP_REMOVED lines=8> */
[----:B------:R-:W-:Y:S01]  /*350f0*/  IMAD.MOV.U32 R136, RZ, RZ, R142 ;  /* 0x000000ffff887224 */ /* 0x000fe200078e008e */
[----:B------:R-:W3:Y:S01]  /*35100*/  LDL.LU R141, [R1+0xb24] ;  /* 0x000b2400018d7983 */ /* 0x000ee20000300800 */
[----:B------:R-:W-:-:S02]  /*35110*/  IMAD.MOV.U32 R137, RZ, RZ, R143 ;  /* 0x000000ffff897224 */ /* 0x000fc400078e008f */
[----:B------:R-:W-:Y:S01]  /*35120*/  IMAD.MOV.U32 R126, RZ, RZ, R128 ;  /* 0x000000ffff7e7224 */ /* 0x000fe200078e0080 */
[----:B------:R-:W4:Y:S04]  /*35130*/  LDL.LU R140, [R1+0xb20] ;  /* 0x000b2000018c7983 */ /* 0x000f280000300800 */
[----:B------:R1:W-:Y:S04]  /*35140*/  STS.128 [R2], R12 ;  /* 0x0000000c02007388 */ /* 0x0003e80000000c00 */
[----:B------:R-:W-:Y:S04]  /*35150*/  STS.128 [R2+0x80], R168 ;  /* 0x000080a802007388 */ /* 0x000fe80000000c00 */
[----:B------:R-:W-:Y:S04]  /*35160*/  STS.128 [R2+0x200], R64 ;  /* 0x0002004002007388 */ /* 0x000fe80000000c00 */
[----:B------:R1:W-:Y:S04]  /*35170*/  STS.128 [R2+0x280], R136 ;  /* 0x0002808802007388 */ /* 0x0003e80000000c00 */
[----:B------:R-:W-:Y:S04]  /*35180*/  STS.128 [R2+0x400], R112 ;  /* 0x0004007002007388 */ /* 0x000fe80000000c00 */
[----:B------:R-:W-:Y:S04]  /*35190*/  STS.128 [R2+0x480], R40 ;  /* 0x0004802802007388 */ /* 0x000fe80000000c00 */
[----:B------:R-:W-:Y:S04]  /*351a0*/  STS.128 [R2+0x600], R52 ;  /* 0x0006003402007388 */ /* 0x000fe80000000c00 */
[----:B------:R-:W-:Y:S04]  /*351b0*/  STS.128 [R2+0x680], R24 ;  /* 0x0006801802007388 */ /* 0x000fe80000000c00 */
[----:B------:R-:W-:Y:S01]  /*351c0*/  BAR.SYNC.DEFER_BLOCKING 0x0 ;  /* 0x0000000000007b1d */ /* 0x000fe20000010000 */
[----:B-1----:R-:W-:-:S02]  /*351d0*/  IMAD.MOV.U32 R12, RZ, RZ, R164 ;  /* 0x000000ffff0c7224 */ /* 0x002fc400078e00a4 */
[----:B------:R-:W-:Y:S02]  /*351e0*/  IMAD.MOV.U32 R13, RZ, RZ, R165 ;  /* 0x000000ffff0d7224 */ /* 0x000fe400078e00a5 */
[----:B------:R-:W-:Y:S02]  /*351f0*/  IMAD.MOV.U32 R14, RZ, RZ, R160 ;  /* 0x000000ffff0e7224 */ /* 0x000fe400078e00a0 */
[----:B------:R-:W-:Y:S02]  /*35200*/  IMAD.MOV.U32 R127, RZ, RZ, R129 ;  /* 0x000000ffff7f7224 */ /* 0x000fe400078e0081 */
[----:B------:R-:W-:Y:S02]  /*35210*/  IMAD.MOV.U32 R124, RZ, RZ, R132 ;  /* 0x000000ffff7c7224 */ /* 0x000fe400078e0084 */
[----:B------:R-:W-:Y:S01]  /*35220*/  IMAD.MOV.U32 R125, RZ, RZ, R133 ;  /* 0x000000ffff7d7224 */ /* 0x000fe200078e0085 */
[----:B------:R-:W-:Y:S01]  /*35230*/  ISETP.LT.AND P2, PT, R200, c[0x0][0x17c], !P0 ;  /* 0x00005f00c8007a0c */ /* 0x000fe20004741270 */
[----:B------:R-:W-:Y:S01]  /*35240*/  IMAD.MOV.U32 R15, RZ, RZ, R161 ;  /* 0x000000ffff0f7224 */ /* 0x000fe200078e00a1 */
[----:B------:R-:W4:Y:S04]  /*35250*/  LDL.LU R139, [R1+0xb30] ;  /* 0x000b3000018b7983 */ /* 0x000f280000300800 */
        /* <DEDUP_REMOVED lines=11> */
[----:B------:R-:W-:Y:S01]  /*35310*/  IMAD.MOV.U32 R128, RZ, RZ, R134 ;  /* 0x000000ffff807224 */ /* 0x000fe200078e0086 */
[----:B------:R-:W4:Y:S01]  /*35320*/  LDL.LU R138, [R1+0xb2c] ;  /* 0x000b2c00018a7983 */ /* 0x000f220000300800 */
[----:B------:R-:W-:Y:S02]  /*35330*/  IMAD.MOV.U32 R129, RZ, RZ, R135 ;  /* 0x000000ffff817224 */ /* 0x000fe400078e0087 */
[----:B------:R-:W-:Y:S01]  /*35340*/  IMAD R10, R176, c[0x0][0x194], RZ ;  /* 0x00006500b00a7a24 */ /* 0x000fe200078e02ff */
[----:B------:R-:W4:Y:S04]  /*35350*/  LDL.LU R137, [R1+0xb34] ;  /* 0x000b340001897983 */ /* 0x000f280000300800 */
[----:B------:R1:W-:Y:S04]  /*35360*/  STS.128 [R2], R12 ;  /* 0x0000000c02007388 */ /* 0x0003e80000000c00 */
[----:B------:R-:W-:Y:S04]  /*35370*/  STS.128 [R2+0x80], R160 ;  /* 0x000080a002007388 */ /* 0x000fe80000000c00 */
[----:B------:R-:W-:Y:S04]  /*35380*/  STS.128 [R2+0x200], R124 ;  /* 0x0002007c02007388 */ /* 0x000fe80000000c00 */
[----:B------:R-:W-:Y:S01]  /*35390*/  STS.128 [R2+0x280], R128 ;  /* 0x0002808002007388 */ /* 0x000fe20000000c00 */
[----:B-1----:R-:W-:Y:S01]  /*353a0*/  IMAD.MOV.U32 R14, RZ, RZ, R36 ;  /* 0x000000ffff0e7224 */ /* 0x002fe200078e0024 */
[----:B------:R-:W-:Y:S01]  /*353b0*/  LEA R132, P3, R10, c[0x0][0x170], 0x2 ;  /* 0x00005c000a847a11 */ /* 0x000fe200078610ff */
[----:B------:R-:W-:Y:S01]  /*353c0*/  IMAD.MOV.U32 R15, RZ, RZ, R37 ;  /* 0x000000ffff0f7224 */ /* 0x000fe200078e0025 */
[----:B------:R-:W4:Y:S01]  /*353d0*/  LDL.LU R136, [R1+0xb3c] ;  /* 0x000b3c0001887983 */ /* 0x000f220000300800 */
        /* <DEDUP_REMOVED lines=10> */
[----:B------:R1:W-:Y:S04]  /*35480*/  STS.128 [R2+0x400], R12 ;  /* 0x0004000c02007388 */ /* 0x0003e80000000c00 */
[----:B------:R-:W-:Y:S04]  /*35490*/  STS.128 [R2+0x480], R36 ;  /* 0x0004802402007388 */ /* 0x000fe80000000c00 */
[----:B------:R-:W-:Y:S04]  /*354a0*/  STS.128 [R2+0x600], R84 ;  /* 0x0006005402007388 */ /* 0x000fe80000000c00 */
[----:B------:R2:W-:Y:S01]  /*354b0*/  STS.128 [R2+0x680], R4 ;  /* 0x0006800402007388 */ /* 0x0005e20000000c00 */
[----:B------:R-:W-:Y:S01]  /*354c0*/  IMAD R200, R200, c[0x0][0x198], RZ ;  /* 0x00006600c8c87a24 */ /* 0x000fe200078e02ff */
[----:B-1----:R-:W-:-:S02]  /*354d0*/  LEA.HI.X.SX32 R12, R10, c[0x0][0x174], 0x2, P3 ;  /* 0x00005d000a0c7a11 */ /* 0x002fc400018f16ff */
[----:B------:R-:W-:Y:S02]  /*354e0*/  BAR.SYNC.DEFER_BLOCKING 0x0 ;  /* 0x0000000000007b1d */ /* 0x000fe40000010000 */
[----:B------:R-:W-:-:S04]  /*354f0*/  LEA R10, P3, R200, R132, 0x2 ;  /* 0x00000084c80a7211 */ /* 0x000fc800078610ff */
[C---:B------:R-:W-:Y:S02]  /*35500*/  LEA.HI.X.SX32 R11, R200.reuse, R12, 0x2, P3 ;  /* 0x0000000cc80b7211 */ /* 0x040fe400018f16ff */
[----:B------:R-:W-:-:S04]  /*35510*/  IADD3 R13, R200, c[0x0][0x198], RZ ;  /* 0x00006600c80d7a10 */ /* 0x000fc80007ffe0ff */
[C---:B------:R-:W-:Y:S02]  /*35520*/  IADD3 R15, R13.reuse, c[0x0][0x198], RZ ;  /* 0x000066000d0f7a10 */ /* 0x040fe40007ffe0ff */
[-C--:B--2---:R-:W-:Y:S02]  /*35530*/  LEA R4, P3, R13, R132.reuse, 0x2 ;  /* 0x000000840d047211 */ /* 0x084fe400078610ff */
[----:B------:R-:W-:Y:S02]  /*35540*/  LEA R6, P6, R15, R132, 0x2 ;  /* 0x000000840f067211 */ /* 0x000fe400078c10ff */
[-C--:B------:R-:W-:Y:S01]  /*35550*/  LEA.HI.X.SX32 R5, R13, R12.reuse, 0x2, P3 ;  /* 0x0000000c0d057211 */ /* 0x080fe200018f16ff */
[----:B------:R1:W-:Y:S01]  /*35560*/  @P2 STG.E [R10.64], R72 ;  /* 0x000000480a002986 */ /* 0x0003e2000c101908 */
[C---:B------:R-:W-:Y:S02]  /*35570*/  IADD3 R13, R15.reuse, c[0x0][0x198], RZ ;  /* 0x000066000f0d7a10 */ /* 0x040fe40007ffe0ff */
[----:B------:R-:W-:Y:S01]  /*35580*/  LEA.HI.X.SX32 R7, R15, R12, 0x2, P6 ;  /* 0x0000000c0f077211 */ /* 0x000fe200030f16ff */
[----:B-1----:R-:W2:Y:S04]  /*35590*/  LDL.LU R10, [R1+0xb40] ;  /* 0x000b4000010a7983 */ /* 0x002ea80000300800 */
[----:B------:R-:W2:Y:S01]  /*355a0*/  LDL.LU R14, [R1+0xb48] ;  /* 0x000b4800010e7983 */ /* 0x000ea20000300800 */
[----:B------:R-:W-:-:S03]  /*355b0*/  IADD3 R15, R13, c[0x0][0x198], RZ ;  /* 0x000066000d0f7a10 */ /* 0x000fc60007ffe0ff */
[----:B------:R-:W2:Y:S04]  /*355c0*/  LDL.LU R16, [R1+0xb4c] ;  /* 0x000b4c0001107983 */ /* 0x000ea80000300800 */
[----:B------:R-:W-:Y:S04]  /*355d0*/  @P1 STG.E [R4.64], R73 ;  /* 0x0000004904001986 */ /* 0x000fe8000c101908 */
[----:B------:R1:W-:Y:S01]  /*355e0*/  @P5 STG.E [R6.64], R28 ;  /* 0x0000001c06005986 */ /* 0x0003e2000c101908 */
[----:B------:R-:W-:-:S03]  /*355f0*/  IADD3 R11, R15, c[0x0][0x198], RZ ;  /* 0x000066000f0b7a10 */ /* 0x000fc60007ffe0ff */
[----:B------:R-:W2:Y:S01]  /*35600*/  LDL.LU R17, [R1+0xb54] ;  /* 0x000b540001117983 */ /* 0x000ea20000300800 */
[----:B-1----:R-:W-:-:S04]  /*35610*/  LEA R6, P6, R15, R132, 0x2 ;  /* 0x000000840f067211 */ /* 0x002fc800078c10ff */
[----:B------:R-:W-:Y:S02]  /*35620*/  LEA.HI.X.SX32 R7, R15, R12, 0x2, P6 ;  /* 0x0000000c0f077211 */ /* 0x000fe400030f16ff */
[----:B------:R-:W2:Y:S04]  /*35630*/  LDL.LU R15, [R1+0xb58] ;  /* 0x000b5800010f7983 */ /* 0x000ea80000300800 */
[----:B------:R-:W2:Y:S01]  /*35640*/  LDL.LU R2, [R1+0xb5c] ;  /* 0x000b5c0001027983 */ /* 0x000ea20000300800 */
[----:B------:R-:W-:-:S04]  /*35650*/  LEA R4, P1, R13, R132, 0x2 ;  /* 0x000000840d047211 */ /* 0x000fc800078210ff */
[----:B------:R-:W-:Y:S02]  /*35660*/  LEA.HI.X.SX32 R5, R13, R12, 0x2, P1 ;  /* 0x0000000c0d057211 */ /* 0x000fe400008f16ff */
[----:B------:R-:W-:-:S03]  /*35670*/  IADD3 R13, R11, c[0x0][0x198], RZ ;  /* 0x000066000b0d7a10 */ /* 0x000fc60007ffe0ff */
[----:B------:R1:W-:Y:S02]  /*35680*/  @P4 STG.E [R4.64], R29 ;  /* 0x0000001d04004986 */ /* 0x0003e4000c101908 */
[----:B-1----:R-:W-:-:S04]  /*35690*/  LEA R4, P6, R11, R132, 0x2 ;  /* 0x000000840b047211 */ /* 0x002fc800078c10ff */
[----:B------:R-:W-:Y:S02]  /*356a0*/  LEA.HI.X.SX32 R5, R11, R12, 0x2, P6 ;  /* 0x0000000c0b057211 */ /* 0x000fe400030f16ff */
[----:B------:R-:W-:Y:S02]  /*356b0*/  IADD3 R11, R13, c[0x0][0x198], RZ ;  /* 0x000066000d0b7a10 */ /* 0x000fe40007ffe0ff */
[----:B---3--:R-:W-:Y:S02]  /*356c0*/  ISETP.LT.AND P3, PT, R141, c[0x0][0x17c], !P0 ;  /* 0x00005f008d007a0c */ /* 0x008fe40004761270 */
[----:B----4-:R-:W-:-:S11]  /*356d0*/  ISETP.LT.AND P2, PT, R140, c[0x0][0x17c], !P0 ;  /* 0x00005f008c007a0c */ /* 0x010fd60004741270 */
[----:B------:R1:W-:Y:S04]  /*356e0*/  @P3 STG.E [R6.64], R68 ;  /* 0x0000004406003986 */ /* 0x0003e8000c101908 */
[----:B------:R3:W-:Y:S01]  /*356f0*/  @P2 STG.E [R4.64], R69 ;  /* 0x0000004504002986 */ /* 0x0007e2000c101908 */
[----:B-1----:R-:W-:-:S04]  /*35700*/  LEA R6, P6, R13, R132, 0x2 ;  /* 0x000000840d067211 */ /* 0x002fc800078c10ff */
[----:B------:R-:W-:Y:S02]  /*35710*/  LEA.HI.X.SX32 R7, R13, R12, 0x2, P6 ;  /* 0x0000000c0d077211 */ /* 0x000fe400030f16ff */
[C---:B---3--:R-:W-:Y:S02]  /*35720*/  LEA R4, P6, R11.reuse, R132, 0x2 ;  /* 0x000000840b047211 */ /* 0x048fe400078c10ff */
[C---:B------:R-:W-:Y:S02]  /*35730*/  IADD3 R13, R11.reuse, c[0x0][0x198], RZ ;  /* 0x000066000b0d7a10 */ /* 0x040fe40007ffe0ff */
[----:B------:R-:W-:Y:S02]  /*35740*/  LEA.HI.X.SX32 R5, R11, R12, 0x2, P6 ;  /* 0x0000000c0b057211 */ /* 0x000fe400030f16ff */
[----:B------:R-:W-:Y:S02]  /*35750*/  IADD3 R11, R13, c[0x0][0x198], RZ ;  /* 0x000066000d0b7a10 */ /* 0x000fe40007ffe0ff */
[----:B------:R-:W-:-:S13]  /*35760*/  ISETP.LT.AND P1, PT, R139, c[0x0][0x17c], !P0 ;  /* 0x00005f008b007a0c */ /* 0x000fda0004721270 */
[----:B------:R1:W-:Y:S02]  /*35770*/  @P1 STG.E [R6.64], R60 ;  /* 0x0000003c06001986 */ /* 0x0003e4000c101908 */
[----:B-1----:R-:W-:-:S04]  /*35780*/  LEA R6, P6, R13, R132, 0x2 ;  /* 0x000000840d067211 */ /* 0x002fc800078c10ff */
[----:B------:R-:W-:Y:S02]  /*35790*/  LEA.HI.X.SX32 R7, R13, R12, 0x2, P6 ;  /* 0x0000000c0d077211 */ /* 0x000fe400030f16ff */
[----:B------:R-:W-:Y:S02]  /*357a0*/  IADD3 R13, R11, c[0x0][0x198], RZ ;  /* 0x000066000b0d7a10 */ /* 0x000fe40007ffe0ff */
[----:B------:R-:W-:Y:S02]  /*357b0*/  ISETP.LT.AND P5, PT, R138, c[0x0][0x17c], !P0 ;  /* 0x00005f008a007a0c */ /* 0x000fe400047a1270 */
[----:B------:R-:W-:-:S11]  /*357c0*/  ISETP.LT.AND P4, PT, R137, c[0x0][0x17c], !P0 ;  /* 0x00005f0089007a0c */ /* 0x000fd60004781270 */
[----:B------:R1:W-:Y:S04]  /*357d0*/  @P5 STG.E [R4.64], R61 ;  /* 0x0000003d04005986 */ /* 0x0003e8000c101908 */
[----:B------:R3:W-:Y:S01]  /*357e0*/  @P4 STG.E [R6.64], R56 ;  /* 0x0000003806004986 */ /* 0x0007e2000c101908 */
[----:B-1----:R-:W-:-:S04]  /*357f0*/  LEA R4, P6, R11, R132, 0x2 ;  /* 0x000000840b047211 */ /* 0x002fc800078c10ff */
[----:B------:R-:W-:Y:S02]  /*35800*/  LEA.HI.X.SX32 R5, R11, R12, 0x2, P6 ;  /* 0x0000000c0b057211 */ /* 0x000fe400030f16ff */
[C---:B---3--:R-:W-:Y:S02]  /*35810*/  LEA R6, P6, R13.reuse, R132, 0x2 ;  /* 0x000000840d067211 */ /* 0x048fe400078c10ff */
[----:B------:R-:W-:Y:S02]  /*35820*/  ISETP.LT.AND P3, PT, R136, c[0x0][0x17c], !P0 ;  /* 0x00005f0088007a0c */ /* 0x000fe40004761270 */
[----:B------:R-:W-:-:S11]  /*35830*/  LEA.HI.X.SX32 R7, R13, R12, 0x2, P6 ;  /* 0x0000000c0d077211 */ /* 0x000fd600030f16ff */
[----:B------:R1:W-:Y:S01]  /*35840*/  @P3 STG.E [R4.64], R57 ;  /* 0x0000003904003986 */ /* 0x0003e2000c101908 */
[----:B--2---:R-:W-:-:S03]  /*35850*/  ISETP.LT.AND P2, PT, R10, c[0x0][0x17c], !P0 ;  /* 0x00005f000a007a0c */ /* 0x004fc60004741270 */
[----:B------:R-:W2:Y:S01]  /*35860*/  LDL.LU R10, [R1+0xb60] ;  /* 0x000b6000010a7983 */ /* 0x000ea20000300800 */
[----:B------:R-:W-:-:S03]  /*35870*/  ISETP.LT.AND P1, PT, R14, c[0x0][0x17c], !P0 ;  /* 0x00005f000e007a0c */ /* 0x000fc60004721270 */
[----:B------:R-:W3:Y:S01]  /*35880*/  LDL.LU R14, [R1+0xb68] ;  /* 0x000b6800010e7983 */ /* 0x000ee20000300800 */
[----:B------:R-:W-:-:S03]  /*35890*/  ISETP.LT.AND P5, PT, R16, c[0x0][0x17c], !P0 ;  /* 0x00005f0010007a0c */ /* 0x000fc600047a1270 */
[----:B------:R-:W4:Y:S04]  /*358a0*/  LDL.LU R16, [R1+0xb64] ;  /* 0x000b640001107983 */ /* 0x000f280000300800 */
[----:B------:R1:W-:Y:S01]  /*358b0*/  @P2 STG.E [R6.64], R48 ;  /* 0x0000003006002986 */ /* 0x0003e2000c101908 */
[----:B------:R-:W-:-:S03]  /*358c0*/  ISETP.LT.AND P4, PT, R17, c[0x0][0x17c], !P0 ;  /* 0x00005f0011007a0c */ /* 0x000fc60004781270 */
[----:B------:R-:W4:Y:S01]  /*358d0*/  LDL.LU R17, [R1+0xb70] ;  /* 0x000b700001117983 */ /* 0x000f220000300800 */
[----:B------:R-:W-:-:S03]  /*358e0*/  ISETP.LT.AND P3, PT, R15, c[0x0][0x17c], !P0 ;  /* 0x00005f000f007a0c */ /* 0x000fc60004761270 */
[----:B------:R-:W4:Y:S01]  /*358f0*/  LDL.LU R15, [R1+0xb74] ;  /* 0x000b7400010f7983 */ /* 0x000f220000300800 */
[----:B------:R-:W-:-:S03]  /*35900*/  ISETP.LT.AND P2, PT, R2, c[0x0][0x17c], !P0 ;  /* 0x00005f0002007a0c */ /* 0x000fc60004741270 */
[----:B------:R-:W4:Y:S01]  /*35910*/  LDL.LU R2, [R1+0xb7c] ;  /* 0x000b7c0001027983 */ /* 0x000f220000300800 */
[----:B------:R-:W-:-:S04]  /*35920*/  IADD3 R11, R13, c[0x0][0x198], RZ ;  /* 0x000066000d0b7a10 */ /* 0x000fc80007ffe0ff */
[C---:B-1----:R-:W-:Y:S02]  /*35930*/  LEA R4, P6, R11.reuse, R132, 0x2 ;  /* 0x000000840b047211 */ /* 0x042fe400078c10ff */
[C---:B------:R-:W-:Y:S02]  /*35940*/  IADD3 R13, R11.reuse, c[0x0][0x198], RZ ;  /* 0x000066000b0d7a10 */ /* 0x040fe40007ffe0ff */
[----:B------:R-:W-:Y:S02]  /*35950*/  LEA.HI.X.SX32 R5, R11, R12, 0x2, P6 ;  /* 0x0000000c0b057211 */ /* 0x000fe400030f16ff */
[C---:B------:R-:W-:Y:S02]  /*35960*/  LEA R6, P6, R13.reuse, R132, 0x2 ;  /* 0x000000840d067211 */ /* 0x040fe400078c10ff */
[C---:B------:R-:W-:Y:S01]  /*35970*/  IADD3 R11, R13.reuse, c[0x0][0x198], RZ ;  /* 0x000066000d0b7a10 */ /* 0x040fe20007ffe0ff */
[----:B------:R1:W-:Y:S01]  /*35980*/  @P1 STG.E [R4.64], R49 ;  /* 0x0000003104001986 */ /* 0x0003e2000c101908 */
[----:B------:R-:W-:-:S02]  /*35990*/  LEA.HI.X.SX32 R7, R13, R12, 0x2, P6 ;  /* 0x0000000c0d077211 */ /* 0x000fc400030f16ff */
[----:B------:R-:W-:-:S03]  /*359a0*/  IADD3 R13, R11, c[0x0][0x198], RZ ;  /* 0x000066000b0d7a10 */ /* 0x000fc60007ffe0ff */
[----:B------:R1:W-:Y:S02]  /*359b0*/  @P5 STG.E [R6.64], R44 ;  /* 0x0000002c06005986 */ /* 0x0003e4000c101908 */
[----:B-1----:R-:W-:-:S04]  /*359c0*/  LEA R4, P6, R11, R132, 0x2 ;  /* 0x000000840b047211 */ /* 0x002fc800078c10ff */
[----:B------:R-:W-:Y:S02]  /*359d0*/  LEA.HI.X.SX32 R5, R11, R12, 0x2, P6 ;  /* 0x0000000c0b057211 */ /* 0x000fe400030f16ff */
[C---:B------:R-:W-:Y:S02]  /*359e0*/  LEA R6, P6, R13.reuse, R132, 0x2 ;  /* 0x000000840d067211 */ /* 0x040fe400078c10ff */
[C---:B------:R-:W-:Y:S01]  /*359f0*/  IADD3 R11, R13.reuse, c[0x0][0x198], RZ ;  /* 0x000066000d0b7a10 */ /* 0x040fe20007ffe0ff */
[----:B------:R1:W-:Y:S01]  /*35a00*/  @P4 STG.E [R4.64], R45 ;  /* 0x0000002d04004986 */ /* 0x0003e2000c101908 */
[----:B------:R-:W-:Y:S02]  /*35a10*/  LEA.HI.X.SX32 R7, R13, R12, 0x2, P6 ;  /* 0x0000000c0d077211 */ /* 0x000fe400030f16ff */
[----:B------:R-:W-:-:S03]  /*35a20*/  IADD3 R13, R11, c[0x0][0x198], RZ ;  /* 0x000066000b0d7a10 */ /* 0x000fc60007ffe0ff */
[----:B------:R1:W-:Y:S02]  /*35a30*/  @P3 STG.E [R6.64], R32 ;  /* 0x0000002006003986 */ /* 0x0003e4000c101908 */
[----:B-1----:R-:W-:-:S04]  /*35a40*/  LEA R4, P6, R11, R132, 0x2 ;  /* 0x000000840b047211 */ /* 0x002fc800078c10ff */
[----:B------:R-:W-:Y:S02]  /*35a50*/  LEA.HI.X.SX32 R5, R11, R12, 0x2, P6 ;  /* 0x0000000c0b057211 */ /* 0x000fe400030f16ff */
[----:B------:R-:W-:-:S04]  /*35a60*/  LEA R6, P6, R13, R132, 0x2 ;  /* 0x000000840d067211 */ /* 0x000fc800078c10ff */
[----:B------:R-:W-:Y:S01]  /*35a70*/  LEA.HI.X.SX32 R7, R13, R12, 0x2, P6 ;  /* 0x0000000c0d077211 */ /* 0x000fe200030f16ff */
[----:B------:R1:W-:Y:S01]  /*35a80*/  @P2 STG.E [R4.64], R33 ;  /* 0x0000002104002986 */ /* 0x0003e2000c101908 */
[----:B--2---:R-:W-:-:S03]  /*35a90*/  ISETP.LT.AND P1, PT, R10, c[0x0][0x17c], !P0 ;  /* 0x00005f000a007a0c */ /* 0x004fc60004721270 */
[----:B------:R-:W2:Y:S01]  /*35aa0*/  LDL.LU R10, [R1+0xb80] ;  /* 0x000b8000010a7983 */ /* 0x000ea20000300800 */
[----:B---3--:R-:W-:-:S03]  /*35ab0*/  ISETP.LT.AND P5, PT, R14, c[0x0][0x17c], !P0 ;  /* 0x00005f000e007a0c */ /* 0x008fc600047a1270 */
[----:B------:R-:W3:Y:S01]  /*35ac0*/  LDL.LU R14, [R1+0xb88] ;  /* 0x000b8800010e7983 */ /* 0x000ee20000300800 */
[----:B----4-:R-:W-:-:S03]  /*35ad0*/  ISETP.LT.AND P4, PT, R16, c[0x0][0x17c], !P0 ;  /* 0x00005f0010007a0c */ /* 0x010fc60004781270 */
        /* <DEDUP_REMOVED lines=111> */
[----:B------:R-:W4:Y:S04]  /*361d0*/  LDL.LU R17, [R1+0xbcc] ;  /* 0x000bcc0001117983 */ /* 0x000f280000300800 */
[----:B------:R-:W4:Y:S01]  /*361e0*/  LDL.LU R28, [R1+0xbc0] ;  /* 0x000bc000011c7983 */ /* 0x000f220000300800 */
[----:B------:R-:W-:-:S03]  /*361f0*/  ISETP.LT.AND P3, PT, R2, c[0x0][0x17c], !P0 ;  /* 0x00005f0002007a0c */ /* 0x000fc60004761270 */
[----:B------:R-:W4:Y:S01]  /*36200*/  LDL.LU R2, [R1+0xbb4] ;  /* 0x000bb40001027983 */ /* 0x000f220000300800 */
[----:B------:R-:W-:Y:S02]  /*36210*/  IADD3 R11, R13, c[0x0][0x198], RZ ;  /* 0x000066000d0b7a10 */ /* 0x000fe40007ffe0ff */
[----:B------:R-:W-:Y:S01]  /*36220*/  ISETP.LT.AND P4, PT, R15, c[0x0][0x17c], !P0 ;  /* 0x00005f000f007a0c */ /* 0x000fe20004781270 */
[----:B------:R-:W4:Y:S01]  /*36230*/  LDL.LU R29, [R1+0xba8] ;  /* 0x000ba800011d7983 */ /* 0x000f220000300800 */
[C---:B-1----:R-:W-:Y:S02]  /*36240*/  LEA R4, P6, R11.reuse, R132, 0x2 ;  /* 0x000000840b047211 */ /* 0x042fe400078c10ff */
[C---:B------:R-:W-:Y:S01]  /*36250*/  IADD3 R13, R11.reuse, c[0x0][0x198], RZ ;  /* 0x000066000b0d7a10 */ /* 0x040fe20007ffe0ff */
[----:B------:R-:W4:Y:S01]  /*36260*/  LDL.LU R19, [R1+0xb9c] ;  /* 0x000b9c0001137983 */ /* 0x000f220000300800 */
[----:B------:R-:W-:Y:S02]  /*36270*/  LEA.HI.X.SX32 R5, R11, R12, 0x2, P6 ;  /* 0x0000000c0b057211 */ /* 0x000fe400030f16ff */
[----:B------:R-:W-:-:S02]  /*36280*/  LEA R6, P6, R13, R132, 0x2 ;  /* 0x000000840d067211 */ /* 0x000fc400078c10ff */
[C---:B------:R-:W-:Y:S01]  /*36290*/  IADD3 R11, R13.reuse, c[0x0][0x198], RZ ;  /* 0x000066000d0b7a10 */ /* 0x040fe20007ffe0ff */
[----:B------:R1:W-:Y:S01]  /*362a0*/  @P2 STG.E [R4.64], R89 ;  /* 0x0000005904002986 */ /* 0x0003e2000c101908 */
[----:B------:R-:W-:Y:S02]  /*362b0*/  LEA.HI.X.SX32 R7, R13, R12, 0x2, P6 ;  /* 0x0000000c0d077211 */ /* 0x000fe400030f16ff */
[C---:B------:R-:W-:Y:S02]  /*362c0*/  IADD3 R13, R11.reuse, c[0x0][0x198], RZ ;  /* 0x000066000b0d7a10 */ /* 0x040fe40007ffe0ff */
[----:B-1----:R-:W-:Y:S02]  /*362d0*/  LEA R4, P6, R11, R132, 0x2 ;  /* 0x000000840b047211 */ /* 0x002fe400078c10ff */
[----:B------:R-:W-:Y:S02]  /*362e0*/  IADD3 R15, R13, c[0x0][0x198], RZ ;  /* 0x000066000d0f7a10 */ /* 0x000fe40007ffe0ff */
[----:B------:R-:W-:Y:S01]  /*362f0*/  LEA.HI.X.SX32 R5, R11, R12, 0x2, P6 ;  /* 0x0000000c0b057211 */ /* 0x000fe200030f16ff */
[----:B------:R1:W-:Y:S04]  /*36300*/  @P1 STG.E [R6.64], R96 ;  /* 0x0000006006001986 */ /* 0x0003e8000c101908 */
[----:B------:R1:W-:Y:S01]  /*36310*/  @P5 STG.E [R4.64], R97 ;  /* 0x0000006104005986 */ /* 0x0003e2000c101908 */
[----:B--2---:R-:W-:-:S02]  /*36320*/  ISETP.LT.AND P2, PT, R10, c[0x0][0x17c], !P0 ;  /* 0x00005f000a007a0c */ /* 0x004fc40004741270 */
[C---:B------:R-:W-:Y:S02]  /*36330*/  LEA R10, P6, R13.reuse, R132, 0x2 ;  /* 0x000000840d0a7211 */ /* 0x040fe400078c10ff */
[----:B---3--:R-:W-:Y:S02]  /*36340*/  ISETP.LT.AND P1, PT, R14, c[0x0][0x17c], !P0 ;  /* 0x00005f000e007a0c */ /* 0x008fe40004721270 */
[----:B------:R-:W-:Y:S02]  /*36350*/  LEA.HI.X.SX32 R11, R13, R12, 0x2, P6 ;  /* 0x0000000c0d0b7211 */ /* 0x000fe400030f16ff */
[C---:B------:R-:W-:Y:S02]  /*36360*/  LEA R14, P6, R15.reuse, R132, 0x2 ;  /* 0x000000840f0e7211 */ /* 0x040fe400078c10ff */
[----:B------:R-:W-:Y:S02]  /*36370*/  IADD3 R13, R15, c[0x0][0x198], RZ ;  /* 0x000066000f0d7a10 */ /* 0x000fe40007ffe0ff */
[----:B----4-:R-:W-:-:S02]  /*36380*/  ISETP.LT.AND P5, PT, R16, c[0x0][0x17c], !P0 ;  /* 0x00005f0010007a0c */ /* 0x010fc400047a1270 */
[----:B------:R-:W-:Y:S01]  /*36390*/  LEA.HI.X.SX32 R15, R15, R12, 0x2, P6 ;  /* 0x0000000c0f0f7211 */ /* 0x000fe200030f16ff */
[----:B------:R-:W2:Y:S01]  /*363a0*/  LDL.LU R16, [R1+0xb90] ;  /* 0x000b900001107983 */ /* 0x000ea20000300800 */
[----:B-1----:R-:W-:-:S03]  /*363b0*/  LEA R6, P6, R13, R132, 0x2 ;  /* 0x000000840d067211 */ /* 0x002fc600078c10ff */
[----:B------:R1:W-:Y:S01]  /*363c0*/  @P4 STG.E [R10.64], R104 ;  /* 0x000000680a004986 */ /* 0x0003e2000c101908 */
[----:B------:R-:W-:-:S03]  /*363d0*/  LEA.HI.X.SX32 R7, R13, R12, 0x2, P6 ;  /* 0x0000000c0d077211 */ /* 0x000fc600030f16ff */
[----:B------:R3:W-:Y:S01]  /*363e0*/  @P3 STG.E [R14.64], R105 ;  /* 0x000000690e003986 */ /* 0x0007e2000c101908 */
[----:B------:R-:W-:-:S03]  /*363f0*/  ISETP.LT.AND P3, PT, R28, c[0x0][0x17c], !P0 ;  /* 0x00005f001c007a0c */ /* 0x000fc60004761270 */
[----:B------:R-:W4:Y:S04]  /*36400*/  LDL.LU R18, [R1+0xb84] ;  /* 0x000b840001127983 */ /* 0x000f280000300800 */
[----:B------:R1:W-:Y:S04]  /*36410*/  @P2 STG.E [R6.64], R80 ;  /* 0x0000005006002986 */ /* 0x0003e8000c101908 */
[----:B------:R-:W4:Y:S01]  /*36420*/  LDL.LU R28, [R1+0xb78] ;  /* 0x000b7800011c7983 */ /* 0x000f220000300800 */
[----:B------:R-:W-:-:S03]  /*36430*/  ISETP.LT.AND P2, PT, R2, c[0x0][0x17c], !P0 ;  /* 0x00005f0002007a0c */ /* 0x000fc60004741270 */
[----:B------:R-:W4:Y:S01]  /*36440*/  LDL.LU R2, [R1+0xb6c] ;  /* 0x000b6c0001027983 */ /* 0x000f220000300800 */
[----:B------:R-:W-:Y:S02]  /*36450*/  ISETP.LT.AND P4, PT, R17, c[0x0][0x17c], !P0 ;  /* 0x00005f0011007a0c */ /* 0x000fe40004781270 */
[----:B------:R-:W-:-:S04]  /*36460*/  IADD3 R17, R13, c[0x0][0x198], RZ ;  /* 0x000066000d117a10 */ /* 0x000fc80007ffe0ff */
[C---:B------:R-:W-:Y:S02]  /*36470*/  LEA R4, P6, R17.reuse, R132, 0x2 ;  /* 0x0000008411047211 */ /* 0x040fe400078c10ff */
[C---:B------:R-:W-:Y:S02]  /*36480*/  IADD3 R13, R17.reuse, c[0x0][0x198], RZ ;  /* 0x00006600110d7a10 */ /* 0x040fe40007ffe0ff */
[----:B------:R-:W-:Y:S02]  /*36490*/  LEA.HI.X.SX32 R5, R17, R12, 0x2, P6 ;  /* 0x0000000c11057211 */ /* 0x000fe400030f16ff */
[C---:B-1----:R-:W-:Y:S02]  /*364a0*/  LEA R10, P6, R13.reuse, R132, 0x2 ;  /* 0x000000840d0a7211 */ /* 0x042fe400078c10ff */
[C---:B------:R-:W-:Y:S02]  /*364b0*/  IADD3 R17, R13.reuse, c[0x0][0x198], RZ ;  /* 0x000066000d117a10 */ /* 0x040fe40007ffe0ff */
[----:B------:R-:W-:-:S02]  /*364c0*/  LEA.HI.X.SX32 R11, R13, R12, 0x2, P6 ;  /* 0x0000000c0d0b7211 */ /* 0x000fc400030f16ff */
[C---:B---3--:R-:W-:Y:S02]  /*364d0*/  LEA R14, P6, R17.reuse, R132, 0x2 ;  /* 0x00000084110e7211 */ /* 0x048fe400078c10ff */
[C---:B------:R-:W-:Y:S02]  /*364e0*/  IADD3 R13, R17.reuse, c[0x0][0x198], RZ ;  /* 0x00006600110d7a10 */ /* 0x040fe40007ffe0ff */
[----:B------:R-:W-:Y:S02]  /*364f0*/  LEA.HI.X.SX32 R15, R17, R12, 0x2, P6 ;  /* 0x0000000c110f7211 */ /* 0x000fe400030f16ff */
[C---:B------:R-:W-:Y:S02]  /*36500*/  LEA R6, P6, R13.reuse, R132, 0x2 ;  /* 0x000000840d067211 */ /* 0x040fe400078c10ff */
[C---:B------:R-:W-:Y:S01]  /*36510*/  IADD3 R17, R13.reuse, c[0x0][0x198], RZ ;  /* 0x000066000d117a10 */ /* 0x040fe20007ffe0ff */
[----:B------:R1:W-:Y:S01]  /*36520*/  @P1 STG.E [R4.64], R81 ;  /* 0x0000005104001986 */ /* 0x0003e2000c101908 */
[----:B------:R-:W-:-:S02]  /*36530*/  LEA.HI.X.SX32 R7, R13, R12, 0x2, P6 ;  /* 0x0000000c0d077211 */ /* 0x000fc400030f16ff */
[----:B------:R-:W-:Y:S01]  /*36540*/  ISETP.LT.AND P1, PT, R29, c[0x0][0x17c], !P0 ;  /* 0x00005f001d007a0c */ /* 0x000fe20004721270 */
[----:B------:R3:W-:Y:S01]  /*36550*/  @P5 STG.E [R10.64], R92 ;  /* 0x0000005c0a005986 */ /* 0x0007e2000c101908 */
[----:B------:R-:W-:Y:S02]  /*36560*/  IADD3 R13, R17, c[0x0][0x198], RZ ;  /* 0x00006600110d7a10 */ /* 0x000fe40007ffe0ff */
[----:B------:R-:W-:Y:S01]  /*36570*/  ISETP.LT.AND P5, PT, R19, c[0x0][0x17c], !P0 ;  /* 0x00005f0013007a0c */ /* 0x000fe200047a1270 */
[----:B------:R-:W4:Y:S01]  /*36580*/  LDL.LU R29, [R1+0xb50] ;  /* 0x000b5000011d7983 */ /* 0x000f220000300800 */
[----:B-1----:R-:W-:-:S03]  /*36590*/  LEA R4, P6, R17, R132, 0x2 ;  /* 0x0000008411047211 */ /* 0x002fc600078c10ff */
[----:B------:R1:W-:Y:S01]  /*365a0*/  @P4 STG.E [R14.64], R93 ;  /* 0x0000005d0e004986 */ /* 0x0003e2000c101908 */
[----:B------:R-:W-:-:S03]  /*365b0*/  LEA.HI.X.SX32 R5, R17, R12, 0x2, P6 ;  /* 0x0000000c11057211 */ /* 0x000fc600030f16ff */
[----:B------:R-:W4:Y:S01]  /*365c0*/  LDL.LU R19, [R1+0xb44] ;  /* 0x000b440001137983 */ /* 0x000f220000300800 */
[----:B---3--:R-:W-:-:S04]  /*365d0*/  LEA R10, P6, R13, R132, 0x2 ;  /* 0x000000840d0a7211 */ /* 0x008fc800078c10ff */
[----:B------:R-:W-:Y:S01]  /*365e0*/  LEA.HI.X.SX32 R11, R13, R12, 0x2, P6 ;  /* 0x0000000c0d0b7211 */ /* 0x000fe200030f16ff */
[----:B------:R3:W-:Y:S04]  /*365f0*/  @P3 STG.E [R6.64], R100 ;  /* 0x0000006406003986 */ /* 0x0007e8000c101908 */
[----:B------:R1:W-:Y:S04]  /*36600*/  @P2 STG.E [R4.64], R101 ;  /* 0x0000006504002986 */ /* 0x0003e8000c101908 */
[----:B------:R1:W-:Y:S01]  /*36610*/  @P1 STG.E [R10.64], R108 ;  /* 0x0000006c0a001986 */ /* 0x0003e2000c101908 */
[----:B--2---:R-:W-:-:S03]  /*36620*/  ISETP.LT.AND P4, PT, R16, c[0x0][0x17c], !P0 ;  /* 0x00005f0010007a0c */ /* 0x004fc60004781270 */
[----:B------:R-:W2:Y:S01]  /*36630*/  LDL.LU R16, [R1+0xb38] ;  /* 0x000b380001107983 */ /* 0x000ea20000300800 */
[----:B----4-:R-:W-:-:S03]  /*36640*/  ISETP.LT.AND P3, PT, R18, c[0x0][0x17c], !P0 ;  /* 0x00005f0012007a0c */ /* 0x010fc60004761270 */
        /* <DEDUP_REMOVED lines=9> */
[C---:B---3--:R-:W-:Y:S02]  /*366e0*/  LEA R6, P6, R13.reuse, R132, 0x2 ;  /* 0x000000840d067211 */ /* 0x048fe400078c10ff */
[C---:B------:R-:W-:Y:S02]  /*366f0*/  IADD3 R17, R13.reuse, c[0x0][0x198], RZ ;  /* 0x000066000d117a10 */ /* 0x040fe40007ffe0ff */
[----:B------:R-:W-:-:S02]  /*36700*/  LEA.HI.X.SX32 R7, R13, R12, 0x2, P6 ;  /* 0x0000000c0d077211 */ /* 0x000fc400030f16ff */
[C---:B------:R-:W-:Y:S02]  /*36710*/  LEA R4, P6, R17.reuse, R132, 0x2 ;  /* 0x0000008411047211 */ /* 0x040fe400078c10ff */
[C---:B------:R-:W-:Y:S02]  /*36720*/  IADD3 R13, R17.reuse, c[0x0][0x198], RZ ;  /* 0x00006600110d7a10 */ /* 0x040fe40007ffe0ff */
[----:B------:R-:W-:Y:S02]  /*36730*/  LEA.HI.X.SX32 R5, R17, R12, 0x2, P6 ;  /* 0x0000000c11057211 */ /* 0x000fe400030f16ff */
[C---:B------:R-:W-:Y:S02]  /*36740*/  LEA R10, P6, R13.reuse, R132, 0x2 ;  /* 0x000000840d0a7211 */ /* 0x040fe400078c10ff */
[C---:B------:R-:W-:Y:S01]  /*36750*/  IADD3 R17, R13.reuse, c[0x0][0x198], RZ ;  /* 0x000066000d117a10 */ /* 0x040fe20007ffe0ff */
[----:B------:R1:W-:Y:S01]  /*36760*/  @P5 STG.E [R14.64], R109 ;  /* 0x0000006d0e005986 */ /* 0x0003e2000c101908 */
[----:B------:R-:W-:-:S02]  /*36770*/  LEA.HI.X.SX32 R11, R13, R12, 0x2, P6 ;  /* 0x0000000c0d0b7211 */ /* 0x000fc400030f16ff */
[----:B------:R-:W-:Y:S01]  /*36780*/  IADD3 R13, R17, c[0x0][0x198], RZ ;  /* 0x00006600110d7a10 */ /* 0x000fe20007ffe0ff */
[----:B------:R3:W-:Y:S01]  /*36790*/  @P4 STG.E [R6.64], R78 ;  /* 0x0000004e06004986 */ /* 0x0007e2000c101908 */
[----:B------:R-:W-:-:S03]  /*367a0*/  ISETP.LT.AND P5, PT, R29, c[0x0][0x17c], !P0 ;  /* 0x00005f001d007a0c */ /* 0x000fc600047a1270 */
[----:B------:R2:W-:Y:S01]  /*367b0*/  @P3 STG.E [R4.64], R79 ;  /* 0x0000004f04003986 */ /* 0x0005e2000c101908 */
[----:B-1----:R-:W-:-:S03]  /*367c0*/  LEA R14, P6, R17, R132, 0x2 ;  /* 0x00000084110e7211 */ /* 0x002fc600078c10ff */
[----:B------:R-:W4:Y:S01]  /*367d0*/  LDL.LU R29, [R1+0xb14] ;  /* 0x000b1400011d7983 */ /* 0x000f220000300800 */
[----:B------:R-:W-:Y:S02]  /*367e0*/  LEA.HI.X.SX32 R15, R17, R12, 0x2, P6 ;  /* 0x0000000c110f7211 */ /* 0x000fe400030f16ff */
[----:B------:R-:W-:Y:S02]  /*367f0*/  ISETP.LT.AND P4, PT, R19, c[0x0][0x17c], !P0 ;  /* 0x00005f0013007a0c */ /* 0x000fe40004781270 */
        /* <DEDUP_REMOVED lines=28> */
[----:B------:R-:W-:Y:S01]  /*369c0*/  IADD3 R13, R17, c[0x0][0x198], RZ ;  /* 0x00006600110d7a10 */ /* 0x000fe20007ffe0ff */
[----:B------:R3:W-:Y:S04]  /*369d0*/  @P3 STG.E [R10.64], R106 ;  /* 0x0000006a0a003986 */ /* 0x0007e8000c101908 */
[----:B------:R2:W-:Y:S01]  /*369e0*/  @P2 STG.E [R14.64], R107 ;  /* 0x0000006b0e002986 */ /* 0x0005e2000c101908 */
[----:B------:R-:W-:Y:S02]  /*369f0*/  ISETP.LT.AND P4, PT, R29, c[0x0][0x17c], !P0 ;  /* 0x00005f001d007a0c */ /* 0x000fe40004781270 */
[C---:B-1----:R-:W-:Y:S01]  /*36a00*/  LEA R4, P6, R17.reuse, R132, 0x2 ;  /* 0x0000008411047211 */ /* 0x042fe200078c10ff */
[----:B------:R-:W4:Y:S03]  /*36a10*/  LDL.LU R29, [R1+0xafc] ;  /* 0x000afc00011d7983 */ /* 0x000f260000300800 */
[----:B------:R-:W-:-:S02]  /*36a20*/  LEA.HI.X.SX32 R5, R17, R12, 0x2, P6 ;  /* 0x0000000c11057211 */ /* 0x000fc400030f16ff */
        /* <DEDUP_REMOVED lines=29> */
[C---:B------:R-:W-:Y:S01]  /*36c00*/  IADD3 R13, R17.reuse, c[0x0][0x198], RZ ;  /* 0x00006600110d7a10 */ /* 0x040fe20007ffe0ff */
[----:B------:R3:W-:Y:S04]  /*36c10*/  @P2 STG.E [R6.64], R102 ;  /* 0x0000006606002986 */ /* 0x0007e8000c101908 */
[----:B------:R2:W-:Y:S01]  /*36c20*/  @P1 STG.E [R4.64], R103 ;  /* 0x0000006704001986 */ /* 0x0005e2000c101908 */
[----:B-1----:R-:W-:Y:S02]  /*36c30*/  LEA R14, P6, R17, R132, 0x2 ;  /* 0x00000084110e7211 */ /* 0x002fe400078c10ff */
[----:B------:R-:W-:Y:S02]  /*36c40*/  ISETP.LT.AND P3, PT, R29, c[0x0][0x17c], !P0 ;  /* 0x00005f001d007a0c */ /* 0x000fe40004761270 */
[----:B------:R-:W4:Y:S01]  /*36c50*/  LDL.LU R29, [R1+0xae4] ;  /* 0x000ae400011d7983 */ /* 0x000f220000300800 */
        /* <DEDUP_REMOVED lines=33> */
[----:B-1----:R-:W-:-:S03]  /*36e70*/  LEA R4, P6, R17, R132, 0x2 ;  /* 0x0000008411047211 */ /* 0x002fc600078c10ff */
[----:B------:R-:W4:Y:S01]  /*36e80*/  LDL.LU R21, [R1+0xacc] ;  /* 0x000acc0001157983 */ /* 0x000f220000300800 */
[----:B------:R-:W-:Y:S02]  /*36e90*/  ISETP.LT.AND P2, PT, R29, c[0x0][0x17c], !P0 ;  /* 0x00005f001d007a0c */ /* 0x000fe40004741270 */
        /* <DEDUP_REMOVED lines=11> */
[----:B------:R-:W4:Y:S04]  /*36f50*/  LDL.LU R18, [R1+0xac0] ;  /* 0x000ac00001127983 */ /* 0x000f280000300800 */
        /* <DEDUP_REMOVED lines=14> */
[----:B------:R-:W-:Y:S01]  /*37040*/  IADD3 R17, R13, c[0x0][0x198], RZ ;  /* 0x000066000d117a10 */ /* 0x000fe20007ffe0ff */
[----:B------:R1:W-:Y:S01]  /*37050*/  @P1 STG.E [R14.64], R117 ;  /* 0x000000750e001986 */ /* 0x0003e2000c101908 */
[----:B------:R-:W-:-:S02]  /*37060*/  ISETP.LT.AND P3, PT, R28, c[0x0][0x17c], !P0 ;  /* 0x00005f001c007a0c */ /* 0x000fc40004761270 */
[----:B------:R-:W-:Y:S01]  /*37070*/  LEA.HI.X.SX32 R11, R13, R12, 0x2, P6 ;  /* 0x0000000c0d0b7211 */ /* 0x000fe200030f16ff */
[----:B------:R3:W-:Y:S01]  /*37080*/  @P5 STG.E [R6.64], R24 ;  /* 0x0000001806005986 */ /* 0x0007e2000c101908 */
[----:B------:R-:W-:-:S03]  /*37090*/  IADD3 R13, R17, c[0x0][0x198], RZ ;  /* 0x00006600110d7a10 */ /* 0x000fc60007ffe0ff */
[----:B------:R2:W-:Y:S01]  /*370a0*/  @P4 STG.E [R4.64], R25 ;  /* 0x0000001904004986 */ /* 0x0005e2000c101908 */
[----:B------:R-:W-:Y:S02]  /*370b0*/  ISETP.LT.AND P1, PT, R21, c[0x0][0x17c], !P0 ;  /* 0x00005f0015007a0c */ /* 0x000fe40004721270 */
[C---:B-1----:R-:W-:Y:S01]  /*370c0*/  LEA R14, P6, R17.reuse, R132, 0x2 ;  /* 0x00000084110e7211 */ /* 0x042fe200078c10ff */
[----:B------:R-:W4:Y:S03]  /*370d0*/  LDL.LU R21, [R1+0xab4] ;  /* 0x000ab40001157983 */ /* 0x000f260000300800 */
        /* <DEDUP_REMOVED lines=32> */
[----:B------:R-:W-:Y:S01]  /*372e0*/  @P3 STG.E [R14.64], R121 ;  /* 0x000000790e003986 */ /* 0x000fe2000c101908 */
        /* <DEDUP_REMOVED lines=8> */
[----:B------:R-:W-:Y:S04]  /*37370*/  @P2 STG.E [R6.64], R22 ;  /* 0x0000001606002986 */ /* 0x000fe8000c101908 */
        /* <DEDUP_REMOVED lines=10> */
[----:B------:R-:W-:-:S03]  /*37420*/  IADD3 R17, R13, c[0x0][0x198], RZ ;  /* 0x000066000d117a10 */ /* 0x000fc60007ffe0ff */
[----:B-1----:R-:W4:Y:S01]  /*37430*/  LDL.LU R23, [R1+0xa84] ;  /* 0x000a840001177983 */ /* 0x002f220000300800 */
[C---:B------:R-:W-:Y:S02]  /*37440*/  LEA R14, P6, R17.reuse, R132, 0x2 ;  /* 0x00000084110e7211 */ /* 0x040fe400078c10ff */
[C---:B------:R-:W-:Y:S01]  /*37450*/  IADD3 R13, R17.reuse, c[0x0][0x198], RZ ;  /* 0x00006600110d7a10 */ /* 0x040fe20007ffe0ff */
[----:B------:R-:W4:Y:S01]  /*37460*/  LDL.LU R22, [R1+0xa80] ;  /* 0x000a800001167983 */ /* 0x000f220000300800 */
[----:B------:R-:W-:Y:S02]  /*37470*/  LEA.HI.X.SX32 R15, R17, R12, 0x2, P6 ;  /* 0x0000000c110f7211 */ /* 0x000fe400030f16ff */
[C---:B------:R-:W-:Y:S02]  /*37480*/  LEA R6, P6, R13.reuse, R132, 0x2 ;  /* 0x000000840d067211 */ /* 0x040fe400078c10ff */
[C---:B------:R-:W-:Y:S02]  /*37490*/  IADD3 R17, R13.reuse, c[0x0][0x198], RZ ;  /* 0x000066000d117a10 */ /* 0x040fe40007ffe0ff */
[----:B------:R-:W-:-:S02]  /*374a0*/  LEA.HI.X.SX32 R7, R13, R12, 0x2, P6 ;  /* 0x0000000c0d077211 */ /* 0x000fc400030f16ff */
[C---:B------:R-:W-:Y:S02]  /*374b0*/  LEA R4, P6, R17.reuse, R132, 0x2 ;  /* 0x0000008411047211 */ /* 0x040fe400078c10ff */
[C---:B------:R-:W-:Y:S02]  /*374c0*/  IADD3 R13, R17.reuse, c[0x0][0x198], RZ ;  /* 0x00006600110d7a10 */ /* 0x040fe40007ffe0ff */
[----:B------:R-:W-:Y:S02]  /*374d0*/  LEA.HI.X.SX32 R5, R17, R12, 0x2, P6 ;  /* 0x0000000c11057211 */ /* 0x000fe400030f16ff */
[C---:B---3--:R-:W-:Y:S02]  /*374e0*/  LEA R10, P6, R13.reuse, R132, 0x2 ;  /* 0x000000840d0a7211 */ /* 0x048fe400078c10ff */
        /* <DEDUP_REMOVED lines=8> */
[----:B------:R-:W-:Y:S01]  /*37570*/  LEA.HI.X.SX32 R15, R17, R12, 0x2, P6 ;  /* 0x0000000c110f7211 */ /* 0x000fe200030f16ff */
[----:B------:R1:W-:Y:S04]  /*37580*/  @P1 STG.E [R10.64], R118 ;  /* 0x000000760a001986 */ /* 0x0003e8000c101908 */
[----:B------:R1:W-:Y:S04]  /*37590*/  @P5 STG.E [R14.64], R119 ;  /* 0x000000770e005986 */ /* 0x0003e8000c101908 */
[----:B------:R-:W4:Y:S01]  /*375a0*/  LDL.LU R21, [R1+0xa7c] ;  /* 0x000a7c0001157983 */ /* 0x000f220000300800 */
[----:B--2---:R-:W-:-:S02]  /*375b0*/  ISETP.LT.AND P2, PT, R16, c[0x0][0x17c], !P0 ;  /* 0x00005f0010007a0c */ /* 0x004fc40004741270 */
[----:B------:R-:W-:-:S04]  /*375c0*/  LEA R16, P6, R13, R132, 0x2 ;  /* 0x000000840d107211 */ /* 0x000fc800078c10ff */
[----:B------:R-:W-:-:S05]  /*375d0*/  LEA.HI.X.SX32 R17, R13, R12, 0x2, P6 ;  /* 0x0000000c0d117211 */ /* 0x000fca00030f16ff */
[----:B------:R2:W-:Y:S01]  /*375e0*/  @P4 STG.E [R16.64], R26 ;  /* 0x0000001a10004986 */ /* 0x0005e2000c101908 */
[----:B----4-:R-:W-:-:S03]  /*375f0*/  ISETP.LT.AND P5, PT, R20, c[0x0][0x17c], !P0 ;  /* 0x00005f0014007a0c */ /* 0x010fc600047a1270 */
[----:B------:R-:W4:Y:S01]  /*37600*/  LDL.LU R20, [R1+0xa78] ;  /* 0x000a780001147983 */ /* 0x000f220000300800 */
[----:B------:R-:W-:-:S03]  /*37610*/  ISETP.LT.AND P4, PT, R2, c[0x0][0x17c], !P0 ;  /* 0x00005f0002007a0c */ /* 0x000fc60004781270 */
[----:B------:R-:W4:Y:S01]  /*37620*/  LDL.LU R2, [R1+0xa74] ;  /* 0x000a740001027983 */ /* 0x000f220000300800 */
[----:B---3--:R-:W-:Y:S02]  /*37630*/  IADD3 R7, R13, c[0x0][0x198], RZ ;  /* 0x000066000d077a10 */ /* 0x008fe40007ffe0ff */
[----:B------:R-:W-:Y:S01]  /*37640*/  ISETP.LT.AND P1, PT, R18, c[0x0][0x17c], !P0 ;  /* 0x00005f0012007a0c */ /* 0x000fe20004721270 */
[----:B------:R-:W3:Y:S01]  /*37650*/  LDL.LU R31, [R1+0xa70] ;  /* 0x000a7000011f7983 */ /* 0x000ee20000300800 */
[C---:B------:R-:W-:Y:S02]  /*37660*/  LEA R18, P6, R7.reuse, R132, 0x2 ;  /* 0x0000008407127211 */ /* 0x040fe400078c10ff */
[----:B------:R-:W-:Y:S01]  /*37670*/  IADD3 R5, R7, c[0x0][0x198], RZ ;  /* 0x0000660007057a10 */ /* 0x000fe20007ffe0ff */
[----:B------:R-:W3:Y:S01]  /*37680*/  LDL.LU R30, [R1+0xa6c] ;  /* 0x000a6c00011e7983 */ /* 0x000ee20000300800 */
[----:B------:R-:W-:Y:S02]  /*37690*/  ISETP.LT.AND P3, PT, R19, c[0x0][0x17c], !P0 ;  /* 0x00005f0013007a0c */ /* 0x000fe40004761270 */
[----:B------:R-:W-:Y:S01]  /*376a0*/  LEA.HI.X.SX32 R19, R7, R12, 0x2, P6 ;  /* 0x0000000c07137211 */ /* 0x000fe200030f16ff */
[----:B------:R-:W3:Y:S01]  /*376b0*/  LDL.LU R29, [R1+0xa68] ;  /* 0x000a6800011d7983 */ /* 0x000ee20000300800 */
[----:B-1----:R-:W-:-:S02]  /*376c0*/  LEA R10, P6, R5, R132, 0x2 ;  /* 0x00000084050a7211 */ /* 0x002fc400078c10ff */
[C---:B------:R-:W-:Y:S01]  /*376d0*/  IADD3 R7, R5.reuse, c[0x0][0x198], RZ ;  /* 0x0000660005077a10 */ /* 0x040fe20007ffe0ff */
[----:B------:R-:W3:Y:S01]  /*376e0*/  LDL.LU R28, [R1+0xa64] ;  /* 0x000a6400011c7983 */ /* 0x000ee20000300800 */
[----:B------:R-:W-:Y:S02]  /*376f0*/  LEA.HI.X.SX32 R11, R5, R12, 0x2, P6 ;  /* 0x0000000c050b7211 */ /* 0x000fe400030f16ff */
[C---:B------:R-:W-:Y:S01]  /*37700*/  LEA R14, P6, R7.reuse, R132, 0x2 ;  /* 0x00000084070e7211 */ /* 0x040fe200078c10ff */
[----:B------:R-:W3:Y:S01]  /*37710*/  LDL.LU R39, [R1+0xa60] ;  /* 0x000a600001277983 */ /* 0x000ee20000300800 */
[C---:B------:R-:W-:Y:S02]  /*37720*/  IADD3 R13, R7.reuse, c[0x0][0x198], RZ ;  /* 0x00006600070d7a10 */ /* 0x040fe40007ffe0ff */
[----:B------:R-:W-:Y:S02]  /*37730*/  LEA.HI.X.SX32 R15, R7, R12, 0x2, P6 ;  /* 0x0000000c070f7211 */ /* 0x000fe400030f16ff */
[C---:B------:R-:W-:Y:S01]  /*37740*/  LEA R24, P6, R13.reuse, R132, 0x2 ;  /* 0x000000840d187211 */ /* 0x040fe200078c10ff */
[----:B------:R1:W-:Y:S01]  /*37750*/  @P3 STG.E [R18.64], R27 ;  /* 0x0000001b12003986 */ /* 0x0003e2000c101908 */
[----:B--2---:R-:W-:-:S02]  /*37760*/  IADD3 R17, R13, c[0x0][0x198], RZ ;  /* 0x000066000d117a10 */ /* 0x004fc40007ffe0ff */
[----:B------:R-:W-:Y:S01]  /*37770*/  LEA.HI.X.SX32 R25, R13, R12, 0x2, P6 ;  /* 0x0000000c0d197211 */ /* 0x000fe200030f16ff */
[----:B------:R-:W2:Y:S01]  /*37780*/  LDS.128 R4, [R0] ;  /* 0x0000000000047984 */ /* 0x000ea20000000c00 */
[----:B------:R-:W-:-:S03]  /*37790*/  LEA R26, P6, R17, R132, 0x2 ;  /* 0x00000084111a7211 */ /* 0x000fc600078c10ff */
[----:B------:R2:W-:Y:S01]  /*377a0*/  @P2 STG.E [R10.64], R54 ;  /* 0x000000360a002986 */ /* 0x0005e2000c101908 */
[----:B-1----:R-:W-:-:S03]  /*377b0*/  LEA.HI.X.SX32 R27, R17, R12, 0x2, P6 ;  /* 0x0000000c111b7211 */ /* 0x002fc600030f16ff */
[----:B------:R1:W-:Y:S04]  /*377c0*/  @P1 STG.E [R14.64], R55 ;  /* 0x000000370e001986 */ /* 0x0003e8000c101908 */
[----:B------:R1:W-:Y:S04]  /*377d0*/  @P5 STG.E [R24.64], R114 ;  /* 0x0000007218005986 */ /* 0x0003e8000c101908 */
[----:B------:R-:W-:Y:S01]  /*377e0*/  @P4 STG.E [R26.64], R115 ;  /* 0x000000731a004986 */ /* 0x000fe2000c101908 */
[----:B----4-:R-:W-:-:S03]  /*377f0*/  ISETP.LT.AND P4, PT, R2, c[0x0][0x17c], !P0 ;  /* 0x00005f0002007a0c */ /* 0x010fc60004781270 */
[----:B------:R-:W4:Y:S01]  /*37800*/  LDL.LU R2, [R1+0xa5c] ;  /* 0x000a5c0001027983 */ /* 0x000f220000300800 */
[----:B------:R-:W-:-:S03]  /*37810*/  IADD3 R13, R17, c[0x0][0x198], RZ ;  /* 0x00006600110d7a10 */ /* 0x000fc60007ffe0ff */
[----:B------:R-:W3:Y:S01]  /*37820*/  LDS.128 R16, [R9] ;  /* 0x0000000009107984 */ /* 0x000ee20000000c00 */
[----:B------:R-:W-:Y:S02]  /*37830*/  ISETP.LT.AND P1, PT, R21, c[0x0][0x17c], !P0 ;  /* 0x00005f0015007a0c */ /* 0x000fe40004721270 */
[C---:B--2---:R-:W-:Y:S01]  /*37840*/  LEA R10, P6, R13.reuse, R132, 0x2 ;  /* 0x000000840d0a7211 */ /* 0x044fe200078c10ff */
[----:B------:R-:W2:Y:S01]  /*37850*/  LDL.LU R40, [R1+0xa4c] ;  /* 0x000a4c0001287983 */ /* 0x000ea20000300800 */
[----:B------:R-:W-:Y:S02]  /*37860*/  IADD3 R21, R13, c[0x0][0x198], RZ ;  /* 0x000066000d157a10 */ /* 0x000fe40007ffe0ff */
[----:B------:R-:W-:Y:S01]  /*37870*/  ISETP.LT.AND P3, PT, R23, c[0x0][0x17c], !P0 ;  /* 0x00005f0017007a0c */ /* 0x000fe20004761270 */
[----:B------:R-:W2:Y:S01]  /*37880*/  LDL.LU R43, [R1+0xa48] ;  /* 0x000a4800012b7983 */ /* 0x000ea20000300800 */
[----:B------:R-:W-:Y:S02]  /*37890*/  LEA.HI.X.SX32 R11, R13, R12, 0x2, P6 ;  /* 0x0000000c0d0b7211 */ /* 0x000fe400030f16ff */
[----:B------:R-:W-:Y:S01]  /*378a0*/  ISETP.LT.AND P2, PT, R22, c[0x0][0x17c], !P0 ;  /* 0x00005f0016007a0c */ /* 0x000fe20004741270 */
[----:B------:R-:W2:Y:S01]  /*378b0*/  LDL.LU R42, [R1+0xa44] ;  /* 0x000a4400012a7983 */ /* 0x000ea20000300800 */
[----:B-1----:R-:W-:-:S02]  /*378c0*/  LEA R14, P6, R21, R132, 0x2 ;  /* 0x00000084150e7211 */ /* 0x002fc400078c10ff */
[C---:B------:R-:W-:Y:S01]  /*378d0*/  IADD3 R13, R21.reuse, c[0x0][0x198], RZ ;  /* 0x00006600150d7a10 */ /* 0x040fe20007ffe0ff */
[----:B------:R-:W2:Y:S01]  /*378e0*/  LDL.LU R38, [R1+0xa40] ;  /* 0x000a400001267983 */ /* 0x000ea20000300800 */
[----:B------:R-:W-:Y:S02]  /*378f0*/  LEA.HI.X.SX32 R15, R21, R12, 0x2, P6 ;  /* 0x0000000c150f7211 */ /* 0x000fe400030f16ff */
[C---:B------:R-:W-:Y:S02]  /*37900*/  LEA R32, P6, R13.reuse, R132, 0x2 ;  /* 0x000000840d207211 */ /* 0x040fe400078c10ff */
[C---:B------:R-:W-:Y:S02]  /*37910*/  IADD3 R25, R13.reuse, c[0x0][0x198], RZ ;  /* 0x000066000d197a10 */ /* 0x040fe40007ffe0ff */
[----:B------:R-:W-:Y:S02]  /*37920*/  LEA.HI.X.SX32 R33, R13, R12, 0x2, P6 ;  /* 0x0000000c0d217211 */ /* 0x000fe400030f16ff */
[C---:B------:R-:W-:Y:S01]  /*37930*/  LEA R34, P6, R25.reuse, R132, 0x2 ;  /* 0x0000008419227211 */ /* 0x040fe200078c10ff */
[----:B------:R1:W-:Y:S01]  /*37940*/  @P3 STG.E [R10.64], R122 ;  /* 0x0000007a0a003986 */ /* 0x0003e2000c101908 */
[----:B------:R-:W-:-:S02]  /*37950*/  IADD3 R13, R25, c[0x0][0x198], RZ ;  /* 0x00006600190d7a10 */ /* 0x000fc40007ffe0ff */
[----:B------:R-:W-:Y:S01]  /*37960*/  ISETP.LT.AND P5, PT, R20, c[0x0][0x17c], !P0 ;  /* 0x00005f0014007a0c */ /* 0x000fe200047a1270 */
[----:B------:R3:W-:Y:S01]  /*37970*/  @P2 STG.E [R14.64], R123 ;  /* 0x0000007b0e002986 */ /* 0x0007e2000c101908 */
[----:B------:R-:W-:-:S03]  /*37980*/  LEA.HI.X.SX32 R35, R25, R12, 0x2, P6 ;  /* 0x0000000c19237211 */ /* 0x000fc600030f16ff */
[----:B------:R-:W-:Y:S01]  /*37990*/  @P1 STG.E [R32.64], R4 ;  /* 0x0000000420001986 */ /* 0x000fe2000c101908 */
[----:B---3--:R-:W-:Y:S02]  /*379a0*/  ISETP.LT.AND P1, PT, R29, c[0x0][0x17c], !P0 ;  /* 0x00005f001d007a0c */ /* 0x008fe40004721270 */
[----:B------:R-:W-:Y:S01]  /*379b0*/  ISETP.LT.AND P3, PT, R31, c[0x0][0x17c], !P0 ;  /* 0x00005f001f007a0c */ /* 0x000fe20004761270 */
[----:B------:R-:W3:Y:S01]  /*379c0*/  LDS.128 R20, [R8] ;  /* 0x0000000008147984 */ /* 0x000ee20000000c00 */
[C---:B-1----:R-:W-:Y:S02]  /*379d0*/  LEA R10, P6, R13.reuse, R132, 0x2 ;  /* 0x000000840d0a7211 */ /* 0x042fe400078c10ff */
[C---:B------:R-:W-:Y:S01]  /*379e0*/  IADD3 R29, R13.reuse, c[0x0][0x198], RZ ;  /* 0x000066000d1d7a10 */ /* 0x040fe20007ffe0ff */
[----:B------:R-:W1:Y:S01]  /*379f0*/  LDS.128 R24, [R3] ;  /* 0x0000000003187984 */ /* 0x000e620000000c00 */
[----:B------:R-:W-:Y:S02]  /*37a00*/  LEA.HI.X.SX32 R11, R13, R12, 0x2, P6 ;  /* 0x0000000c0d0b7211 */ /* 0x000fe400030f16ff */
[C---:B------:R-:W-:Y:S01]  /*37a10*/  LEA R14, P6, R29.reuse, R132, 0x2 ;  /* 0x000000841d0e7211 */ /* 0x040fe200078c10ff */
[----:B------:R-:W-:Y:S03]  /*37a20*/  @P5 STG.E [R34.64], R5 ;  /* 0x0000000522005986 */ /* 0x000fe6000c101908 */
[----:B------:R-:W-:Y:S01]  /*37a30*/  LEA.HI.X.SX32 R15, R29, R12, 0x2, P6 ;  /* 0x0000000c1d0f7211 */ /* 0x000fe200030f16ff */
[----:B------:R-:W-:Y:S01]  /*37a40*/  @P4 STG.E [R10.64], R16 ;  /* 0x000000100a004986 */ /* 0x000fe2000c101908 */
[----:B------:R-:W-:-:S02]  /*37a50*/  ISETP.LT.AND P2, PT, R30, c[0x0][0x17c], !P0 ;  /* 0x00005f001e007a0c */ /* 0x000fc40004741270 */
[----:B------:R-:W-:Y:S01]  /*37a60*/  ISETP.LT.AND P5, PT, R28, c[0x0][0x17c], !P0 ;  /* 0x00005f001c007a0c */ /* 0x000fe200047a1270 */
[----:B------:R-:W-:Y:S01]  /*37a70*/  @P3 STG.E [R14.64], R17 ;  /* 0x000000110e003986 */ /* 0x000fe2000c101908 */
[----:B------:R-:W-:-:S03]  /*37a80*/  IADD3 R13, R29, c[0x0][0x198], RZ ;  /* 0x000066001d0d7a10 */ /* 0x000fc60007ffe0ff */
[----:B------:R1:W1:Y:S04]  /*37a90*/  LDS.128 R28, [R0+0x800] ;  /* 0x00080000001c7984 */ /* 0x0002680000000c00 */
[----:B------:R-:W1:Y:S01]  /*37aa0*/  LDS.128 R32, [R9+0x800] ;  /* 0x0008000009207984 */ /* 0x000e620000000c00 */
[----:B----4-:R-:W-:-:S03]  /*37ab0*/  ISETP.LT.AND P3, PT, R2, c[0x0][0x17c], !P0 ;  /* 0x00005f0002007a0c */ /* 0x010fc60004761270 */
[----:B------:R-:W4:Y:S04]  /*37ac0*/  LDS.128 R8, [R8+0x800] ;  /* 0x0008000008087984 */ /* 0x000f280000000c00 */
[----:B------:R-:W4:Y:S04]  /*37ad0*/  LDL.LU R2, [R1+0xa3c] ;  /* 0x000a3c0001027983 */ /* 0x000f280000300800 */
[----:B-1----:R-:W4:Y:S01]  /*37ae0*/  LDL.LU R0, [R1+0xa38] ;  /* 0x000a380001007983 */ /* 0x002f220000300800 */
[----:B------:R-:W-:Y:S02]  /*37af0*/  LEA R36, P6, R13, R132, 0x2 ;  /* 0x000000840d247211 */ /* 0x000fe400078c10ff */
[----:B------:R-:W-:Y:S01]  /*37b00*/  ISETP.LT.AND P4, PT, R39, c[0x0][0x17c], !P0 ;  /* 0x00005f0027007a0c */ /* 0x000fe20004781270 */
[----:B------:R-:W4:Y:S01]  /*37b10*/  LDL.LU R44, [R1+0xa34] ;  /* 0x000a3400012c7983 */ /* 0x000f220000300800 */
[----:B------:R-:W-:-:S02]  /*37b20*/  IADD3 R39, R13, c[0x0][0x198], RZ ;  /* 0x000066000d277a10 */ /* 0x000fc40007ffe0ff */
[----:B------:R-:W-:Y:S02]  /*37b30*/  LEA.HI.X.SX32 R37, R13, R12, 0x2, P6 ;  /* 0x0000000c0d257211 */ /* 0x000fe400030f16ff */
[C---:B------:R-:W-:Y:S02]  /*37b40*/  LEA R4, P6, R39.reuse, R132, 0x2 ;  /* 0x0000008427047211 */ /* 0x040fe400078c10ff */
[C---:B------:R-:W-:Y:S01]  /*37b50*/  IADD3 R13, R39.reuse, c[0x0][0x198], RZ ;  /* 0x00006600270d7a10 */ /* 0x040fe20007ffe0ff */
[----:B---3--:R-:W-:Y:S01]  /*37b60*/  @P2 STG.E [R36.64], R20 ;  /* 0x0000001424002986 */ /* 0x008fe2000c101908 */
[----:B------:R-:W-:Y:S02]  /*37b70*/  LEA.HI.X.SX32 R5, R39, R12, 0x2, P6 ;  /* 0x0000000c27057211 */ /* 0x000fe400030f16ff */
[----:B--2---:R-:W-:Y:S02]  /*37b80*/  ISETP.LT.AND P2, PT, R40, c[0x0][0x17c], !P0 ;  /* 0x00005f0028007a0c */ /* 0x004fe40004741270 */
[----:B------:R-:W-:-:S02]  /*37b90*/  LEA R40, P6, R13, R132, 0x2 ;  /* 0x000000840d287211 */ /* 0x000fc400078c10ff */
[C---:B------:R-:W-:Y:S02]  /*37ba0*/  IADD3 R39, R13.reuse, c[0x0][0x198], RZ ;  /* 0x000066000d277a10 */ /* 0x040fe40007ffe0ff */
[----:B------:R-:W-:Y:S02]  /*37bb0*/  LEA.HI.X.SX32 R41, R13, R12, 0x2, P6 ;  /* 0x0000000c0d297211 */ /* 0x000fe400030f16ff */
[C---:B------:R-:W-:Y:S02]  /*37bc0*/  LEA R14, P6, R39.reuse, R132, 0x2 ;  /* 0x00000084270e7211 */ /* 0x040fe400078c10ff */
[C---:B------:R-:W-:Y:S01]  /*37bd0*/  IADD3 R13, R39.reuse, c[0x0][0x198], RZ ;  /* 0x00006600270d7a10 */ /* 0x040fe20007ffe0ff */
[----:B------:R1:W-:Y:S01]  /*37be0*/  @P1 STG.E [R4.64], R21 ;  /* 0x0000001504001986 */ /* 0x0003e2000c101908 */
[----:B------:R-:W-:Y:S02]  /*37bf0*/  LEA.HI.X.SX32 R15, R39, R12, 0x2, P6 ;  /* 0x0000000c270f7211 */ /* 0x000fe400030f16ff */
[----:B------:R-:W-:-:S02]  /*37c00*/  ISETP.LT.AND P1, PT, R43, c[0x0][0x17c], !P0 ;  /* 0x00005f002b007a0c */ /* 0x000fc40004721270 */
[C---:B------:R-:W-:Y:S02]  /*37c10*/  LEA R16, P6, R13.reuse, R132, 0x2 ;  /* 0x000000840d107211 */ /* 0x040fe400078c10ff */
[C---:B------:R-:W-:Y:S02]  /*37c20*/  IADD3 R43, R13.reuse, c[0x0][0x198], RZ ;  /* 0x000066000d2b7a10 */ /* 0x040fe40007ffe0ff */
[----:B------:R-:W-:Y:S02]  /*37c30*/  LEA.HI.X.SX32 R17, R13, R12, 0x2, P6 ;  /* 0x0000000c0d117211 */ /* 0x000fe400030f16ff */
[C---:B-1----:R-:W-:Y:S01]  /*37c40*/  LEA R4, P6, R43.reuse, R132, 0x2 ;  /* 0x000000842b047211 */ /* 0x042fe200078c10ff */
[----:B------:R1:W-:Y:S01]  /*37c50*/  @P5 STG.E [R40.64], R24 ;  /* 0x0000001828005986 */ /* 0x0003e2000c101908 */
[----:B------:R-:W-:Y:S02]  /*37c60*/  ISETP.LT.AND P5, PT, R42, c[0x0][0x17c], !P0 ;  /* 0x00005f002a007a0c */ /* 0x000fe400047a1270 */
[----:B------:R-:W-:Y:S01]  /*37c70*/  LEA.HI.X.SX32 R5, R43, R12, 0x2, P6 ;  /* 0x0000000c2b057211 */ /* 0x000fe200030f16ff */
[----:B------:R-:W2:Y:S04]  /*37c80*/  LDL.LU R42, [R1+0xa30] ;  /* 0x000a3000012a7983 */ /* 0x000ea80000300800 */
[----:B------:R3:W-:Y:S04]  /*37c90*/  @P4 STG.E [R14.64], R25 ;  /* 0x000000190e004986 */ /* 0x0007e8000c101908 */
[----:B-1----:R-:W2:Y:S04]  /*37ca0*/  LDL.LU R40, [R1+0xa2c] ;  /* 0x000a2c0001287983 */ /* 0x002ea80000300800 */
[----:B------:R-:W-:Y:S04]  /*37cb0*/  @P3 STG.E [R16.64], R28 ;  /* 0x0000001c10003986 */ /* 0x000fe8000c101908 */
[----:B---3--:R-:W3:Y:S04]  /*37cc0*/  LDL.LU R25, [R1+0xa28] ;  /* 0x000a280001197983 */ /* 0x008ee80000300800 */
[----:B------:R1:W-:Y:S04]  /*37cd0*/  @P2 STG.E [R4.64], R29 ;  /* 0x0000001d04002986 */ /* 0x0003e8000c101908 */
[----:B------:R-:W2:Y:S01]  /*37ce0*/  LDL.LU R24, [R1+0xa24] ;  /* 0x000a240001187983 */ /* 0x000ea20000300800 */
[----:B----4-:R-:W-:-:S03]  /*37cf0*/  ISETP.LT.AND P2, PT, R0, c[0x0][0x17c], !P0 ;  /* 0x00005f0000007a0c */ /* 0x010fc60004741270 */
[----:B------:R-:W4:Y:S01]  /*37d00*/  LDL.LU R0, [R1+0xa20] ;  /* 0x000a200001007983 */ /* 0x000f220000300800 */
[----:B------:R-:W-:-:S03]  /*37d10*/  ISETP.LT.AND P4, PT, R38, c[0x0][0x17c], !P0 ;  /* 0x00005f0026007a0c */ /* 0x000fc60004781270 */
[----:B------:R1:W3:Y:S01]  /*37d20*/  LDS.128 R36, [R3+0x800] ;  /* 0x0008000003247984 */ /* 0x0002e20000000c00 */
[----:B------:R-:W-:Y:S02]  /*37d30*/  IADD3 R13, R43, c[0x0][0x198], RZ ;  /* 0x000066002b0d7a10 */ /* 0x000fe40007ffe0ff */
[----:B------:R-:W-:Y:S01]  /*37d40*/  ISETP.LT.AND P3, PT, R2, c[0x0][0x17c], !P0 ;  /* 0x00005f0002007a0c */ /* 0x000fe20004761270 */
[----:B-1----:R-:W4:Y:S01]  /*37d50*/  LDL.LU R29, [R1+0xa1c] ;  /* 0x000a1c00011d7983 */ /* 0x002f220000300800 */
[C---:B------:R-:W-:Y:S02]  /*37d60*/  LEA R20, P6, R13.reuse, R132, 0x2 ;  /* 0x000000840d147211 */ /* 0x040fe400078c10ff */
[C---:B------:R-:W-:Y:S02]  /*37d70*/  IADD3 R41, R13.reuse, c[0x0][0x198], RZ ;  /* 0x000066000d297a10 */ /* 0x040fe40007ffe0ff */
[----:B------:R-:W-:Y:S02]  /*37d80*/  LEA.HI.X.SX32 R21, R13, R12, 0x2, P6 ;  /* 0x0000000c0d157211 */ /* 0x000fe400030f16ff */
[----:B------:R-:W-:-:S02]  /*37d90*/  LEA R14, P6, R41, R132, 0x2 ;  /* 0x00000084290e7211 */ /* 0x000fc400078c10ff */
[C---:B------:R-:W-:Y:S02]  /*37da0*/  IADD3 R3, R41.reuse, c[0x0][0x198], RZ ;  /* 0x0000660029037a10 */ /* 0x040fe40007ffe0ff */
[----:B------:R-:W-:Y:S02]  /*37db0*/  LEA.HI.X.SX32 R15, R41, R12, 0x2, P6 ;  /* 0x0000000c290f7211 */ /* 0x000fe400030f16ff */
[C---:B------:R-:W-:Y:S02]  /*37dc0*/  LEA R2, P6, R3.reuse, R132, 0x2 ;  /* 0x0000008403027211 */ /* 0x040fe400078c10ff */
[C---:B------:R-:W-:Y:S02]  /*37dd0*/  IADD3 R13, R3.reuse, c[0x0][0x198], RZ ;  /* 0x00006600030d7a10 */ /* 0x040fe40007ffe0ff */
[----:B------:R-:W-:Y:S02]  /*37de0*/  LEA.HI.X.SX32 R3, R3, R12, 0x2, P6 ;  /* 0x0000000c03037211 */ /* 0x000fe400030f16ff */
[----:B------:R-:W-:-:S02]  /*37df0*/  LEA R4, P6, R13, R132, 0x2 ;  /* 0x000000840d047211 */ /* 0x000fc400078c10ff */
[C---:B------:R-:W-:Y:S01]  /*37e00*/  IADD3 R17, R13.reuse, c[0x0][0x198], RZ ;  /* 0x000066000d117a10 */ /* 0x040fe20007ffe0ff */
[----:B------:R1:W-:Y:S01]  /*37e10*/  @P1 STG.E [R20.64], R32 ;  /* 0x0000002014001986 */ /* 0x0003e2000c101908 */
[----:B------:R-:W-:Y:S02]  /*37e20*/  LEA.HI.X.SX32 R5, R13, R12, 0x2, P6 ;  /* 0x0000000c0d057211 */ /* 0x000fe400030f16ff */
[C---:B------:R-:W-:Y:S02]  /*37e30*/  LEA R16, P6, R17.reuse, R132, 0x2 ;  /* 0x0000008411107211 */ /* 0x040fe400078c10ff */
[----:B------:R-:W-:Y:S02]  /*37e40*/  ISETP.LT.AND P1, PT, R44, c[0x0][0x17c], !P0 ;  /* 0x00005f002c007a0c */ /* 0x000fe40004721270 */
[C---:B------:R-:W-:Y:S01]  /*37e50*/  IADD3 R13, R17.reuse, c[0x0][0x198], RZ ;  /* 0x00006600110d7a10 */ /* 0x040fe20007ffe0ff */
[----:B------:R1:W-:Y:S01]  /*37e60*/  @P5 STG.E [R14.64], R33 ;  /* 0x000000210e005986 */ /* 0x0003e2000c101908 */
[----:B------:R-:W-:-:S03]  /*37e70*/  LEA.HI.X.SX32 R17, R17, R12, 0x2, P6 ;  /* 0x0000000c11117211 */ /* 0x000fc600030f16ff */
[----:B------:R2:W-:Y:S04]  /*37e80*/  @P4 STG.E [R2.64], R8 ;  /* 0x0000000802004986 */ /* 0x0005e8000c101908 */
[----:B-1----:R-:W4:Y:S01]  /*37e90*/  LDL.LU R20, [R1+0xa18] ;  /* 0x000a180001147983 */ /* 0x002f220000300800 */
[----:B------:R-:W-:-:S03]  /*37ea0*/  LEA R14, P6, R13, R132, 0x2 ;  /* 0x000000840d0e7211 */ /* 0x000fc600078c10ff */
[----:B------:R1:W-:Y:S01]  /*37eb0*/  @P3 STG.E [R4.64], R9 ;  /* 0x0000000904003986 */ /* 0x0003e2000c101908 */
[----:B------:R-:W-:-:S03]  /*37ec0*/  LEA.HI.X.SX32 R15, R13, R12, 0x2, P6 ;  /* 0x0000000c0d0f7211 */ /* 0x000fc600030f16ff */
[----:B------:R-:W4:Y:S01]  /*37ed0*/  LDL.LU R28, [R1+0xa14] ;  /* 0x000a1400011c7983 */ /* 0x000f220000300800 */
[----:B---3--:R-:W-:-:S03]  /*37ee0*/  ISETP.LT.AND P3, PT, R25, c[0x0][0x17c], !P0 ;  /* 0x00005f0019007a0c */ /* 0x008fc60004761270 */
[----:B------:R-:W-:Y:S04]  /*37ef0*/  @P2 STG.E [R16.64], R36 ;  /* 0x0000002410002986 */ /* 0x000fe8000c101908 */
[----:B------:R-:W3:Y:S01]  /*37f00*/  LDL.LU R25, [R1+0xa10] ;  /* 0x000a100001197983 */ /* 0x000ee20000300800 */
[----:B--2---:R-:W-:-:S03]  /*37f10*/  ISETP.LT.AND P2, PT, R24, c[0x0][0x17c], !P0 ;  /* 0x00005f0018007a0c */ /* 0x004fc60004741270 */
[----:B------:R2:W-:Y:S04]  /*37f20*/  @P1 STG.E [R14.64], R37 ;  /* 0x000000250e001986 */ /* 0x0005e8000c101908 */
[----:B------:R-:W3:Y:S01]  /*37f30*/  LDL.LU R24, [R1+0xa0c] ;  /* 0x000a0c0001187983 */ /* 0x000ee20000300800 */
[----:B----4-:R-:W-:-:S03]  /*37f40*/  ISETP.LT.AND P1, PT, R0, c[0x0][0x17c], !P0 ;  /* 0x00005f0000007a0c */ /* 0x010fc60004721270 */
[----:B------:R-:W4:Y:S01]  /*37f50*/  LDL.LU R0, [R1+0xa08] ;  /* 0x000a080001007983 */ /* 0x000f220000300800 */
[----:B------:R-:W-:-:S04]  /*37f60*/  IADD3 R21, R13, c[0x0][0x198], RZ ;  /* 0x000066000d157a10 */ /* 0x000fc80007ffe0ff */
[C---:B------:R-:W-:Y:S02]  /*37f70*/  LEA R2, P6, R21.reuse, R132, 0x2 ;  /* 0x0000008415027211 */ /* 0x040fe400078c10ff */
[C---:B------:R-:W-:Y:S02]  /*37f80*/  IADD3 R13, R21.reuse, c[0x0][0x198], RZ ;  /* 0x00006600150d7a10 */ /* 0x040fe40007ffe0ff */
[----:B------:R-:W-:Y:S02]  /*37f90*/  LEA.HI.X.SX32 R3, R21, R12, 0x2, P6 ;  /* 0x0000000c15037211 */ /* 0x000fe400030f16ff */
[C---:B-1----:R-:W-:Y:S01]  /*37fa0*/  LEA R4, P6, R13.reuse, R132, 0x2 ;  /* 0x000000840d047211 */ /* 0x042fe200078c10ff */
[----:B------:R-:W3:Y:S01]  /*37fb0*/  LDL.LU R21, [R1+0xa04] ;  /* 0x000a040001157983 */ /* 0x000ee20000300800 */
[----:B------:R-:W-:Y:S02]  /*37fc0*/  ISETP.LT.AND P5, PT, R42, c[0x0][0x17c], !P0 ;  /* 0x00005f002a007a0c */ /* 0x000fe400047a1270 */
[----:B------:R-:W-:-:S02]  /*37fd0*/  IADD3 R9, R13, c[0x0][0x198], RZ ;  /* 0x000066000d097a10 */ /* 0x000fc40007ffe0ff */
[----:B------:R-:W-:Y:S02]  /*37fe0*/  LEA.HI.X.SX32 R5, R13, R12, 0x2, P6 ;  /* 0x0000000c0d057211 */ /* 0x000fe400030f16ff */
[C---:B------:R-:W-:Y:S02]  /*37ff0*/  LEA R8, P6, R9.reuse, R132, 0x2 ;  /* 0x0000008409087211 */ /* 0x040fe400078c10ff */
[----:B------:R-:W-:Y:S02]  /*38000*/  ISETP.LT.AND P4, PT, R40, c[0x0][0x17c], !P0 ;  /* 0x00005f0028007a0c */ /* 0x000fe40004781270 */
[C---:B------:R-:W-:Y:S02]  /*38010*/  IADD3 R13, R9.reuse, c[0x0][0x198], RZ ;  /* 0x00006600090d7a10 */ /* 0x040fe40007ffe0ff */
[----:B------:R-:W-:Y:S02]  /*38020*/  LEA.HI.X.SX32 R9, R9, R12, 0x2, P6 ;  /* 0x0000000c09097211 */ /* 0x000fe400030f16ff */
[----:B--2---:R-:W-:-:S02]  /*38030*/  LEA R14, P6, R13, R132, 0x2 ;  /* 0x000000840d0e7211 */ /* 0x004fc400078c10ff */
[C---:B------:R-:W-:Y:S01]  /*38040*/  IADD3 R17, R13.reuse, c[0x0][0x198], RZ ;  /* 0x000066000d117a10 */ /* 0x040fe20007ffe0ff */
[----:B------:R1:W-:Y:S01]  /*38050*/  @P5 STG.E [R2.64], R6 ;  /* 0x0000000602005986 */ /* 0x0003e2000c101908 */
[----:B------:R-:W-:Y:S02]  /*38060*/  LEA.HI.X.SX32 R15, R13, R12, 0x2, P6 ;  /* 0x0000000c0d0f7211 */ /* 0x000fe400030f16ff */
[----:B------:R-:W-:Y:S02]  /*38070*/  ISETP.LT.AND P5, PT, R29, c[0x0][0x17c], !P0 ;  /* 0x00005f001d007a0c */ /* 0x000fe400047a1270 */
[C---:B------:R-:W-:Y:S01]  /*38080*/  IADD3 R13, R17.reuse, c[0x0][0x198], RZ ;  /* 0x00006600110d7a10 */ /* 0x040fe20007ffe0ff */
[----:B------:R2:W-:Y:S01]  /*38090*/  @P4 STG.E [R4.64], R7 ;  /* 0x0000000704004986 */ /* 0x0005e2000c101908 */
[----:B-1----:R-:W-:-:S04]  /*380a0*/  LEA R2, P6, R17, R132, 0x2 ;  /* 0x0000008411027211 */ /* 0x002fc800078c10ff */
[----:B------:R-:W-:Y:S02]  /*380b0*/  LEA.HI.X.SX32 R3, R17, R12, 0x2, P6 ;  /* 0x0000000c11037211 */ /* 0x000fe400030f16ff */
[C---:B--2---:R-:W-:Y:S01]  /*380c0*/  LEA R4, P6, R13.reuse, R132, 0x2 ;  /* 0x000000840d047211 */ /* 0x044fe200078c10ff */
[----:B------:R1:W-:Y:S03]  /*380d0*/  @P3 STG.E [R8.64], R18 ;  /* 0x0000001208003986 */ /* 0x0003e6000c101908 */
[----:B------:R-:W-:Y:S01]  /*380e0*/  LEA.HI.X.SX32 R5, R13, R12, 0x2, P6 ;  /* 0x0000000c0d057211 */ /* 0x000fe200030f16ff */
[----:B------:R-:W-:Y:S01]  /*380f0*/  @P2 STG.E [R14.64], R19 ;  /* 0x000000130e002986 */ /* 0x000fe2000c101908 */
[----:B------:R-:W-:-:S03]  /*38100*/  ISETP.LT.AND P4, PT, R20, c[0x0][0x17c], !P0 ;  /* 0x00005f0014007a0c */ /* 0x000fc60004781270 */
[----:B------:R-:W2:Y:S04]  /*38110*/  LDL.LU R20, [R1+0xa00] ;  /* 0x000a000001147983 */ /* 0x000ea80000300800 */
[----:B------:R1:W-:Y:S04]  /*38120*/  @P1 STG.E [R2.64], R22 ;  /* 0x0000001602001986 */ /* 0x0003e8000c101908 */
[----:B------:R-:W2:Y:S04]  /*38130*/  LDL.LU R16, [R1+0x9fc] ;  /* 0x0009fc0001107983 */ /* 0x000ea80000300800 */
[----:B------:R3:W-:Y:S04]  /*38140*/  @P5 STG.E [R4.64], R23 ;  /* 0x0000001704005986 */ /* 0x0007e8000c101908 */
[----:B-1----:R-:W2:Y:S01]  /*38150*/  LDL.LU R18, [R1+0x9f8] ;  /* 0x0009f80001127983 */ /* 0x002ea20000300800 */
[----:B----4-:R-:W-:-:S03]  /*38160*/  ISETP.LT.AND P5, PT, R0, c[0x0][0x17c], !P0 ;  /* 0x00005f0000007a0c */ /* 0x010fc600047a1270 */
[----:B------:R-:W4:Y:S01]  /*38170*/  LDL.LU R0, [R1+0x9f4] ;  /* 0x0009f40001007983 */ /* 0x000f220000300800 */
[----:B------:R-:W-:-:S04]  /*38180*/  IADD3 R7, R13, c[0x0][0x198], RZ ;  /* 0x000066000d077a10 */ /* 0x000fc80007ffe0ff */
[C---:B------:R-:W-:Y:S02]  /*38190*/  LEA R6, P6, R7.reuse, R132, 0x2 ;  /* 0x0000008407067211 */ /* 0x040fe400078c10ff */
[C---:B------:R-:W-:Y:S02]  /*381a0*/  IADD3 R9, R7.reuse, c[0x0][0x198], RZ ;  /* 0x0000660007097a10 */ /* 0x040fe40007ffe0ff */
[----:B------:R-:W-:Y:S02]  /*381b0*/  LEA.HI.X.SX32 R7, R7, R12, 0x2, P6 ;  /* 0x0000000c07077211 */ /* 0x000fe400030f16ff */
[C---:B------:R-:W-:Y:S02]  /*381c0*/  LEA R8, P6, R9.reuse, R132, 0x2 ;  /* 0x0000008409087211 */ /* 0x040fe400078c10ff */
[C---:B------:R-:W-:Y:S02]  /*381d0*/  IADD3 R13, R9.reuse, c[0x0][0x198], RZ ;  /* 0x00006600090d7a10 */ /* 0x040fe40007ffe0ff */
[----:B------:R-:W-:-:S02]  /*381e0*/  LEA.HI.X.SX32 R9, R9, R12, 0x2, P6 ;  /* 0x0000000c09097211 */ /* 0x000fc400030f16ff */
[----:B------:R-:W-:Y:S02]  /*381f0*/  ISETP.LT.AND P3, PT, R28, c[0x0][0x17c], !P0 ;  /* 0x00005f001c007a0c */ /* 0x000fe40004761270 */
[----:B------:R-:W-:Y:S02]  /*38200*/  LEA R2, P6, R13, R132, 0x2 ;  /* 0x000000840d027211 */ /* 0x000fe400078c10ff */
[----:B---3--:R-:W-:Y:S02]  /*38210*/  ISETP.LT.AND P2, PT, R25, c[0x0][0x17c], !P0 ;  /* 0x00005f0019007a0c */ /* 0x008fe40004741270 */
[C---:B------:R-:W-:Y:S02]  /*38220*/  IADD3 R15, R13.reuse, c[0x0][0x198], RZ ;  /* 0x000066000d0f7a10 */ /* 0x040fe40007ffe0ff */
[----:B------:R-:W-:Y:S02]  /*38230*/  ISETP.LT.AND P1, PT, R24, c[0x0][0x17c], !P0 ;  /* 0x00005f0018007a0c */ /* 0x000fe40004721270 */
[----:B------:R-:W-:-:S02]  /*38240*/  LEA.HI.X.SX32 R3, R13, R12, 0x2, P6 ;  /* 0x0000000c0d037211 */ /* 0x000fc400030f16ff */
[C---:B------:R-:W-:Y:S02]  /*38250*/  IADD3 R13, R15.reuse, c[0x0][0x198], RZ ;  /* 0x000066000f0d7a10 */ /* 0x040fe40007ffe0ff */
[----:B------:R-:W-:Y:S02]  /*38260*/  LEA R4, P6, R15, R132, 0x2 ;  /* 0x000000840f047211 */ /* 0x000fe400078c10ff */
[----:B------:R-:W-:Y:S02]  /*38270*/  IADD3 R17, R13, c[0x0][0x198], RZ ;  /* 0x000066000d117a10 */ /* 0x000fe40007ffe0ff */
[----:B------:R-:W-:Y:S01]  /*38280*/  LEA.HI.X.SX32 R5, R15, R12, 0x2, P6 ;  /* 0x0000000c0f057211 */ /* 0x000fe200030f16ff */
[----:B------:R-:W-:Y:S01]  /*38290*/  @P4 STG.E [R6.64], R26 ;  /* 0x0000001a06004986 */ /* 0x000fe2000c101908 */
[----:B------:R-:W-:-:S03]  /*382a0*/  IADD3 R15, R17, c[0x0][0x198], RZ ;  /* 0x00006600110f7a10 */ /* 0x000fc60007ffe0ff */
[----:B------:R1:W-:Y:S01]  /*382b0*/  @P3 STG.E [R8.64], R27 ;  /* 0x0000001b08003986 */ /* 0x0003e2000c101908 */
[----:B------:R-:W-:-:S03]  /*382c0*/  IADD3 R19, R15, c[0x0][0x198], RZ ;  /* 0x000066000f137a10 */ /* 0x000fc60007ffe0ff */
[----:B------:R3:W-:Y:S04]  /*382d0*/  @P2 STG.E [R2.64], R30 ;  /* 0x0000001e02002986 */ /* 0x0007e8000c101908 */
[----:B------:R2:W-:Y:S01]  /*382e0*/  @P1 STG.E [R4.64], R31 ;  /* 0x0000001f04001986 */ /* 0x0005e2000c101908 */
[-C--:B-1----:R-:W-:Y:S02]  /*382f0*/  LEA R8, P1, R17, R132.reuse, 0x2 ;  /* 0x0000008411087211 */ /* 0x082fe400078210ff */
[----:B------:R-:W-:Y:S02]  /*38300*/  LEA R6, P6, R13, R132, 0x2 ;  /* 0x000000840d067211 */ /* 0x000fe400078c10ff */
[----:B------:R-:W-:Y:S02]  /*38310*/  LEA.HI.X.SX32 R9, R17, R12, 0x2, P1 ;  /* 0x0000000c11097211 */ /* 0x000fe400008f16ff */
[----:B---3--:R-:W-:-:S02]  /*38320*/  LEA R2, P1, R19, R132, 0x2 ;  /* 0x0000008413027211 */ /* 0x008fc400078210ff */
[----:B------:R-:W-:Y:S02]  /*38330*/  ISETP.LT.AND P4, PT, R21, c[0x0][0x17c], !P0 ;  /* 0x00005f0015007a0c */ /* 0x000fe40004781270 */
[----:B--2---:R-:W-:Y:S02]  /*38340*/  ISETP.LT.AND P3, PT, R20, c[0x0][0x17c], !P0 ;  /* 0x00005f0014007a0c */ /* 0x004fe40004761270 */
[----:B------:R-:W-:Y:S02]  /*38350*/  LEA.HI.X.SX32 R7, R13, R12, 0x2, P6 ;  /* 0x0000000c0d077211 */ /* 0x000fe400030f16ff */
[----:B------:R-:W-:Y:S02]  /*38360*/  ISETP.LT.AND P2, PT, R16, c[0x0][0x17c], !P0 ;  /* 0x00005f0010007a0c */ /* 0x000fe40004741270 */
[----:B------:R-:W-:Y:S02]  /*38370*/  LEA R14, P6, R15, R132, 0x2 ;  /* 0x000000840f0e7211 */ /* 0x000fe400078c10ff */
[----:B------:R-:W-:-:S02]  /*38380*/  LEA.HI.X.SX32 R3, R19, R12, 0x2, P1 ;  /* 0x0000000c13037211 */ /* 0x000fc400008f16ff */
[----:B------:R-:W-:Y:S02]  /*38390*/  IADD3 R13, R19, c[0x0][0x198], RZ ;  /* 0x00006600130d7a10 */ /* 0x000fe40007ffe0ff */
[----:B------:R-:W-:Y:S02]  /*383a0*/  ISETP.LT.AND P1, PT, R18, c[0x0][0x17c], !P0 ;  /* 0x00005f0012007a0c */ /* 0x000fe40004721270 */
[----:B------:R-:W-:Y:S02]  /*383b0*/  LEA.HI.X.SX32 R15, R15, R12, 0x2, P6 ;  /* 0x0000000c0f0f7211 */ /* 0x000fe400030f16ff */
[C---:B------:R-:W-:Y:S01]  /*383c0*/  LEA R16, P6, R13.reuse, R132, 0x2 ;  /* 0x000000840d107211 */ /* 0x040fe200078c10ff */
[----:B------:R1:W-:Y:S01]  /*383d0*/  @P5 STG.E [R6.64], R34 ;  /* 0x0000002206005986 */ /* 0x0003e2000c101908 */
[C---:B------:R-:W-:Y:S02]  /*383e0*/  IADD3 R21, R13.reuse, c[0x0][0x198], RZ ;  /* 0x000066000d157a10 */ /* 0x040fe40007ffe0ff */
[----:B------:R-:W-:Y:S01]  /*383f0*/  LEA.HI.X.SX32 R17, R13, R12, 0x2, P6 ;  /* 0x0000000c0d117211 */ /* 0x000fe200030f16ff */
[----:B------:R1:W-:Y:S01]  /*38400*/  @P4 STG.E [R8.64], R35 ;  /* 0x0000002308004986 */ /* 0x0003e2000c101908 */
[----:B------:R-:W-:-:S03]  /*38410*/  LEA R132, P6, R21, R132, 0x2 ;  /* 0x0000008415847211 */ /* 0x000fc600078c10ff */
[----:B------:R1:W-:Y:S04]  /*38420*/  @P3 STG.E [R14.64], R10 ;  /* 0x0000000a0e003986 */ /* 0x0003e8000c101908 */
[----:B------:R1:W-:Y:S01]  /*38430*/  @P2 STG.E [R2.64], R11 ;  /* 0x0000000b02002986 */ /* 0x0003e2000c101908 */
[----:B------:R-:W-:-:S03]  /*38440*/  LEA.HI.X.SX32 R133, R21, R12, 0x2, P6 ;  /* 0x0000000c15857211 */ /* 0x000fc600030f16ff */
[----:B------:R1:W-:Y:S01]  /*38450*/  @P1 STG.E [R16.64], R38 ;  /* 0x0000002610001986 */ /* 0x0003e2000c101908 */
[----:B----4-:R-:W-:-:S13]  /*38460*/  ISETP.LT.AND P0, PT, R0, c[0x0][0x17c], !P0 ;  /* 0x00005f0000007a0c */ /* 0x010fda0004701270 */
[----:B------:R-:W-:Y:S05]  /*38470*/  @!P0 EXIT ;  /* 0x000000000000894d */ /* 0x000fea0003800000 */
[----:B-1----:R-:W-:Y:S01]  /*38480*/  STG.E [R132.64], R39 ;  /* 0x0000002784007986 */ /* 0x002fe2000c101908 */
[----:B------:R-:W-:Y:S05]  /*38490*/  EXIT ;  /* 0x000000000000794d */ /* 0x000fea0003800000 */
.L_x_2:
[----:B------:R-:W-:-:S00]  /*384a0*/  BRA `(.L_x_2) ;  /* 0xfffffff000007947 */ /* 0x000fc0000383ffff */
[----:B------:R-:W-:-:S00]  /*384b0*/  NOP ;  /* 0x0000000000007918 */ /* 0x000fc00000000000 */
        /* <DEDUP_REMOVED lines=12> */
.L_x_3:


//--------------------- .nv.shared.matmul_kernel  --------------------------
	.section	.nv.shared.matmul_kernel,"aw",@nobits
	.sectionflags	@""
	.align	16
